// auto-generated by cutlass_sweep.epilogue — config: {"arch": "sm_90", "cluster_m": 2, "cluster_n": 1, "dtype": "bf16", "fusion": "gelu", "tile_k": 64, "tile_m": 128, "tile_n": 256}
#include "cutlass/cutlass.h"
#include "cutlass/gemm/collective/collective_builder.hpp"
#include "cutlass/gemm/device/gemm_universal_adapter.h"
#include "cutlass/gemm/kernel/gemm_universal.hpp"
#include "cutlass/epilogue/collective/collective_builder.hpp"
#include "cutlass/epilogue/fusion/operations.hpp"
#include "cutlass/epilogue/thread/activation.h"

using Elem = cutlass::bfloat16_t;
using Acc  = float;
using TileShape    = cute::Shape<cute::_128, cute::_256, cute::_64>;
using ClusterShape = cute::Shape<cute::_2, cute::_1, cute::_1>;
using FusionOp     = cutlass::epilogue::fusion::LinCombEltAct<cutlass::epilogue::thread::GELU, Elem, Acc>;

using CollectiveEpilogue = typename cutlass::epilogue::collective::CollectiveBuilder<
    cutlass::arch::Sm90, cutlass::arch::OpClassTensorOp,
    TileShape, ClusterShape,
    cutlass::epilogue::collective::EpilogueTileAuto,
    Acc, Acc,
    Elem, cutlass::layout::RowMajor, 128 / cutlass::sizeof_bits<Elem>::value,
    Elem, cutlass::layout::RowMajor, 128 / cutlass::sizeof_bits<Elem>::value,
    cutlass::epilogue::TmaWarpSpecializedCooperative,
    FusionOp
  >::CollectiveOp;

using CollectiveMainloop = typename cutlass::gemm::collective::CollectiveBuilder<
    cutlass::arch::Sm90, cutlass::arch::OpClassTensorOp,
    Elem, cutlass::layout::RowMajor, 128 / cutlass::sizeof_bits<Elem>::value,
    Elem, cutlass::layout::ColumnMajor, 128 / cutlass::sizeof_bits<Elem>::value,
    Acc,
    TileShape, ClusterShape,
    cutlass::gemm::collective::StageCountAutoCarveout<
        static_cast<int>(sizeof(typename CollectiveEpilogue::SharedStorage))>,
    cutlass::gemm::KernelTmaWarpSpecializedCooperative
  >::CollectiveOp;

using GemmKernel = cutlass::gemm::kernel::GemmUniversal<
    cute::Shape<int,int,int,int>, CollectiveMainloop, CollectiveEpilogue>;
using Gemm = cutlass::gemm::device::GemmUniversalAdapter<GemmKernel>;

auto* _anchor = &cutlass::device_kernel<GemmKernel>;


// ===== COMPILED SASS (sm_90a) =====

	.target	sm_90a

	.elftype	@"ET_EXEC"


//--------------------- .note.nv.tkinfo           --------------------------
	.section	.note.nv.tkinfo,"",@"SHT_NOTE"
	.sectionflags	@"SHF_NOTE_NV_TKINFO"
	.tkinfo
        /*0018*/ 	.word	0x00000002
        /*0030*/ 	.string	""
        /*0030*/ 	.string	"ptxas"
        /*0030*/ 	.string	"Cuda compilation tools, release 13.0, V13.0.88"
        /*0030*/ 	.string	"Build cuda_13.0.r13.0/compiler.36424714_0"
        /*0030*/ 	.string	"-arch sm_90a -m 64 "



//--------------------- .note.nv.cuinfo           --------------------------
	.section	.note.nv.cuinfo,"",@"SHT_NOTE"
	.sectionflags	@"SHF_NOTE_NV_CUINFO"
        /*0018*/ 	.short	0x0002
        /*001a*/ 	.short	0x005a
        /*001c*/ 	.short	0x0082
	.zero		2


//--------------------- .nv.info                  --------------------------
	.section	.nv.info,"",@"SHT_CUDA_INFO"
	.align	4


	//----- nvinfo : EIATTR_REGCOUNT
	.align		4
        /*0000*/ 	.byte	0x04, 0x2f
        /*0002*/ 	.short	(.L_18 - .L_17)
	.align		4
.L_17:
        /*0004*/ 	.word	index@(_ZN7cutlass13device_kernelINS_4gemm6kernel13GemmUniversalIN4cute5tupleIJiiiiEEENS1_10collective13CollectiveMmaINS1_34MainloopSm90TmaGmmaWarpSpecializedILi4ENS5_IJNS4_1CILi2EEENSA_ILi1EEESC_EEENS1_35KernelTmaWarpSpecializedCooperativeEEENS5_IJNSA_ILi128EEENSA_ILi256EEENSA_ILi64EEEEEENS_10bfloat16_tENS5_IJlSC_lEEESK_SL_NS4_8TiledMMAINS4_8MMA_AtomIJNS4_4SM904GMMA28MMA_64x256x16_F32BF16BF16_SSILNSP_5MajorE0ELSR_0ELNSP_7ScaleInE1ELSS_1EEEEEENS4_6LayoutISD_NS5_IJSC_NSA_ILi0EEESW_EEEEENS5_IJNS4_10UnderscoreESZ_SZ_EEEEENS4_13SM90_TMA_LOADENS4_14ComposedLayoutINS4_7SwizzleILi3ELi4ELi3EEENS4_18smem_ptr_flag_bitsILi16EEENSV_INS5_IJNSA_ILi8EEESI_EEENS5_IJSI_SC_EEEEEEEvNS4_8identityENS4_23SM90_TMA_LOAD_MULTICASTES1C_vS1D_EENS_8epilogue10collective18CollectiveEpilogueINS1G_22Sm90TmaWarpSpecializedILi4ELi2ELi16ELb1ELb0EEEJSJ_NS5_IJSG_NSA_ILi32EEEEEESK_SL_SK_SL_NS1G_6fusion15FusionCallbacksIS1K_NS1N_13LinCombEltActINS1G_6thread4GELUESK_fSK_fLNS_15FloatRoundStyleE2EEESJ_S1M_JEEES12_NS13_INS14_ILi2ELi4ELi3EEES17_NSV_INS5_IJS18_S1L_EEENS5_IJS1L_SC_EEEEEEENS4_17SM75_U32x4_LDSM_NENS4_14SM90_TMA_STOREES1Z_NS4_17SM90_U32x4_STSM_NENS4_9Copy_AtomIJS22_NS_6half_tEEEEvEEEvvEEEEvNT_6ParamsE)
        /*0008*/ 	.word	0x000000a8


	//----- nvinfo : EIATTR_FRAME_SIZE
	.align		4
.L_18:
        /*000c*/ 	.byte	0x04, 0x11
        /*000e*/ 	.short	(.L_20 - .L_19)
	.align		4
.L_19:
        /*0010*/ 	.word	index@(_ZN7cutlass13device_kernelINS_4gemm6kernel13GemmUniversalIN4cute5tupleIJiiiiEEENS1_10collective13CollectiveMmaINS1_34MainloopSm90TmaGmmaWarpSpecializedILi4ENS5_IJNS4_1CILi2EEENSA_ILi1EEESC_EEENS1_35KernelTmaWarpSpecializedCooperativeEEENS5_IJNSA_ILi128EEENSA_ILi256EEENSA_ILi64EEEEEENS_10bfloat16_tENS5_IJlSC_lEEESK_SL_NS4_8TiledMMAINS4_8MMA_AtomIJNS4_4SM904GMMA28MMA_64x256x16_F32BF16BF16_SSILNSP_5MajorE0ELSR_0ELNSP_7ScaleInE1ELSS_1EEEEEENS4_6LayoutISD_NS5_IJSC_NSA_ILi0EEESW_EEEEENS5_IJNS4_10UnderscoreESZ_SZ_EEEEENS4_13SM90_TMA_LOADENS4_14ComposedLayoutINS4_7SwizzleILi3ELi4ELi3EEENS4_18smem_ptr_flag_bitsILi16EEENSV_INS5_IJNSA_ILi8EEESI_EEENS5_IJSI_SC_EEEEEEEvNS4_8identityENS4_23SM90_TMA_LOAD_MULTICASTES1C_vS1D_EENS_8epilogue10collective18CollectiveEpilogueINS1G_22Sm90TmaWarpSpecializedILi4ELi2ELi16ELb1ELb0EEEJSJ_NS5_IJSG_NSA_ILi32EEEEEESK_SL_SK_SL_NS1G_6fusion15FusionCallbacksIS1K_NS1N_13LinCombEltActINS1G_6thread4GELUESK_fSK_fLNS_15FloatRoundStyleE2EEESJ_S1M_JEEES12_NS13_INS14_ILi2ELi4ELi3EEES17_NSV_INS5_IJS18_S1L_EEENS5_IJS1L_SC_EEEEEEENS4_17SM75_U32x4_LDSM_NENS4_14SM90_TMA_STOREES1Z_NS4_17SM90_U32x4_STSM_NENS4_9Copy_AtomIJS22_NS_6half_tEEEEvEEEvvEEEEvNT_6ParamsE)
        /*0014*/ 	.word	0x00000000


	//----- nvinfo : EIATTR_MIN_STACK_SIZE
	.align		4
.L_20:
        /*0018*/ 	.byte	0x04, 0x12
        /*001a*/ 	.short	(.L_22 - .L_21)
	.align		4
.L_21:
        /*001c*/ 	.word	index@(_ZN7cutlass13device_kernelINS_4gemm6kernel13GemmUniversalIN4cute5tupleIJiiiiEEENS1_10collective13CollectiveMmaINS1_34MainloopSm90TmaGmmaWarpSpecializedILi4ENS5_IJNS4_1CILi2EEENSA_ILi1EEESC_EEENS1_35KernelTmaWarpSpecializedCooperativeEEENS5_IJNSA_ILi128EEENSA_ILi256EEENSA_ILi64EEEEEENS_10bfloat16_tENS5_IJlSC_lEEESK_SL_NS4_8TiledMMAINS4_8MMA_AtomIJNS4_4SM904GMMA28MMA_64x256x16_F32BF16BF16_SSILNSP_5MajorE0ELSR_0ELNSP_7ScaleInE1ELSS_1EEEEEENS4_6LayoutISD_NS5_IJSC_NSA_ILi0EEESW_EEEEENS5_IJNS4_10UnderscoreESZ_SZ_EEEEENS4_13SM90_TMA_LOADENS4_14ComposedLayoutINS4_7SwizzleILi3ELi4ELi3EEENS4_18smem_ptr_flag_bitsILi16EEENSV_INS5_IJNSA_ILi8EEESI_EEENS5_IJSI_SC_EEEEEEEvNS4_8identityENS4_23SM90_TMA_LOAD_MULTICASTES1C_vS1D_EENS_8epilogue10collective18CollectiveEpilogueINS1G_22Sm90TmaWarpSpecializedILi4ELi2ELi16ELb1ELb0EEEJSJ_NS5_IJSG_NSA_ILi32EEEEEESK_SL_SK_SL_NS1G_6fusion15FusionCallbacksIS1K_NS1N_13LinCombEltActINS1G_6thread4GELUESK_fSK_fLNS_15FloatRoundStyleE2EEESJ_S1M_JEEES12_NS13_INS14_ILi2ELi4ELi3EEES17_NSV_INS5_IJS18_S1L_EEENS5_IJS1L_SC_EEEEEEENS4_17SM75_U32x4_LDSM_NENS4_14SM90_TMA_STOREES1Z_NS4_17SM90_U32x4_STSM_NENS4_9Copy_AtomIJS22_NS_6half_tEEEEvEEEvvEEEEvNT_6ParamsE)
        /*0020*/ 	.word	0x00000000
.L_22:


//--------------------- .nv.compat                --------------------------
	.section	.nv.compat,"",@"SHT_CUDA_COMPAT_INFO"
	.align	4
        /*0000*/ 	.byte	0x02, 0x09, 0x01, 0x00, 0x02, 0x02, 0x04, 0x00, 0x02, 0x05, 0x05, 0x00, 0x03, 0x07, 0x01, 0x01
        /*0010*/ 	.byte	0x02, 0x03, 0x01, 0x00, 0x02, 0x06, 0x01, 0x00, 0x04, 0x0b, 0x08, 0x00, 0x00, 0x00, 0x00, 0x00
        /*0020*/ 	.byte	0x00, 0x00, 0x00, 0x00


//--------------------- .nv.info._ZN7cutlass13device_kernelINS_4gemm6kernel13GemmUniversalIN4cute5tupleIJiiiiEEENS1_10collective13CollectiveMmaINS1_34MainloopSm90TmaGmmaWarpSpecializedILi4ENS5_IJNS4_1CILi2EEENSA_ILi1EEESC_EEENS1_35KernelTmaWarpSpecializedCooperativeEEENS5_IJNSA_ILi128EEENSA_ILi256EEENSA_ILi64EEEEEENS_10bfloat16_tENS5_IJlSC_lEEESK_SL_NS4_8TiledMMAINS4_8MMA_AtomIJNS4_4SM904GMMA28MMA_64x256x16_F32BF16BF16_SSILNSP_5MajorE0ELSR_0ELNSP_7ScaleInE1ELSS_1EEEEEENS4_6LayoutISD_NS5_IJSC_NSA_ILi0EEESW_EEEEENS5_IJNS4_10UnderscoreESZ_SZ_EEEEENS4_13SM90_TMA_LOADENS4_14ComposedLayoutINS4_7SwizzleILi3ELi4ELi3EEENS4_18smem_ptr_flag_bitsILi16EEENSV_INS5_IJNSA_ILi8EEESI_EEENS5_IJSI_SC_EEEEEEEvNS4_8identityENS4_23SM90_TMA_LOAD_MULTICASTES1C_vS1D_EENS_8epilogue10collective18CollectiveEpilogueINS1G_22Sm90TmaWarpSpecializedILi4ELi2ELi16ELb1ELb0EEEJSJ_NS5_IJSG_NSA_ILi32EEEEEESK_SL_SK_SL_NS1G_6fusion15FusionCallbacksIS1K_NS1N_13LinCombEltActINS1G_6thread4GELUESK_fSK_fLNS_15FloatRoundStyleE2EEESJ_S1M_JEEES12_NS13_INS14_ILi2ELi4ELi3EEES17_NSV_INS5_IJS18_S1L_EEENS5_IJS1L_SC_EEEEEEENS4_17SM75_U32x4_LDSM_NENS4_14SM90_TMA_STOREES1Z_NS4_17SM90_U32x4_STSM_NENS4_9Copy_AtomIJS22_NS_6half_tEEEEvEEEvvEEEEvNT_6ParamsE --------------------------
	.section	.nv.info._ZN7cutlass13device_kernelINS_4gemm6kernel13GemmUniversalIN4cute5tupleIJiiiiEEENS1_10collective13CollectiveMmaINS1_34MainloopSm90TmaGmmaWarpSpecializedILi4ENS5_IJNS4_1CILi2EEENSA_ILi1EEESC_EEENS1_35KernelTmaWarpSpecializedCooperativeEEENS5_IJNSA_ILi128EEENSA_ILi256EEENSA_ILi64EEEEEENS_10bfloat16_tENS5_IJlSC_lEEESK_SL_NS4_8TiledMMAINS4_8MMA_AtomIJNS4_4SM904GMMA28MMA_64x256x16_F32BF16BF16_SSILNSP_5MajorE0ELSR_0ELNSP_7ScaleInE1ELSS_1EEEEEENS4_6LayoutISD_NS5_IJSC_NSA_ILi0EEESW_EEEEENS5_IJNS4_10UnderscoreESZ_SZ_EEEEENS4_13SM90_TMA_LOADENS4_14ComposedLayoutINS4_7SwizzleILi3ELi4ELi3EEENS4_18smem_ptr_flag_bitsILi16EEENSV_INS5_IJNSA_ILi8EEESI_EEENS5_IJSI_SC_EEEEEEEvNS4_8identityENS4_23SM90_TMA_LOAD_MULTICASTES1C_vS1D_EENS_8epilogue10collective18CollectiveEpilogueINS1G_22Sm90TmaWarpSpecializedILi4ELi2ELi16ELb1ELb0EEEJSJ_NS5_IJSG_NSA_ILi32EEEEEESK_SL_SK_SL_NS1G_6fusion15FusionCallbacksIS1K_NS1N_13LinCombEltActINS1G_6thread4GELUESK_fSK_fLNS_15FloatRoundStyleE2EEESJ_S1M_JEEES12_NS13_INS14_ILi2ELi4ELi3EEES17_NSV_INS5_IJS18_S1L_EEENS5_IJS1L_SC_EEEEEEENS4_17SM75_U32x4_LDSM_NENS4_14SM90_TMA_STOREES1Z_NS4_17SM90_U32x4_STSM_NENS4_9Copy_AtomIJS22_NS_6half_tEEEEvEEEvvEEEEvNT_6ParamsE,"",@"SHT_CUDA_INFO"
	.sectionflags	@""
	.align	4


	//----- nvinfo : EIATTR_CUDA_API_VERSION
	.align		4
        /*0000*/ 	.byte	0x04, 0x37
        /*0002*/ 	.short	(.L_24 - .L_23)
.L_23:
        /*0004*/ 	.word	0x00000082


	//----- nvinfo : EIATTR_KPARAM_INFO
	.align		4
.L_24:
        /*0008*/ 	.byte	0x04, 0x17
        /*000a*/ 	.short	(.L_26 - .L_25)
.L_25:
        /*000c*/ 	.word	0x00000000
        /*0010*/ 	.short	0x0000
        /*0012*/ 	.short	0x0070
        /*0014*/ 	.byte	0x00, 0xf0, 0x01, 0x1c


	//----- nvinfo : EIATTR_SPARSE_MMA_MASK
	.align		4
.L_26:
        /*0018*/ 	.byte	0x03, 0x50
        /*001a*/ 	.short	0x0000


	//----- nvinfo : EIATTR_MAXREG_COUNT
	.align		4
        /*001c*/ 	.byte	0x03, 0x1b
        /*001e*/ 	.short	0x00a8


	//----- nvinfo : EIATTR_NUM_BARRIERS
	.align		4
        /*0020*/ 	.byte	0x02, 0x4c
        /*0022*/ 	.byte	0x02
	.zero		1


	//----- nvinfo : EIATTR_EXTERNS
	.align		4
        /*0024*/ 	.byte	0x04, 0x0f
        /*0026*/ 	.short	(.L_28 - .L_27)


	//   ....[0]....
	.align		4
.L_27:
        /*0028*/ 	.word	index@(__assertfail)


	//----- nvinfo : EIATTR_MERCURY_ISA_VERSION
	.align		4
.L_28:
        /*002c*/ 	.byte	0x03, 0x5f
        /*002e*/ 	.short	0x0101


	//----- nvinfo : EIATTR_INT_WARP_WIDE_INSTR_OFFSETS
	.align		4
        /*0030*/ 	.byte	0x04, 0x31
        /*0032*/ 	.short	(.L_30 - .L_29)


	//   ....[0]....
.L_29:
        /*0034*/ 	.word	0x000009f0


	//   ....[1]....
        /*0038*/ 	.word	0x00000ab0


	//   ....[2]....
        /*003c*/ 	.word	0x00000b50


	//----- nvinfo : EIATTR_COOP_GROUP_MASK_REGIDS
	.align		4
.L_30:
        /*0040*/ 	.byte	0x04, 0x29
        /*0042*/ 	.short	(.L_32 - .L_31)


	//   ....[0]....
.L_31:
        /*0044*/ 	.word	0xffffffff


	//   ....[1]....
        /*0048*/ 	.word	0xffffffff


	//   ....[2]....
        /*004c*/ 	.word	0xffffffff


	//   ....[3]....
        /*0050*/ 	.word	0xffffffff


	//   ....[4]....
        /*0054*/ 	.word	0xffffffff


	//   ....[5]....
        /*0058*/ 	.word	0xffffffff


	//   ....[6]....
        /*005c*/ 	.word	0xffffffff


	//----- nvinfo : EIATTR_COOP_GROUP_INSTR_OFFSETS
	.align		4
.L_32:
        /*0060*/ 	.byte	0x04, 0x28
        /*0062*/ 	.short	(.L_34 - .L_33)


	//   ....[0]....
.L_33:
        /*0064*/ 	.word	0x00000070


	//   ....[1]....
        /*0068*/ 	.word	0x00000080


	//   ....[2]....
        /*006c*/ 	.word	0x00000440


	//   ....[3]....
        /*0070*/ 	.word	0x000005d0


	//   ....[4]....
        /*0074*/ 	.word	0x000007f0


	//   ....[5]....
        /*0078*/ 	.word	0x00000c80


	//   ....[6]....
        /*007c*/ 	.word	0x00001750


	//----- nvinfo : EIATTR_REG_RECONFIG
	.align		4
.L_34:
        /*0080*/ 	.byte	0x01, 0x54
	.zero		2


	//----- nvinfo : EIATTR_SYSCALL_OFFSETS
	.align		4
        /*0084*/ 	.byte	0x04, 0x46
        /*0086*/ 	.short	(.L_36 - .L_35)


	//   ....[0]....
.L_35:
        /*0088*/ 	.word	0x00001920


	//   ....[1]....
        /*008c*/ 	.word	0x00002370


	//   ....[2]....
        /*0090*/ 	.word	0x00002460


	//----- nvinfo : EIATTR_MBARRIER_INSTR_OFFSETS
	.align		4
.L_36:
        /*0094*/ 	.byte	0x04, 0x39
        /*0096*/ 	.short	(.L_38 - .L_37)


	//   ....[0]....
.L_37:
        /*0098*/ 	.word	0x00000540
        /*009c*/ 	.word	0x000000ff
        /*00a0*/ 	.word	0x00000000
        /*00a4*/ 	.short	0x0100
        /*00a6*/ 	.byte	0x08
	.zero		1


	//   ....[1]....
        /*00a8*/ 	.word	0x00000550
        /*00ac*/ 	.word	0x000000ff
        /*00b0*/ 	.word	0x00000020
        /*00b4*/ 	.short	0x0100
        /*00b6*/ 	.byte	0x08
	.zero		1


	//   ....[2]....
        /*00b8*/ 	.word	0x00000560
        /*00bc*/ 	.word	0x000000ff
        /*00c0*/ 	.word	0x00000008
        /*00c4*/ 	.short	0x0100
        /*00c6*/ 	.byte	0x08
	.zero		1


	//   ....[3]....
        /*00c8*/ 	.word	0x00000570
        /*00cc*/ 	.word	0x000000ff
        /*00d0*/ 	.word	0x00000028
        /*00d4*/ 	.short	0x0100
        /*00d6*/ 	.byte	0x08
	.zero		1


	//   ....[4]....
        /*00d8*/ 	.word	0x00000580
        /*00dc*/ 	.word	0x000000ff
        /*00e0*/ 	.word	0x00000010
        /*00e4*/ 	.short	0x0100
        /*00e6*/ 	.byte	0x08
	.zero		1


	//   ....[5]....
        /*00e8*/ 	.word	0x00000590
        /*00ec*/ 	.word	0x000000ff
        /*00f0*/ 	.word	0x00000030
        /*00f4*/ 	.short	0x0100
        /*00f6*/ 	.byte	0x08
	.zero		1


	//   ....[6]....
        /*00f8*/ 	.word	0x000005a0
        /*00fc*/ 	.word	0x000000ff
        /*0100*/ 	.word	0x00000018
        /*0104*/ 	.short	0x0100
        /*0106*/ 	.byte	0x08
	.zero		1


	//   ....[7]....
        /*0108*/ 	.word	0x000005b0
        /*010c*/ 	.word	0x000000ff
        /*0110*/ 	.word	0x00000038
        /*0114*/ 	.short	0x0100
        /*0116*/ 	.byte	0x08
	.zero		1


	//   ....[8]....
        /*0118*/ 	.word	0x00000710
        /*011c*/ 	.word	0x000000ff
        /*0120*/ 	.word	0x00000040
        /*0124*/ 	.short	0x0100
        /*0126*/ 	.byte	0x08
	.zero		1


	//   ....[9]....
        /*0128*/ 	.word	0x00000720
        /*012c*/ 	.word	0x000000ff
        /*0130*/ 	.word	0x00000060
        /*0134*/ 	.short	0x0100
        /*0136*/ 	.byte	0x08
	.zero		1


	//   ....[10]....
        /*0138*/ 	.word	0x00000730
        /*013c*/ 	.word	0x000000ff
        /*0140*/ 	.word	0x00000048
        /*0144*/ 	.short	0x0100
        /*0146*/ 	.byte	0x08
	.zero		1


	//   ....[11]....
        /*0148*/ 	.word	0x00000740
        /*014c*/ 	.word	0x000000ff
        /*0150*/ 	.word	0x00000068
        /*0154*/ 	.short	0x0100
        /*0156*/ 	.byte	0x08
	.zero		1


	//   ....[12]....
        /*0158*/ 	.word	0x00000750
        /*015c*/ 	.word	0x000000ff
        /*0160*/ 	.word	0x00000050
        /*0164*/ 	.short	0x0100
        /*0166*/ 	.byte	0x08
	.zero		1


	//   ....[13]....
        /*0168*/ 	.word	0x00000760
        /*016c*/ 	.word	0x000000ff
        /*0170*/ 	.word	0x00000070
        /*0174*/ 	.short	0x0100
        /*0176*/ 	.byte	0x08
	.zero		1


	//   ....[14]....
        /*0178*/ 	.word	0x00000770
        /*017c*/ 	.word	0x000000ff
        /*0180*/ 	.word	0x00000058
        /*0184*/ 	.short	0x0100
        /*0186*/ 	.byte	0x08
	.zero		1


	//   ....[15]....
        /*0188*/ 	.word	0x00000780
        /*018c*/ 	.word	0x000000ff
        /*0190*/ 	.word	0x00000078
        /*0194*/ 	.short	0x0100
        /*0196*/ 	.byte	0x08
	.zero		1


	//   ....[16]....
        /*0198*/ 	.word	0x00000bc0
        /*019c*/ 	.word	0x000000ff
        /*01a0*/ 	.word	0x00000080
        /*01a4*/ 	.short	0x0100
        /*01a6*/ 	.byte	0x06
	.zero		1


	//   ....[17]....
        /*01a8*/ 	.word	0x00000c30
        /*01ac*/ 	.word	0x000000ff
        /*01b0*/ 	.word	0x00000088
        /*01b4*/ 	.short	0x0100
        /*01b6*/ 	.byte	0x06
	.zero		1


	//   ....[18]....
        /*01b8*/ 	.word	0x00001990
        /*01bc*/ 	.word	0x00000004
        /*01c0*/ 	.word	0x00000000
        /*01c4*/ 	.short	0x010a
        /*01c6*/ 	.byte	0x3f
	.zero		1


	//   ....[19]....
        /*01c8*/ 	.word	0x00001a00
        /*01cc*/ 	.word	0x00000004
        /*01d0*/ 	.word	0x00000000
        /*01d4*/ 	.short	0x010a
        /*01d6*/ 	.byte	0x3f
	.zero		1


	//   ....[20]....
        /*01d8*/ 	.word	0x00001d30
        /*01dc*/ 	.word	0x000000ff
        /*01e0*/ 	.word	0x00000000
        /*01e4*/ 	.short	0x010a
        /*01e6*/ 	.byte	0x04
	.zero		1


	//   ....[21]....
        /*01e8*/ 	.word	0x00001d70
        /*01ec*/ 	.word	0x000000ff
        /*01f0*/ 	.word	0x00000000
        /*01f4*/ 	.short	0x010a
        /*01f6*/ 	.byte	0x04
	.zero		1


	//   ....[22]....
        /*01f8*/ 	.word	0x00002000
        /*01fc*/ 	.word	0x00000004
        /*0200*/ 	.word	0x00000000
        /*0204*/ 	.short	0x0101
        /*0206*/ 	.byte	0x3f
	.zero		1


	//   ....[23]....
        /*0208*/ 	.word	0x000021c0
        /*020c*/ 	.word	0x00000000
        /*0210*/ 	.word	0x00000000
        /*0214*/ 	.short	0x0101
        /*0216*/ 	.byte	0x3f
	.zero		1


	//   ....[24]....
        /*0218*/ 	.word	0x00002920
        /*021c*/ 	.word	0x000000ff
        /*0220*/ 	.word	0x00000040
        /*0224*/ 	.short	0x010a
        /*0226*/ 	.byte	0x2b
	.zero		1


	//   ....[25]....
        /*0228*/ 	.word	0x00004b30
        /*022c*/ 	.word	0x000000ff
        /*0230*/ 	.word	0x00000000
        /*0234*/ 	.short	0x0101
        /*0236*/ 	.byte	0x04
	.zero		1


	//   ....[26]....
        /*0238*/ 	.word	0x00004c00
        /*023c*/ 	.word	0x00000004
        /*0240*/ 	.word	0x00000040
        /*0244*/ 	.short	0x010a
        /*0246*/ 	.byte	0x3f
	.zero		1


	//   ....[27]....
        /*0248*/ 	.word	0x00006b40
        /*024c*/ 	.word	0x000000ff
        /*0250*/ 	.word	0x00000000
        /*0254*/ 	.short	0x0101
        /*0256*/ 	.byte	0x04
	.zero		1


	//   ....[28]....
        /*0258*/ 	.word	0x00006c30
        /*025c*/ 	.word	0x00000004
        /*0260*/ 	.word	0x00000040
        /*0264*/ 	.short	0x010a
        /*0266*/ 	.byte	0x3f
	.zero		1


	//   ....[29]....
        /*0268*/ 	.word	0x00008b90
        /*026c*/ 	.word	0x000000ff
        /*0270*/ 	.word	0x00000000
        /*0274*/ 	.short	0x0101
        /*0276*/ 	.byte	0x04
	.zero		1


	//   ....[30]....
        /*0278*/ 	.word	0x00008c70
        /*027c*/ 	.word	0x00000005
        /*0280*/ 	.word	0x00000040
        /*0284*/ 	.short	0x010a
        /*0286*/ 	.byte	0x3f
	.zero		1


	//   ....[31]....
        /*0288*/ 	.word	0x0000abe0
        /*028c*/ 	.word	0x000000ff
        /*0290*/ 	.word	0x00000000
        /*0294*/ 	.short	0x0101
        /*0296*/ 	.byte	0x04
	.zero		1


	//   ....[32]....
        /*0298*/ 	.word	0x0000acc0
        /*029c*/ 	.word	0x00000004
        /*02a0*/ 	.word	0x00000040
        /*02a4*/ 	.short	0x010a
        /*02a6*/ 	.byte	0x3f
	.zero		1


	//   ....[33]....
        /*02a8*/ 	.word	0x0000cc10
        /*02ac*/ 	.word	0x000000ff
        /*02b0*/ 	.word	0x00000000
        /*02b4*/ 	.short	0x0101
        /*02b6*/ 	.byte	0x04
	.zero		1


	//   ....[34]....
        /*02b8*/ 	.word	0x0000ccf0
        /*02bc*/ 	.word	0x00000004
        /*02c0*/ 	.word	0x00000040
        /*02c4*/ 	.short	0x010a
        /*02c6*/ 	.byte	0x3f
	.zero		1


	//   ....[35]....
        /*02c8*/ 	.word	0x0000ec40
        /*02cc*/ 	.word	0x000000ff
        /*02d0*/ 	.word	0x00000000
        /*02d4*/ 	.short	0x0101
        /*02d6*/ 	.byte	0x04
	.zero		1


	//   ....[36]....
        /*02d8*/ 	.word	0x0000ed20
        /*02dc*/ 	.word	0x00000004
        /*02e0*/ 	.word	0x00000040
        /*02e4*/ 	.short	0x010a
        /*02e6*/ 	.byte	0x3f
	.zero		1


	//   ....[37]....
        /*02e8*/ 	.word	0x00010c70
        /*02ec*/ 	.word	0x000000ff
        /*02f0*/ 	.word	0x00000000
        /*02f4*/ 	.short	0x0101
        /*02f6*/ 	.byte	0x04
	.zero		1


	//   ....[38]....
        /*02f8*/ 	.word	0x00010d40
        /*02fc*/ 	.word	0x00000005
        /*0300*/ 	.word	0x00000040
        /*0304*/ 	.short	0x010a
        /*0306*/ 	.byte	0x3f
	.zero		1


	//   ....[39]....
        /*0308*/ 	.word	0x00012c50
        /*030c*/ 	.word	0x000000ff
        /*0310*/ 	.word	0x00000000
        /*0314*/ 	.short	0x0101
        /*0316*/ 	.byte	0x04
	.zero		1


	//   ....[40]....
        /*0318*/ 	.word	0x00013580
        /*031c*/ 	.word	0x000000ff
        /*0320*/ 	.word	0x00000000
        /*0324*/ 	.short	0x0101
        /*0326*/ 	.byte	0x04
	.zero		1


	//   ....[41]....
        /*0328*/ 	.word	0x00013b90
        /*032c*/ 	.word	0x000000ff
        /*0330*/ 	.word	0x00000088
        /*0334*/ 	.short	0x010a
        /*0336*/ 	.byte	0x04
	.zero		1


	//   ....[42]....
        /*0338*/ 	.word	0x00013f90
        /*033c*/ 	.word	0x000000ff
        /*0340*/ 	.word	0x00000060
        /*0344*/ 	.short	0x010a
        /*0346*/ 	.byte	0x0d
	.zero		1


	//   ....[43]....
        /*0348*/ 	.word	0x00014080
        /*034c*/ 	.word	0x000000ff
        /*0350*/ 	.word	0x00000040
        /*0354*/ 	.short	0x010b
        /*0356*/ 	.byte	0x0d
	.zero		1


	//   ....[44]....
        /*0358*/ 	.word	0x000140e0
        /*035c*/ 	.word	0x000000ff
        /*0360*/ 	.word	0x00000000
        /*0364*/ 	.short	0x0101
        /*0366*/ 	.byte	0x10
	.zero		1


	//   ....[45]....
        /*0368*/ 	.word	0x00014110
        /*036c*/ 	.word	0x000000ff
        /*0370*/ 	.word	0x00000068
        /*0374*/ 	.short	0x010a
        /*0376*/ 	.byte	0x0d
	.zero		1


	//   ....[46]....
        /*0378*/ 	.word	0x00014220
        /*037c*/ 	.word	0x000000ff
        /*0380*/ 	.word	0x00000048
        /*0384*/ 	.short	0x010b
        /*0386*/ 	.byte	0x0d
	.zero		1


	//   ....[47]....
        /*0388*/ 	.word	0x00014280
        /*038c*/ 	.word	0x000000ff
        /*0390*/ 	.word	0x00000000
        /*0394*/ 	.short	0x0101
        /*0396*/ 	.byte	0x12
	.zero		1


	//   ....[48]....
        /*0398*/ 	.word	0x000142b0
        /*039c*/ 	.word	0x000000ff
        /*03a0*/ 	.word	0x00000070
        /*03a4*/ 	.short	0x010a
        /*03a6*/ 	.byte	0x0d
	.zero		1


	//   ....[49]....
        /*03a8*/ 	.word	0x000143c0
        /*03ac*/ 	.word	0x000000ff
        /*03b0*/ 	.word	0x00000050
        /*03b4*/ 	.short	0x010b
        /*03b6*/ 	.byte	0x0d
	.zero		1


	//   ....[50]....
        /*03b8*/ 	.word	0x00014420
        /*03bc*/ 	.word	0x000000ff
        /*03c0*/ 	.word	0x00000000
        /*03c4*/ 	.short	0x0101
        /*03c6*/ 	.byte	0x15
	.zero		1


	//   ....[51]....
        /*03c8*/ 	.word	0x00014450
        /*03cc*/ 	.word	0x000000ff
        /*03d0*/ 	.word	0x00000078
        /*03d4*/ 	.short	0x010a
        /*03d6*/ 	.byte	0x0d
	.zero		1


	//   ....[52]....
        /*03d8*/ 	.word	0x00014560
        /*03dc*/ 	.word	0x000000ff
        /*03e0*/ 	.word	0x00000058
        /*03e4*/ 	.short	0x010b
        /*03e6*/ 	.byte	0x0d
	.zero		1


	//   ....[53]....
        /*03e8*/ 	.word	0x000145c0
        /*03ec*/ 	.word	0x000000ff
        /*03f0*/ 	.word	0x00000000
        /*03f4*/ 	.short	0x0101
        /*03f6*/ 	.byte	0x1d
	.zero		1


	//   ....[54]....
        /*03f8*/ 	.word	0x00014600
        /*03fc*/ 	.word	0x000000ff
        /*0400*/ 	.word	0x00000060
        /*0404*/ 	.short	0x010a
        /*0406*/ 	.byte	0x0d
	.zero		1


	//   ....[55]....
        /*0408*/ 	.word	0x00014700
        /*040c*/ 	.word	0x000000ff
        /*0410*/ 	.word	0x00000040
        /*0414*/ 	.short	0x010b
        /*0416*/ 	.byte	0x0d
	.zero		1


	//   ....[56]....
        /*0418*/ 	.word	0x00014740
        /*041c*/ 	.word	0x000000ff
        /*0420*/ 	.word	0x00000000
        /*0424*/ 	.short	0x0101
        /*0426*/ 	.byte	0x10
	.zero		1


	//   ....[57]....
        /*0428*/ 	.word	0x00014770
        /*042c*/ 	.word	0x000000ff
        /*0430*/ 	.word	0x00000068
        /*0434*/ 	.short	0x010a
        /*0436*/ 	.byte	0x0d
	.zero		1


	//   ....[58]....
        /*0438*/ 	.word	0x00014870
        /*043c*/ 	.word	0x000000ff
        /*0440*/ 	.word	0x00000048
        /*0444*/ 	.short	0x010b
        /*0446*/ 	.byte	0x0d
	.zero		1


	//   ....[59]....
        /*0448*/ 	.word	0x000148b0
        /*044c*/ 	.word	0x000000ff
        /*0450*/ 	.word	0x00000000
        /*0454*/ 	.short	0x0101
        /*0456*/ 	.byte	0x12
	.zero		1


	//   ....[60]....
        /*0458*/ 	.word	0x000148e0
        /*045c*/ 	.word	0x000000ff
        /*0460*/ 	.word	0x00000070
        /*0464*/ 	.short	0x010a
        /*0466*/ 	.byte	0x0d
	.zero		1


	//   ....[61]....
        /*0468*/ 	.word	0x000149e0
        /*046c*/ 	.word	0x000000ff
        /*0470*/ 	.word	0x00000050
        /*0474*/ 	.short	0x010b
        /*0476*/ 	.byte	0x0d
	.zero		1


	//   ....[62]....
        /*0478*/ 	.word	0x00014a20
        /*047c*/ 	.word	0x000000ff
        /*0480*/ 	.word	0x00000000
        /*0484*/ 	.short	0x0101
        /*0486*/ 	.byte	0x15
	.zero		1


	//   ....[63]....
        /*0488*/ 	.word	0x00014a50
        /*048c*/ 	.word	0x000000ff
        /*0490*/ 	.word	0x00000078
        /*0494*/ 	.short	0x010a
        /*0496*/ 	.byte	0x0d
	.zero		1


	//   ....[64]....
        /*0498*/ 	.word	0x00014b50
        /*049c*/ 	.word	0x000000ff
        /*04a0*/ 	.word	0x00000058
        /*04a4*/ 	.short	0x010b
        /*04a6*/ 	.byte	0x0d
	.zero		1


	//   ....[65]....
        /*04a8*/ 	.word	0x00014ba0
        /*04ac*/ 	.word	0x000000ff
        /*04b0*/ 	.word	0x00000000
        /*04b4*/ 	.short	0x0101
        /*04b6*/ 	.byte	0x1d
	.zero		1


	//   ....[66]....
        /*04b8*/ 	.word	0x00015260
        /*04bc*/ 	.word	0x00000000
        /*04c0*/ 	.word	0x00000060
        /*04c4*/ 	.short	0x010a
        /*04c6*/ 	.byte	0x3f
	.zero		1


	//   ....[67]....
        /*04c8*/ 	.word	0x000152a0
        /*04cc*/ 	.word	0x00000000
        /*04d0*/ 	.word	0x00000068
        /*04d4*/ 	.short	0x010a
        /*04d6*/ 	.byte	0x3f
	.zero		1


	//   ....[68]....
        /*04d8*/ 	.word	0x000152e0
        /*04dc*/ 	.word	0x00000000
        /*04e0*/ 	.word	0x00000070
        /*04e4*/ 	.short	0x010a
        /*04e6*/ 	.byte	0x3f
	.zero		1


	//   ....[69]....
        /*04e8*/ 	.word	0x00015340
        /*04ec*/ 	.word	0x00000000
        /*04f0*/ 	.word	0x00000078
        /*04f4*/ 	.short	0x010a
        /*04f6*/ 	.byte	0x3f
	.zero		1


	//   ....[70]....
        /*04f8*/ 	.word	0x00015690
        /*04fc*/ 	.word	0x0000000e
        /*0500*/ 	.word	0x00000020
        /*0504*/ 	.short	0x010a
        /*0506*/ 	.byte	0x3f
	.zero		1


	//   ....[71]....
        /*0508*/ 	.word	0x00015a40
        /*050c*/ 	.word	0x00000004
        /*0510*/ 	.word	0x00000088
        /*0514*/ 	.short	0x0101
        /*0516*/ 	.byte	0x3f
	.zero		1


	//   ....[72]....
        /*0518*/ 	.word	0x00016150
        /*051c*/ 	.word	0x00000005
        /*0520*/ 	.word	0x00000000
        /*0524*/ 	.short	0x010a
        /*0526*/ 	.byte	0x3f
	.zero		1


	//   ....[73]....
        /*0528*/ 	.word	0x000161d0
        /*052c*/ 	.word	0x00000007
        /*0530*/ 	.word	0x00000000
        /*0534*/ 	.short	0x010a
        /*0536*/ 	.byte	0x3f
	.zero		1


	//   ....[74]....
        /*0538*/ 	.word	0x00016260
        /*053c*/ 	.word	0x00000006
        /*0540*/ 	.word	0x00000000
        /*0544*/ 	.short	0x010a
        /*0546*/ 	.byte	0x3f
	.zero		1


	//   ....[75]....
        /*0548*/ 	.word	0x000162f0
        /*054c*/ 	.word	0x00000003
        /*0550*/ 	.word	0x00000000
        /*0554*/ 	.short	0x010a
        /*0556*/ 	.byte	0x3f
	.zero		1


	//   ....[76]....
        /*0558*/ 	.word	0x00016350
        /*055c*/ 	.word	0x00000004
        /*0560*/ 	.word	0x00000000
        /*0564*/ 	.short	0x010a
        /*0566*/ 	.byte	0x3f
	.zero		1


	//   ....[77]....
        /*0568*/ 	.word	0x000163b0
        /*056c*/ 	.word	0x00000005
        /*0570*/ 	.word	0x00000000
        /*0574*/ 	.short	0x010a
        /*0576*/ 	.byte	0x3f
	.zero		1


	//   ....[78]....
        /*0578*/ 	.word	0x00016410
        /*057c*/ 	.word	0x00000004
        /*0580*/ 	.word	0x00000040
        /*0584*/ 	.short	0x010a
        /*0586*/ 	.byte	0x3f
	.zero		1


	//   ....[79]....
        /*0588*/ 	.word	0x00016460
        /*058c*/ 	.word	0x00000004
        /*0590*/ 	.word	0x00000040
        /*0594*/ 	.short	0x010a
        /*0596*/ 	.byte	0x3f
	.zero		1


	//   ....[80]....
        /*0598*/ 	.word	0x000164b0
        /*059c*/ 	.word	0x00000004
        /*05a0*/ 	.word	0x00000040
        /*05a4*/ 	.short	0x010a
        /*05a6*/ 	.byte	0x3f
	.zero		1


	//   ....[81]....
        /*05a8*/ 	.word	0x00016500
        /*05ac*/ 	.word	0x00000005
        /*05b0*/ 	.word	0x00000040
        /*05b4*/ 	.short	0x010a
        /*05b6*/ 	.byte	0x3f
	.zero		1


	//   ....[82]....
        /*05b8*/ 	.word	0x00016550
        /*05bc*/ 	.word	0x00000004
        /*05c0*/ 	.word	0x00000040
        /*05c4*/ 	.short	0x010a
        /*05c6*/ 	.byte	0x3f
	.zero		1


	//   ....[83]....
        /*05c8*/ 	.word	0x000165a0
        /*05cc*/ 	.word	0x00000004
        /*05d0*/ 	.word	0x00000040
        /*05d4*/ 	.short	0x010a
        /*05d6*/ 	.byte	0x3f
	.zero		1


	//   ....[84]....
        /*05d8*/ 	.word	0x000165f0
        /*05dc*/ 	.word	0x00000004
        /*05e0*/ 	.word	0x00000040
        /*05e4*/ 	.short	0x010a
        /*05e6*/ 	.byte	0x3f
	.zero		1


	//   ....[85]....
        /*05e8*/ 	.word	0x00016640
        /*05ec*/ 	.word	0x00000005
        /*05f0*/ 	.word	0x00000040
        /*05f4*/ 	.short	0x010a
        /*05f6*/ 	.byte	0x3f
	.zero		1


	//   ....[86]....
        /*05f8*/ 	.word	0x000166a0
        /*05fc*/ 	.word	0x00000003
        /*0600*/ 	.word	0x00000088
        /*0604*/ 	.short	0x010a
        /*0606*/ 	.byte	0x3f
	.zero		1


	//   ....[87]....
        /*0608*/ 	.word	0x00016700
        /*060c*/ 	.word	0x00000005
        /*0610*/ 	.word	0x00000060
        /*0614*/ 	.short	0x010a
        /*0616*/ 	.byte	0x3f
	.zero		1


	//   ....[88]....
        /*0618*/ 	.word	0x00016760
        /*061c*/ 	.word	0x00000005
        /*0620*/ 	.word	0x00000068
        /*0624*/ 	.short	0x010a
        /*0626*/ 	.byte	0x3f
	.zero		1


	//   ....[89]....
        /*0628*/ 	.word	0x000167c0
        /*062c*/ 	.word	0x00000005
        /*0630*/ 	.word	0x00000070
        /*0634*/ 	.short	0x010a
        /*0636*/ 	.byte	0x3f
	.zero		1


	//   ....[90]....
        /*0638*/ 	.word	0x00016820
        /*063c*/ 	.word	0x00000005
        /*0640*/ 	.word	0x00000078
        /*0644*/ 	.short	0x010a
        /*0646*/ 	.byte	0x3f
	.zero		1


	//   ....[91]....
        /*0648*/ 	.word	0x00016880
        /*064c*/ 	.word	0x00000005
        /*0650*/ 	.word	0x00000060
        /*0654*/ 	.short	0x010a
        /*0656*/ 	.byte	0x3f
	.zero		1


	//   ....[92]....
        /*0658*/ 	.word	0x000168e0
        /*065c*/ 	.word	0x00000005
        /*0660*/ 	.word	0x00000068
        /*0664*/ 	.short	0x010a
        /*0666*/ 	.byte	0x3f
	.zero		1


	//   ....[93]....
        /*0668*/ 	.word	0x00016940
        /*066c*/ 	.word	0x00000005
        /*0670*/ 	.word	0x00000070
        /*0674*/ 	.short	0x010a
        /*0676*/ 	.byte	0x3f
	.zero		1


	//   ....[94]....
        /*0678*/ 	.word	0x000169a0
        /*067c*/ 	.word	0x00000005
        /*0680*/ 	.word	0x00000078
        /*0684*/ 	.short	0x010a
        /*0686*/ 	.byte	0x3f
	.zero		1


	//   ....[95]....
        /*0688*/ 	.word	0x000169f0
        /*068c*/ 	.word	0x00000000
        /*0690*/ 	.word	0x00000060
        /*0694*/ 	.short	0x010a
        /*0696*/ 	.byte	0x3f
	.zero		1


	//   ....[96]....
        /*0698*/ 	.word	0x00016a40
        /*069c*/ 	.word	0x00000000
        /*06a0*/ 	.word	0x00000068
        /*06a4*/ 	.short	0x010a
        /*06a6*/ 	.byte	0x3f
	.zero		1


	//   ....[97]....
        /*06a8*/ 	.word	0x00016a90
        /*06ac*/ 	.word	0x00000000
        /*06b0*/ 	.word	0x00000070
        /*06b4*/ 	.short	0x010a
        /*06b6*/ 	.byte	0x3f
	.zero		1


	//   ....[98]....
        /*06b8*/ 	.word	0x00016b60
        /*06bc*/ 	.word	0x0000000e
        /*06c0*/ 	.word	0x00000020
        /*06c4*/ 	.short	0x010a
        /*06c6*/ 	.byte	0x3f
	.zero		1


	//   ....[99]....
        /*06c8*/ 	.word	0x00016c30
        /*06cc*/ 	.word	0x00000005
        /*06d0*/ 	.word	0x00000000
        /*06d4*/ 	.short	0x010a
        /*06d6*/ 	.byte	0x3f
	.zero		1


	//   ....[100]....
        /*06d8*/ 	.word	0x00016c80
        /*06dc*/ 	.word	0x00000007
        /*06e0*/ 	.word	0x00000000
        /*06e4*/ 	.short	0x010a
        /*06e6*/ 	.byte	0x3f
	.zero		1


	//   ....[101]....
        /*06e8*/ 	.word	0x00016cd0
        /*06ec*/ 	.word	0x00000006
        /*06f0*/ 	.word	0x00000000
        /*06f4*/ 	.short	0x010a
        /*06f6*/ 	.byte	0x3f
	.zero		1


	//----- nvinfo : EIATTR_NUM_MBARRIERS
	.align		4
.L_38:
        /*06f8*/ 	.byte	0x03, 0x38
        /*06fa*/ 	.short	0x0012


	//----- nvinfo : EIATTR_EXIT_INSTR_OFFSETS
	.align		4
        /*06fc*/ 	.byte	0x04, 0x1c
        /*06fe*/ 	.short	(.L_40 - .L_39)


	//   ....[0]....
.L_39:
        /*0700*/ 	.word	0x00016340


	//----- nvinfo : EIATTR_MAX_THREADS
	.align		4
.L_40:
        /*0704*/ 	.byte	0x04, 0x05
        /*0706*/ 	.short	(.L_42 - .L_41)
.L_41:
        /*0708*/ 	.word	0x00000180
        /*070c*/ 	.word	0x00000001
        /*0710*/ 	.word	0x00000001


	//----- nvinfo : EIATTR_CRS_STACK_SIZE
	.align		4
.L_42:
        /*0714*/ 	.byte	0x04, 0x1e
        /*0716*/ 	.short	(.L_44 - .L_43)
.L_43:
        /*0718*/ 	.word	0x00000000


	//----- nvinfo : EIATTR_CBANK_PARAM_SIZE
	.align		4
.L_44:
        /*071c*/ 	.byte	0x03, 0x19
        /*071e*/ 	.short	0x0770


	//----- nvinfo : EIATTR_PARAM_CBANK
	.align		4
        /*0720*/ 	.byte	0x04, 0x0a
        /*0722*/ 	.short	(.L_46 - .L_45)
	.align		4
.L_45:
        /*0724*/ 	.word	index@(.nv.constant0._ZN7cutlass13device_kernelINS_4gemm6kernel13GemmUniversalIN4cute5tupleIJiiiiEEENS1_10collective13CollectiveMmaINS1_34MainloopSm90TmaGmmaWarpSpecializedILi4ENS5_IJNS4_1CILi2EEENSA_ILi1EEESC_EEENS1_35KernelTmaWarpSpecializedCooperativeEEENS5_IJNSA_ILi128EEENSA_ILi256EEENSA_ILi64EEEEEENS_10bfloat16_tENS5_IJlSC_lEEESK_SL_NS4_8TiledMMAINS4_8MMA_AtomIJNS4_4SM904GMMA28MMA_64x256x16_F32BF16BF16_SSILNSP_5MajorE0ELSR_0ELNSP_7ScaleInE1ELSS_1EEEEEENS4_6LayoutISD_NS5_IJSC_NSA_ILi0EEESW_EEEEENS5_IJNS4_10UnderscoreESZ_SZ_EEEEENS4_13SM90_TMA_LOADENS4_14ComposedLayoutINS4_7SwizzleILi3ELi4ELi3EEENS4_18smem_ptr_flag_bitsILi16EEENSV_INS5_IJNSA_ILi8EEESI_EEENS5_IJSI_SC_EEEEEEEvNS4_8identityENS4_23SM90_TMA_LOAD_MULTICASTES1C_vS1D_EENS_8epilogue10collective18CollectiveEpilogueINS1G_22Sm90TmaWarpSpecializedILi4ELi2ELi16ELb1ELb0EEEJSJ_NS5_IJSG_NSA_ILi32EEEEEESK_SL_SK_SL_NS1G_6fusion15FusionCallbacksIS1K_NS1N_13LinCombEltActINS1G_6thread4GELUESK_fSK_fLNS_15FloatRoundStyleE2EEESJ_S1M_JEEES12_NS13_INS14_ILi2ELi4ELi3EEES17_NSV_INS5_IJS18_S1L_EEENS5_IJS1L_SC_EEEEEEENS4_17SM75_U32x4_LDSM_NENS4_14SM90_TMA_STOREES1Z_NS4_17SM90_U32x4_STSM_NENS4_9Copy_AtomIJS22_NS_6half_tEEEEvEEEvvEEEEvNT_6ParamsE)
        /*0728*/ 	.short	0x0210
        /*072a*/ 	.short	0x0770


	//----- nvinfo : EIATTR_SW_WAR
	.align		4
.L_46:
        /*072c*/ 	.byte	0x04, 0x36
        /*072e*/ 	.short	(.L_48 - .L_47)
.L_47:
        /*0730*/ 	.word	0x00000008
.L_48:


//--------------------- .nv.callgraph             --------------------------
	.section	.nv.callgraph,"",@"SHT_CUDA_CALLGRAPH"
	.align	4
	.sectionentsize	8
	.align		4
        /*0000*/ 	.word	0x00000000
	.align		4
        /*0004*/ 	.word	0xffffffff
	.align		4
        /*0008*/ 	.word	index@(_ZN7cutlass13device_kernelINS_4gemm6kernel13GemmUniversalIN4cute5tupleIJiiiiEEENS1_10collective13CollectiveMmaINS1_34MainloopSm90TmaGmmaWarpSpecializedILi4ENS5_IJNS4_1CILi2EEENSA_ILi1EEESC_EEENS1_35KernelTmaWarpSpecializedCooperativeEEENS5_IJNSA_ILi128EEENSA_ILi256EEENSA_ILi64EEEEEENS_10bfloat16_tENS5_IJlSC_lEEESK_SL_NS4_8TiledMMAINS4_8MMA_AtomIJNS4_4SM904GMMA28MMA_64x256x16_F32BF16BF16_SSILNSP_5MajorE0ELSR_0ELNSP_7ScaleInE1ELSS_1EEEEEENS4_6LayoutISD_NS5_IJSC_NSA_ILi0EEESW_EEEEENS5_IJNS4_10UnderscoreESZ_SZ_EEEEENS4_13SM90_TMA_LOADENS4_14ComposedLayoutINS4_7SwizzleILi3ELi4ELi3EEENS4_18smem_ptr_flag_bitsILi16EEENSV_INS5_IJNSA_ILi8EEESI_EEENS5_IJSI_SC_EEEEEEEvNS4_8identityENS4_23SM90_TMA_LOAD_MULTICASTES1C_vS1D_EENS_8epilogue10collective18CollectiveEpilogueINS1G_22Sm90TmaWarpSpecializedILi4ELi2ELi16ELb1ELb0EEEJSJ_NS5_IJSG_NSA_ILi32EEEEEESK_SL_SK_SL_NS1G_6fusion15FusionCallbacksIS1K_NS1N_13LinCombEltActINS1G_6thread4GELUESK_fSK_fLNS_15FloatRoundStyleE2EEESJ_S1M_JEEES12_NS13_INS14_ILi2ELi4ELi3EEES17_NSV_INS5_IJS18_S1L_EEENS5_IJS1L_SC_EEEEEEENS4_17SM75_U32x4_LDSM_NENS4_14SM90_TMA_STOREES1Z_NS4_17SM90_U32x4_STSM_NENS4_9Copy_AtomIJS22_NS_6half_tEEEEvEEEvvEEEEvNT_6ParamsE)
	.align		4
        /*000c*/ 	.word	index@(__assertfail)
	.align		4
        /*0010*/ 	.word	0x00000000
	.align		4
        /*0014*/ 	.word	0xfffffffe
	.align		4
        /*0018*/ 	.word	0x00000000
	.align		4
        /*001c*/ 	.word	0xfffffffd
	.align		4
        /*0020*/ 	.word	0x00000000
	.align		4
        /*0024*/ 	.word	0xfffffffc


//--------------------- .nv.constant4             --------------------------
	.section	.nv.constant4,"a",@progbits
	.align	8
	.align		8
.nv.constant4:
        /*0000*/ 	.dword	__assertfail
	.align		8
        /*0008*/ 	.dword	__unnamed_1
	.align		8
        /*0010*/ 	.dword	__unnamed_2
	.align		8
        /*0018*/ 	.dword	_ZN39_INTERNAL_81702341_4_k_cu_48f88514_29754cuda3std3__45__cpo5beginE
	.align		8
        /*0020*/ 	.dword	_ZN39_INTERNAL_81702341_4_k_cu_48f88514_29754cuda3std3__45__cpo3endE
	.align		8
        /*0028*/ 	.dword	_ZN39_INTERNAL_81702341_4_k_cu_48f88514_29754cuda3std3__45__cpo6cbeginE
	.align		8
        /*0030*/ 	.dword	_ZN39_INTERNAL_81702341_4_k_cu_48f88514_29754cuda3std3__45__cpo4cendE
	.align		8
        /*0038*/ 	.dword	_ZN39_INTERNAL_81702341_4_k_cu_48f88514_29754cuda3std3__441_GLOBAL__N__81702341_4_k_cu_48f88514_29756ignoreE
	.align		8
        /*0040*/ 	.dword	_ZN39_INTERNAL_81702341_4_k_cu_48f88514_29754cuda3std3__419piecewise_constructE
	.align		8
        /*0048*/ 	.dword	_ZN39_INTERNAL_81702341_4_k_cu_48f88514_29754cuda3std3__48in_placeE
	.align		8
        /*0050*/ 	.dword	_ZN39_INTERNAL_81702341_4_k_cu_48f88514_29754cuda3std6ranges3__45__cpo4swapE
	.align		8
        /*0058*/ 	.dword	_ZN39_INTERNAL_81702341_4_k_cu_48f88514_29754cuda3std6ranges3__45__cpo9iter_moveE
	.align		8
        /*0060*/ 	.dword	_ZN39_INTERNAL_81702341_4_k_cu_48f88514_29754cute7productE
	.align		8
        /*0068*/ 	.dword	_ZN39_INTERNAL_81702341_4_k_cu_48f88514_29754cute1_E
	.align		8
        /*0070*/ 	.dword	$str$22
	.align		8
        /*0078*/ 	.dword	$str$23
	.align		8
        /*0080*/ 	.dword	$str$26
	.align		8
        /*0088*/ 	.dword	$str$27


//--------------------- .text._ZN7cutlass13device_kernelINS_4gemm6kernel13GemmUniversalIN4cute5tupleIJiiiiEEENS1_10collective13CollectiveMmaINS1_34MainloopSm90TmaGmmaWarpSpecializedILi4ENS5_IJNS4_1CILi2EEENSA_ILi1EEESC_EEENS1_35KernelTmaWarpSpecializedCooperativeEEENS5_IJNSA_ILi128EEENSA_ILi256EEENSA_ILi64EEEEEENS_10bfloat16_tENS5_IJlSC_lEEESK_SL_NS4_8TiledMMAINS4_8MMA_AtomIJNS4_4SM904GMMA28MMA_64x256x16_F32BF16BF16_SSILNSP_5MajorE0ELSR_0ELNSP_7ScaleInE1ELSS_1EEEEEENS4_6LayoutISD_NS5_IJSC_NSA_ILi0EEESW_EEEEENS5_IJNS4_10UnderscoreESZ_SZ_EEEEENS4_13SM90_TMA_LOADENS4_14ComposedLayoutINS4_7SwizzleILi3ELi4ELi3EEENS4_18smem_ptr_flag_bitsILi16EEENSV_INS5_IJNSA_ILi8EEESI_EEENS5_IJSI_SC_EEEEEEEvNS4_8identityENS4_23SM90_TMA_LOAD_MULTICASTES1C_vS1D_EENS_8epilogue10collective18CollectiveEpilogueINS1G_22Sm90TmaWarpSpecializedILi4ELi2ELi16ELb1ELb0EEEJSJ_NS5_IJSG_NSA_ILi32EEEEEESK_SL_SK_SL_NS1G_6fusion15FusionCallbacksIS1K_NS1N_13LinCombEltActINS1G_6thread4GELUESK_fSK_fLNS_15FloatRoundStyleE2EEESJ_S1M_JEEES12_NS13_INS14_ILi2ELi4ELi3EEES17_NSV_INS5_IJS18_S1L_EEENS5_IJS1L_SC_EEEEEEENS4_17SM75_U32x4_LDSM_NENS4_14SM90_TMA_STOREES1Z_NS4_17SM90_U32x4_STSM_NENS4_9Copy_AtomIJS22_NS_6half_tEEEEvEEEvvEEEEvNT_6ParamsE --------------------------
	.section	.text._ZN7cutlass13device_kernelINS_4gemm6kernel13GemmUniversalIN4cute5tupleIJiiiiEEENS1_10collective13CollectiveMmaINS1_34MainloopSm90TmaGmmaWarpSpecializedILi4ENS5_IJNS4_1CILi2EEENSA_ILi1EEESC_EEENS1_35KernelTmaWarpSpecializedCooperativeEEENS5_IJNSA_ILi128EEENSA_ILi256EEENSA_ILi64EEEEEENS_10bfloat16_tENS5_IJlSC_lEEESK_SL_NS4_8TiledMMAINS4_8MMA_AtomIJNS4_4SM904GMMA28MMA_64x256x16_F32BF16BF16_SSILNSP_5MajorE0ELSR_0ELNSP_7ScaleInE1ELSS_1EEEEEENS4_6LayoutISD_NS5_IJSC_NSA_ILi0EEESW_EEEEENS5_IJNS4_10UnderscoreESZ_SZ_EEEEENS4_13SM90_TMA_LOADENS4_14ComposedLayoutINS4_7SwizzleILi3ELi4ELi3EEENS4_18smem_ptr_flag_bitsILi16EEENSV_INS5_IJNSA_ILi8EEESI_EEENS5_IJSI_SC_EEEEEEEvNS4_8identityENS4_23SM90_TMA_LOAD_MULTICASTES1C_vS1D_EENS_8epilogue10collective18CollectiveEpilogueINS1G_22Sm90TmaWarpSpecializedILi4ELi2ELi16ELb1ELb0EEEJSJ_NS5_IJSG_NSA_ILi32EEEEEESK_SL_SK_SL_NS1G_6fusion15FusionCallbacksIS1K_NS1N_13LinCombEltActINS1G_6thread4GELUESK_fSK_fLNS_15FloatRoundStyleE2EEESJ_S1M_JEEES12_NS13_INS14_ILi2ELi4ELi3EEES17_NSV_INS5_IJS18_S1L_EEENS5_IJS1L_SC_EEEEEEENS4_17SM75_U32x4_LDSM_NENS4_14SM90_TMA_STOREES1Z_NS4_17SM90_U32x4_STSM_NENS4_9Copy_AtomIJS22_NS_6half_tEEEEvEEEvvEEEEvNT_6ParamsE,"ax",@progbits
	.align	128
.text._ZN7cutlass13device_kernelINS_4gemm6kernel13GemmUniversalIN4cute5tupleIJiiiiEEENS1_10collective13CollectiveMmaINS1_34MainloopSm90TmaGmmaWarpSpecializedILi4ENS5_IJNS4_1CILi2EEENSA_ILi1EEESC_EEENS1_35KernelTmaWarpSpecializedCooperativeEEENS5_IJNSA_ILi128EEENSA_ILi256EEENSA_ILi64EEEEEENS_10bfloat16_tENS5_IJlSC_lEEESK_SL_NS4_8TiledMMAINS4_8MMA_AtomIJNS4_4SM904GMMA28MMA_64x256x16_F32BF16BF16_SSILNSP_5MajorE0ELSR_0ELNSP_7ScaleInE1ELSS_1EEEEEENS4_6LayoutISD_NS5_IJSC_NSA_ILi0EEESW_EEEEENS5_IJNS4_10UnderscoreESZ_SZ_EEEEENS4_13SM90_TMA_LOADENS4_14ComposedLayoutINS4_7SwizzleILi3ELi4ELi3EEENS4_18smem_ptr_flag_bitsILi16EEENSV_INS5_IJNSA_ILi8EEESI_EEENS5_IJSI_SC_EEEEEEEvNS4_8identityENS4_23SM90_TMA_LOAD_MULTICASTES1C_vS1D_EENS_8epilogue10collective18CollectiveEpilogueINS1G_22Sm90TmaWarpSpecializedILi4ELi2ELi16ELb1ELb0EEEJSJ_NS5_IJSG_NSA_ILi32EEEEEESK_SL_SK_SL_NS1G_6fusion15FusionCallbacksIS1K_NS1N_13LinCombEltActINS1G_6thread4GELUESK_fSK_fLNS_15FloatRoundStyleE2EEESJ_S1M_JEEES12_NS13_INS14_ILi2ELi4ELi3EEES17_NSV_INS5_IJS18_S1L_EEENS5_IJS1L_SC_EEEEEEENS4_17SM75_U32x4_LDSM_NENS4_14SM90_TMA_STOREES1Z_NS4_17SM90_U32x4_STSM_NENS4_9Copy_AtomIJS22_NS_6half_tEEEEvEEEvvEEEEvNT_6ParamsE:
        .type           _ZN7cutlass13device_kernelINS_4gemm6kernel13GemmUniversalIN4cute5tupleIJiiiiEEENS1_10collective13CollectiveMmaINS1_34MainloopSm90TmaGmmaWarpSpecializedILi4ENS5_IJNS4_1CILi2EEENSA_ILi1EEESC_EEENS1_35KernelTmaWarpSpecializedCooperativeEEENS5_IJNSA_ILi128EEENSA_ILi256EEENSA_ILi64EEEEEENS_10bfloat16_tENS5_IJlSC_lEEESK_SL_NS4_8TiledMMAINS4_8MMA_AtomIJNS4_4SM904GMMA28MMA_64x256x16_F32BF16BF16_SSILNSP_5MajorE0ELSR_0ELNSP_7ScaleInE1ELSS_1EEEEEENS4_6LayoutISD_NS5_IJSC_NSA_ILi0EEESW_EEEEENS5_IJNS4_10UnderscoreESZ_SZ_EEEEENS4_13SM90_TMA_LOADENS4_14ComposedLayoutINS4_7SwizzleILi3ELi4ELi3EEENS4_18smem_ptr_flag_bitsILi16EEENSV_INS5_IJNSA_ILi8EEESI_EEENS5_IJSI_SC_EEEEEEEvNS4_8identityENS4_23SM90_TMA_LOAD_MULTICASTES1C_vS1D_EENS_8epilogue10collective18CollectiveEpilogueINS1G_22Sm90TmaWarpSpecializedILi4ELi2ELi16ELb1ELb0EEEJSJ_NS5_IJSG_NSA_ILi32EEEEEESK_SL_SK_SL_NS1G_6fusion15FusionCallbacksIS1K_NS1N_13LinCombEltActINS1G_6thread4GELUESK_fSK_fLNS_15FloatRoundStyleE2EEESJ_S1M_JEEES12_NS13_INS14_ILi2ELi4ELi3EEES17_NSV_INS5_IJS18_S1L_EEENS5_IJS1L_SC_EEEEEEENS4_17SM75_U32x4_LDSM_NENS4_14SM90_TMA_STOREES1Z_NS4_17SM90_U32x4_STSM_NENS4_9Copy_AtomIJS22_NS_6half_tEEEEvEEEvvEEEEvNT_6ParamsE,@function
        .size           _ZN7cutlass13device_kernelINS_4gemm6kernel13GemmUniversalIN4cute5tupleIJiiiiEEENS1_10collective13CollectiveMmaINS1_34MainloopSm90TmaGmmaWarpSpecializedILi4ENS5_IJNS4_1CILi2EEENSA_ILi1EEESC_EEENS1_35KernelTmaWarpSpecializedCooperativeEEENS5_IJNSA_ILi128EEENSA_ILi256EEENSA_ILi64EEEEEENS_10bfloat16_tENS5_IJlSC_lEEESK_SL_NS4_8TiledMMAINS4_8MMA_AtomIJNS4_4SM904GMMA28MMA_64x256x16_F32BF16BF16_SSILNSP_5MajorE0ELSR_0ELNSP_7ScaleInE1ELSS_1EEEEEENS4_6LayoutISD_NS5_IJSC_NSA_ILi0EEESW_EEEEENS5_IJNS4_10UnderscoreESZ_SZ_EEEEENS4_13SM90_TMA_LOADENS4_14ComposedLayoutINS4_7SwizzleILi3ELi4ELi3EEENS4_18smem_ptr_flag_bitsILi16EEENSV_INS5_IJNSA_ILi8EEESI_EEENS5_IJSI_SC_EEEEEEEvNS4_8identityENS4_23SM90_TMA_LOAD_MULTICASTES1C_vS1D_EENS_8epilogue10collective18CollectiveEpilogueINS1G_22Sm90TmaWarpSpecializedILi4ELi2ELi16ELb1ELb0EEEJSJ_NS5_IJSG_NSA_ILi32EEEEEESK_SL_SK_SL_NS1G_6fusion15FusionCallbacksIS1K_NS1N_13LinCombEltActINS1G_6thread4GELUESK_fSK_fLNS_15FloatRoundStyleE2EEESJ_S1M_JEEES12_NS13_INS14_ILi2ELi4ELi3EEES17_NSV_INS5_IJS18_S1L_EEENS5_IJS1L_SC_EEEEEEENS4_17SM75_U32x4_LDSM_NENS4_14SM90_TMA_STOREES1Z_NS4_17SM90_U32x4_STSM_NENS4_9Copy_AtomIJS22_NS_6half_tEEEEvEEEvvEEEEvNT_6ParamsE,(.L_x_266 - _ZN7cutlass13device_kernelINS_4gemm6kernel13GemmUniversalIN4cute5tupleIJiiiiEEENS1_10collective13CollectiveMmaINS1_34MainloopSm90TmaGmmaWarpSpecializedILi4ENS5_IJNS4_1CILi2EEENSA_ILi1EEESC_EEENS1_35KernelTmaWarpSpecializedCooperativeEEENS5_IJNSA_ILi128EEENSA_ILi256EEENSA_ILi64EEEEEENS_10bfloat16_tENS5_IJlSC_lEEESK_SL_NS4_8TiledMMAINS4_8MMA_AtomIJNS4_4SM904GMMA28MMA_64x256x16_F32BF16BF16_SSILNSP_5MajorE0ELSR_0ELNSP_7ScaleInE1ELSS_1EEEEEENS4_6LayoutISD_NS5_IJSC_NSA_ILi0EEESW_EEEEENS5_IJNS4_10UnderscoreESZ_SZ_EEEEENS4_13SM90_TMA_LOADENS4_14ComposedLayoutINS4_7SwizzleILi3ELi4ELi3EEENS4_18smem_ptr_flag_bitsILi16EEENSV_INS5_IJNSA_ILi8EEESI_EEENS5_IJSI_SC_EEEEEEEvNS4_8identityENS4_23SM90_TMA_LOAD_MULTICASTES1C_vS1D_EENS_8epilogue10collective18CollectiveEpilogueINS1G_22Sm90TmaWarpSpecializedILi4ELi2ELi16ELb1ELb0EEEJSJ_NS5_IJSG_NSA_ILi32EEEEEESK_SL_SK_SL_NS1G_6fusion15FusionCallbacksIS1K_NS1N_13LinCombEltActINS1G_6thread4GELUESK_fSK_fLNS_15FloatRoundStyleE2EEESJ_S1M_JEEES12_NS13_INS14_ILi2ELi4ELi3EEES17_NSV_INS5_IJS18_S1L_EEENS5_IJS1L_SC_EEEEEEENS4_17SM75_U32x4_LDSM_NENS4_14SM90_TMA_STOREES1Z_NS4_17SM90_U32x4_STSM_NENS4_9Copy_AtomIJS22_NS_6half_tEEEEvEEEvvEEEEvNT_6ParamsE)
        .other          _ZN7cutlass13device_kernelINS_4gemm6kernel13GemmUniversalIN4cute5tupleIJiiiiEEENS1_10collective13CollectiveMmaINS1_34MainloopSm90TmaGmmaWarpSpecializedILi4ENS5_IJNS4_1CILi2EEENSA_ILi1EEESC_EEENS1_35KernelTmaWarpSpecializedCooperativeEEENS5_IJNSA_ILi128EEENSA_ILi256EEENSA_ILi64EEEEEENS_10bfloat16_tENS5_IJlSC_lEEESK_SL_NS4_8TiledMMAINS4_8MMA_AtomIJNS4_4SM904GMMA28MMA_64x256x16_F32BF16BF16_SSILNSP_5MajorE0ELSR_0ELNSP_7ScaleInE1ELSS_1EEEEEENS4_6LayoutISD_NS5_IJSC_NSA_ILi0EEESW_EEEEENS5_IJNS4_10UnderscoreESZ_SZ_EEEEENS4_13SM90_TMA_LOADENS4_14ComposedLayoutINS4_7SwizzleILi3ELi4ELi3EEENS4_18smem_ptr_flag_bitsILi16EEENSV_INS5_IJNSA_ILi8EEESI_EEENS5_IJSI_SC_EEEEEEEvNS4_8identityENS4_23SM90_TMA_LOAD_MULTICASTES1C_vS1D_EENS_8epilogue10collective18CollectiveEpilogueINS1G_22Sm90TmaWarpSpecializedILi4ELi2ELi16ELb1ELb0EEEJSJ_NS5_IJSG_NSA_ILi32EEEEEESK_SL_SK_SL_NS1G_6fusion15FusionCallbacksIS1K_NS1N_13LinCombEltActINS1G_6thread4GELUESK_fSK_fLNS_15FloatRoundStyleE2EEESJ_S1M_JEEES12_NS13_INS14_ILi2ELi4ELi3EEES17_NSV_INS5_IJS18_S1L_EEENS5_IJS1L_SC_EEEEEEENS4_17SM75_U32x4_LDSM_NENS4_14SM90_TMA_STOREES1Z_NS4_17SM90_U32x4_STSM_NENS4_9Copy_AtomIJS22_NS_6half_tEEEEvEEEvvEEEEvNT_6ParamsE,@"STO_CUDA_ENTRY STV_DEFAULT"
_ZN7cutlass13device_kernelINS_4gemm6kernel13GemmUniversalIN4cute5tupleIJiiiiEEENS1_10collective13CollectiveMmaINS1_34MainloopSm90TmaGmmaWarpSpecializedILi4ENS5_IJNS4_1CILi2EEENSA_ILi1EEESC_EEENS1_35KernelTmaWarpSpecializedCooperativeEEENS5_IJNSA_ILi128EEENSA_ILi256EEENSA_ILi64EEEEEENS_10bfloat16_tENS5_IJlSC_lEEESK_SL_NS4_8TiledMMAINS4_8MMA_AtomIJNS4_4SM904GMMA28MMA_64x256x16_F32BF16BF16_SSILNSP_5MajorE0ELSR_0ELNSP_7ScaleInE1ELSS_1EEEEEENS4_6LayoutISD_NS5_IJSC_NSA_ILi0EEESW_EEEEENS5_IJNS4_10UnderscoreESZ_SZ_EEEEENS4_13SM90_TMA_LOADENS4_14ComposedLayoutINS4_7SwizzleILi3ELi4ELi3EEENS4_18smem_ptr_flag_bitsILi16EEENSV_INS5_IJNSA_ILi8EEESI_EEENS5_IJSI_SC_EEEEEEEvNS4_8identityENS4_23SM90_TMA_LOAD_MULTICASTES1C_vS1D_EENS_8epilogue10collective18CollectiveEpilogueINS1G_22Sm90TmaWarpSpecializedILi4ELi2ELi16ELb1ELb0EEEJSJ_NS5_IJSG_NSA_ILi32EEEEEESK_SL_SK_SL_NS1G_6fusion15FusionCallbacksIS1K_NS1N_13LinCombEltActINS1G_6thread4GELUESK_fSK_fLNS_15FloatRoundStyleE2EEESJ_S1M_JEEES12_NS13_INS14_ILi2ELi4ELi3EEES17_NSV_INS5_IJS18_S1L_EEENS5_IJS1L_SC_EEEEEEENS4_17SM75_U32x4_LDSM_NENS4_14SM90_TMA_STOREES1Z_NS4_17SM90_U32x4_STSM_NENS4_9Copy_AtomIJS22_NS_6half_tEEEEvEEEvvEEEEvNT_6ParamsE:
[----:B------:R-:W1:Y:S01]  /*0000*/  LDC R1, c[0x0][0x28] ;  /* 0x00000a00ff017b82 */ /* 0x000e620000000800 */
[----:B------:R-:W2:Y:S07]  /*0010*/  S2R R18, SR_TID.X ;  /* 0x0000000000127919 */ /* 0x000eae0000002100 */
[----:B------:R-:W3:Y:S01]  /*0020*/  LDC.64 R4, c[0x0][0x588] ;  /* 0x00016200ff047b82 */ /* 0x000ee20000000a00 */
[----:B------:R-:W-:Y:S01]  /*0030*/  ELECT P0, URZ, PT ;  /* 0x00000000003f782f */ /* 0x000fe20003800000 */
[----:B------:R-:W-:Y:S01]  /*0040*/  BSSY B0, `(.L_x_0) ;  /* 0x0000016000007945 */ /* 0x000fe20003800000 */
[----:B--2---:R-:W-:-:S02]  /*0050*/  SHF.R.U32.HI R8, RZ, 0x5, R18 ;  /* 0x00000005ff087819 */ /* 0x004fc40000011612 */
[----:B------:R-:W-:-:S03]  /*0060*/  SHF.R.U32.HI R2, RZ, 0x7, R18 ;  /* 0x00000007ff027819 */ /* 0x000fc60000011612 */
[----:B------:R-:W2:Y:S04]  /*0070*/  SHFL.IDX PT, R0, R8, RZ, 0x1f ;  /* 0x00001fff08007589 */ /* 0x000ea800000e0000 */
[----:B------:R4:W1:Y:S01]  /*0080*/  SHFL.IDX PT, R7, R2, RZ, 0x1f ;  /* 0x00001fff02077589 */ /* 0x00086200000e0000 */
[----:B--2---:R-:W-:Y:S02]  /*0090*/  ISETP.NE.OR P0, PT, R0, RZ, !P0 ;  /* 0x000000ff0000720c */ /* 0x004fe40004705670 */
[----:B------:R-:W-:-:S11]  /*00a0*/  SHF.R.S32.HI R3, RZ, 0x1f, R0 ;  /* 0x0000001fff037819 */ /* 0x000fd60000011400 */
[----:B-1-34-:R-:W-:Y:S05]  /*00b0*/  @P0 BRA `(.L_x_1) ;  /* 0x0000000000380947 */ /* 0x01afea0003800000 */
[----:B------:R-:W-:Y:S02]  /*00c0*/  ULDC.64 UR4, c[0x0][0x198] ;  /* 0x0000660000047ab9 */ /* 0x000fe40000000a00 */
[----:B------:R-:W-:Y:S02]  /*00d0*/  UIADD3 UR6, UP0, UR4, 0xf0, URZ ;  /* 0x000000f004067890 */ /* 0x000fe4000ff1e03f */
[----:B------:R-:W-:Y:S02]  /*00e0*/  UIADD3 UR8, UP1, UR4, 0x1f0, URZ ;  /* 0x000001f004087890 */ /* 0x000fe4000ff3e03f */
[----:B------:R-:W-:Y:S02]  /*00f0*/  UIADD3 UR10, UP2, UR4, 0x3f0, URZ ;  /* 0x000003f0040a7890 */ /* 0x000fe4000ff5e03f */
[----:B------:R-:W-:Y:S02]  /*0100*/  UIADD3 UR4, UP3, UR4, 0x4f0, URZ ;  /* 0x000004f004047890 */ /* 0x000fe4000ff7e03f */
[----:B------:R-:W-:-:S02]  /*0110*/  UIADD3.X UR7, URZ, UR5, URZ, UP0, !UPT ;  /* 0x000000053f077290 */ /* 0x000fc400087fe43f */
[----:B------:R-:W-:Y:S02]  /*0120*/  UIADD3.X UR9, URZ, UR5, URZ, UP1, !UPT ;  /* 0x000000053f097290 */ /* 0x000fe40008ffe43f */
[----:B------:R-:W-:Y:S02]  /*0130*/  UIADD3.X UR11, URZ, UR5, URZ, UP2, !UPT ;  /* 0x000000053f0b7290 */ /* 0x000fe400097fe43f */
[----:B------:R-:W-:-:S03]  /*0140*/  UIADD3.X UR5, URZ, UR5, URZ, UP3, !UPT ;  /* 0x000000053f057290 */ /* 0x000fc60009ffe43f */
[----:B------:R1:W-:Y:S02]  /*0150*/  UTMACCTL.PF [UR6] ;  /* 0x00000000060079b9 */ /* 0x0003e40008040000 */
[----:B------:R1:W-:Y:S02]  /*0160*/  UTMACCTL.PF [UR8] ;  /* 0x00000000080079b9 */ /* 0x0003e40008040000 */
[----:B------:R1:W-:Y:S02]  /*0170*/  UTMACCTL.PF [UR10] ;  /* 0x000000000a0079b9 */ /* 0x0003e40008040000 */
[----:B------:R1:W-:Y:S02]  /*0180*/  UTMACCTL.PF [UR4] ;  /* 0x00000000040079b9 */ /* 0x0003e40008040000 */
[----:B-1----:R-:W-:Y:S01]  /*0190*/  NOP ;  /* 0x0000000000007918 */ /* 0x002fe20000000000 */
.L_x_1:
[----:B------:R-:W-:Y:S05]  /*01a0*/  BSYNC B0 ;  /* 0x0000000000007941 */ /* 0x000fea0003800000 */
.L_x_0:
[----:B------:R-:W-:Y:S01]  /*01b0*/  ULDC.64 UR4, c[0x0][0x590] ;  /* 0x0001640000047ab9 */ /* 0x000fe20000000a00 */
[----:B------:R-:W-:Y:S01]  /*01c0*/  LEA.HI R3, R3, R0, RZ, 0x2 ;  /* 0x0000000003037211 */ /* 0x000fe200078f10ff */
[----:B------:R-:W-:Y:S01]  /*01d0*/  ULDC.64 UR48, c[0x0][0x208] ;  /* 0x0000820000307ab9 */ /* 0x000fe20000000a00 */
[----:B------:R-:W-:Y:S01]  /*01e0*/  ISETP.NE.U32.AND P2, PT, RZ, UR4, PT ;  /* 0x00000004ff007c0c */ /* 0x000fe2000bf45070 */
[----:B------:R-:W-:Y:S01]  /*01f0*/  IMAD.MOV.U32 R2, RZ, RZ, R4 ;  /* 0x000000ffff027224 */ /* 0x000fe200078e0004 */
[----:B------:R-:W-:Y:S02]  /*0200*/  LOP3.LUT R3, R3, 0xfffffffc, RZ, 0xc0, !PT ;  /* 0xfffffffc03037812 */ /* 0x000fe400078ec0ff */
[----:B------:R-:W-:Y:S02]  /*0210*/  ISETP.NE.AND.EX P3, PT, RZ, UR5, PT, P2 ;  /* 0x00000005ff007c0c */ /* 0x000fe4000bf65320 */
[----:B------:R-:W-:Y:S01]  /*0220*/  PRMT R6, RZ, 0x7610, R6 ;  /* 0x00007610ff067816 */ /* 0x000fe20000000006 */
[----:B------:R-:W-:Y:S01]  /*0230*/  IMAD.IADD R0, R0, 0x1, -R3 ;  /* 0x0000000100007824 */ /* 0x000fe200078e0a03 */
[----:B------:R-:W-:-:S09]  /*0240*/  MOV R3, R5 ;  /* 0x0000000500037202 */ /* 0x000fd20000000f00 */
[----:B------:R-:W-:Y:S05]  /*0250*/  @P3 BRA `(.L_x_2) ;  /* 0x0000000000303947 */ /* 0x000fea0003800000 */
[----:B------:R-:W-:Y:S02]  /*0260*/  ULDC.64 UR6, c[0x0][0x588] ;  /* 0x0001620000067ab9 */ /* 0x000fe40000000a00 */
[----:B------:R-:W-:-:S04]  /*0270*/  ISETP.NE.U32.AND P0, PT, RZ, UR6, PT ;  /* 0x00000006ff007c0c */ /* 0x000fc8000bf05070 */
[----:B------:R-:W-:-:S13]  /*0280*/  ISETP.NE.AND.EX P0, PT, RZ, UR7, PT, P0 ;  /* 0x00000007ff007c0c */ /* 0x000fda000bf05300 */
[----:B------:R-:W-:Y:S05]  /*0290*/  @!P0 BRA `(.L_x_3) ;  /* 0x0000000000108947 */ /* 0x000fea0003800000 */
[----:B------:R-:W2:Y:S02]  /*02a0*/  LDG.E R6, desc[UR48][R2.64] ;  /* 0x0000003002067981 */ /* 0x000ea4000c1e1900 */
[----:B--2---:R-:W-:Y:S01]  /*02b0*/  FSETP.NEU.AND P1, PT, R6, RZ, PT ;  /* 0x000000ff0600720b */ /* 0x004fe20003f2d000 */
[----:B------:R-:W-:Y:S01]  /*02c0*/  IMAD.MOV.U32 R6, RZ, RZ, 0x1 ;  /* 0x00000001ff067424 */ /* 0x000fe200078e00ff */
[----:B------:R-:W-:Y:S11]  /*02d0*/  BRA `(.L_x_2) ;  /* 0x0000000000107947 */ /* 0x000ff60003800000 */
.L_x_3:
[----:B------:R-:W-:Y:S01]  /*02e0*/  ULDC UR6, c[0x0][0x580] ;  /* 0x0001600000067ab9 */ /* 0x000fe20000000800 */
[----:B------:R-:W-:Y:S01]  /*02f0*/  IMAD.MOV.U32 R6, RZ, RZ, 0x1 ;  /* 0x00000001ff067424 */ /* 0x000fe200078e00ff */
[----:B------:R-:W-:Y:S02]  /*0300*/  FSETP.NEU.AND P1, PT, RZ, UR6, PT ;  /* 0x00000006ff007c0b */ /* 0x000fe4000bf2d000 */
[----:B------:R-:W-:-:S11]  /*0310*/  CS2R R2, SRZ ;  /* 0x0000000000027805 */ /* 0x000fd6000001ff00 */
.L_x_2:
[----:B------:R-:W-:Y:S02]  /*0320*/  ISETP.NE.U32.AND P4, PT, R2, RZ, PT ;  /* 0x000000ff0200720c */ /* 0x000fe40003f85070 */
[----:B------:R-:W-:Y:S02]  /*0330*/  ISETP.NE.AND.EX P5, PT, RZ, UR5, PT, P2 ;  /* 0x00000005ff007c0c */ /* 0x000fe4000bfa5320 */
[----:B------:R-:W-:Y:S02]  /*0340*/  ISETP.NE.AND.EX P2, PT, R3, RZ, PT, P4 ;  /* 0x000000ff0300720c */ /* 0x000fe40003f45340 */
[----:B------:R-:W-:-:S11]  /*0350*/  PLOP3.LUT P0, PT, PT, PT, PT, 0x8, 0x0 ;  /* 0x000000000000781c */ /* 0x000fd60003f0e170 */
[----:B------:R-:W-:Y:S05]  /*0360*/  @P2 BRA P5, `(.L_x_4) ;  /* 0x0000000000342947 */ /* 0x000fea0002800000 */
[----:B------:R-:W-:-:S04]  /*0370*/  ISETP.NE.U32.AND P0, PT, RZ, UR4, PT ;  /* 0x00000004ff007c0c */ /* 0x000fc8000bf05070 */
[----:B------:R-:W-:-:S13]  /*0380*/  ISETP.NE.AND.EX P0, PT, RZ, UR5, PT, P0 ;  /* 0x00000005ff007c0c */ /* 0x000fda000bf05300 */
[----:B------:R-:W-:Y:S05]  /*0390*/  @!P0 BRA `(.L_x_5) ;  /* 0x0000000000248947 */ /* 0x000fea0003800000 */
[----:B------:R-:W-:Y:S02]  /*03a0*/  PRMT R6, R6, 0x9910, RZ ;  /* 0x0000991006067816 */ /* 0x000fe400000000ff */
[----:B------:R-:W-:Y:S02]  /*03b0*/  ISETP.NE.U32.AND P0, PT, R2, RZ, PT ;  /* 0x000000ff0200720c */ /* 0x000fe40003f05070 */
[----:B------:R-:W-:Y:S02]  /*03c0*/  ISETP.NE.AND P2, PT, R6, RZ, PT ;  /* 0x000000ff0600720c */ /* 0x000fe40003f45270 */
[----:B------:R-:W-:Y:S02]  /*03d0*/  ISETP.NE.AND.EX P0, PT, R3, RZ, PT, P0 ;  /* 0x000000ff0300720c */ /* 0x000fe40003f05300 */
[----:B------:R-:W-:-:S09]  /*03e0*/  SEL R2, RZ, 0xffffffff, P1 ;  /* 0xffffffffff027807 */ /* 0x000fd20000800000 */
[----:B------:R-:W-:-:S04]  /*03f0*/  @!P2 SEL R2, RZ, 0xffffffff, P0 ;  /* 0xffffffffff02a807 */ /* 0x000fc80000000000 */
[----:B------:R-:W-:-:S04]  /*0400*/  LOP3.LUT R2, R2, 0x1, RZ, 0xc0, !PT ;  /* 0x0000000102027812 */ /* 0x000fc800078ec0ff */
[----:B------:R-:W-:Y:S01]  /*0410*/  ISETP.EQ.U32.AND P0, PT, R2, 0x1, PT ;  /* 0x000000010200780c */ /* 0x000fe20003f02070 */
[----:B------:R-:W-:-:S12]  /*0420*/  BRA `(.L_x_4) ;  /* 0x0000000000047947 */ /* 0x000fd80003800000 */
.L_x_5:
[----:B------:R-:W-:-:S13]  /*0430*/  PLOP3.LUT P0, PT, P1, PT, PT, 0x8, 0x0 ;  /* 0x000000000000781c */ /* 0x000fda0000f0e170 */
.L_x_4:
[----:B------:R-:W1:Y:S02]  /*0440*/  SHFL.IDX PT, R2, R8, RZ, 0x1f ;  /* 0x00001fff08027589 */ /* 0x000e6400000e0000 */
[----:B-1----:R-:W-:-:S13]  /*0450*/  ISETP.NE.AND P1, PT, R2, RZ, PT ;  /* 0x000000ff0200720c */ /* 0x002fda0003f25270 */
[----:B------:R-:W-:Y:S05]  /*0460*/  @P1 BRA `(.L_x_6) ;  /* 0x0000000000581947 */ /* 0x000fea0003800000 */
[----:B------:R-:W1:Y:S01]  /*0470*/  S2UR UR8, SR_CgaCtaId ;  /* 0x00000000000879c3 */ /* 0x000e620000008800 */
[----:B------:R-:W-:Y:S01]  /*0480*/  UMOV UR4, 0x400 ;  /* 0x0000040000047882 */ /* 0x000fe20000000000 */
[----:B------:R-:W-:Y:S01]  /*0490*/  UMOV UR5, 0x1 ;  /* 0x0000000100057882 */ /* 0x000fe20000000000 */
[----:B------:R-:W-:Y:S01]  /*04a0*/  UMOV UR6, 0x4 ;  /* 0x0000000400067882 */ /* 0x000fe20000000000 */
[----:B------:R-:W-:Y:S01]  /*04b0*/  ELECT P1, URZ, PT ;  /* 0x00000000003f782f */ /* 0x000fe20003820000 */
[----:B------:R-:W-:-:S04]  /*04c0*/  UIADD3 UR6, -UR6, 0x100000, URZ ;  /* 0x0010000006067890 */ /* 0x000fc8000fffe13f */
[----:B------:R-:W-:Y:S02]  /*04d0*/  USHF.L.U32 UR7, UR6, 0xb, URZ ;  /* 0x0000000b06077899 */ /* 0x000fe4000800063f */
[----:B------:R-:W-:Y:S02]  /*04e0*/  USHF.L.U32 UR6, UR6, 0x1, URZ ;  /* 0x0000000106067899 */ /* 0x000fe4000800063f */
[----:B-1----:R-:W-:Y:S02]  /*04f0*/  ULEA UR8, UR8, UR4, 0x18 ;  /* 0x0000000408087291 */ /* 0x002fe4000f8ec03f */
[----:B------:R-:W-:-:S04]  /*0500*/  UIADD3 UR4, -UR5, 0x100000, URZ ;  /* 0x0010000005047890 */ /* 0x000fc8000fffe13f */
[----:B------:R-:W-:Y:S02]  /*0510*/  USHF.L.U32 UR5, UR4, 0xb, URZ ;  /* 0x0000000b04057899 */ /* 0x000fe4000800063f */
[----:B------:R-:W-:Y:S01]  /*0520*/  USHF.L.U32 UR4, UR4, 0x1, URZ ;  /* 0x0000000104047899 */ /* 0x000fe2000800063f */
[----:B------:R-:W1:Y:S11]  /*0530*/  FENCE.VIEW.ASYNC.S ;  /* 0x00000000000073c6 */ /* 0x000e760000000000 */
[----:B-1----:R1:W2:Y:S01]  /*0540*/  SYNCS.EXCH.64 URZ, [UR8], UR4 ;  /* 0x00000004083f75b2 */ /* 0x0022a20008000100 */
[----:B------:R1:W3:Y:S01]  /*0550*/  SYNCS.EXCH.64 URZ, [UR8+0x20], UR6 ;  /* 0x00002006083f75b2 */ /* 0x0002e20008000100 */
[----:B------:R1:W4:Y:S01]  /*0560*/  SYNCS.EXCH.64 URZ, [UR8+0x8], UR4 ;  /* 0x00000804083f75b2 */ /* 0x0003220008000100 */
[----:B------:R1:W1:Y:S01]  /*0570*/  SYNCS.EXCH.64 URZ, [UR8+0x28], UR6 ;  /* 0x00002806083f75b2 */ /* 0x0002620008000100 */
[----:B------:R1:W1:Y:S01]  /*0580*/  SYNCS.EXCH.64 URZ, [UR8+0x10], UR4 ;  /* 0x00001004083f75b2 */ /* 0x0002620008000100 */
[----:B------:R1:W1:Y:S01]  /*0590*/  SYNCS.EXCH.64 URZ, [UR8+0x30], UR6 ;  /* 0x00003006083f75b2 */ /* 0x0002620008000100 */
[----:B------:R1:W1:Y:S01]  /*05a0*/  SYNCS.EXCH.64 URZ, [UR8+0x18], UR4 ;  /* 0x00001804083f75b2 */ /* 0x0002620008000100 */
[----:B------:R1:W1:Y:S01]  /*05b0*/  SYNCS.EXCH.64 URZ, [UR8+0x38], UR6 ;  /* 0x00003806083f75b2 */ /* 0x0002620008000100 */
[----:B------:R-:W-:Y:S01]  /*05c0*/  NOP ;  /* 0x0000000000007918 */ /* 0x000fe20000000000 */
.L_x_6:
[----:B------:R-:W5:Y:S01]  /*05d0*/  SHFL.IDX PT, R3, R8, RZ, 0x1f ;  /* 0x00001fff08037589 */ /* 0x000f6200000e0000 */
[----:B------:R-:W1:Y:S01]  /*05e0*/  S2UR UR9, SR_CTAID.X ;  /* 0x00000000000979c3 */ /* 0x000e620000002500 */
[----:B------:R-:W-:Y:S01]  /*05f0*/  NOP ;  /* 0x0000000000007918 */ /* 0x000fe20000000000 */
[----:B-----5:R-:W-:Y:S02]  /*0600*/  ISETP.NE.AND P1, PT, R3, RZ, PT ;  /* 0x000000ff0300720c */ /* 0x020fe40003f25270 */
[----:B------:R-:W-:-:S04]  /*0610*/  SHF.R.S32.HI R3, RZ, 0x1f, R18 ;  /* 0x0000001fff037819 */ /* 0x000fc80000011412 */
[----:B------:R-:W-:-:S07]  /*0620*/  LEA.HI R3, R3, R18, RZ, 0x7 ;  /* 0x0000001203037211 */ /* 0x000fce00078f38ff */
[----:B-1----:R-:W-:Y:S05]  /*0630*/  @P1 BRA `(.L_x_7) ;  /* 0x0000000000581947 */ /* 0x002fea0003800000 */
[----:B------:R-:W1:Y:S01]  /*0640*/  S2UR UR5, SR_CgaCtaId ;  /* 0x00000000000579c3 */ /* 0x000e620000008800 */
[----:B------:R-:W-:Y:S01]  /*0650*/  UMOV UR4, 0x400 ;  /* 0x0000040000047882 */ /* 0x000fe20000000000 */
[----:B------:R-:W-:Y:S01]  /*0660*/  UMOV UR6, 0x20 ;  /* 0x0000002000067882 */ /* 0x000fe20000000000 */
[----:B------:R-:W-:Y:S01]  /*0670*/  UMOV UR7, 0x100 ;  /* 0x0000010000077882 */ /* 0x000fe20000000000 */
[----:B------:R-:W-:Y:S01]  /*0680*/  ELECT P1, URZ, PT ;  /* 0x00000000003f782f */ /* 0x000fe20003820000 */
[----:B-1----:R-:W-:Y:S02]  /*0690*/  ULEA UR8, UR5, UR4, 0x18 ;  /* 0x0000000405087291 */ /* 0x002fe4000f8ec03f */
[----:B------:R-:W-:-:S04]  /*06a0*/  UIADD3 UR4, -UR6, 0x100000, URZ ;  /* 0x0010000006047890 */ /* 0x000fc8000fffe13f */
[----:B------:R-:W-:Y:S02]  /*06b0*/  USHF.L.U32 UR5, UR4, 0xb, URZ ;  /* 0x0000000b04057899 */ /* 0x000fe4000800063f */
[----:B------:R-:W-:Y:S02]  /*06c0*/  USHF.L.U32 UR4, UR4, 0x1, URZ ;  /* 0x0000000104047899 */ /* 0x000fe4000800063f */
[----:B------:R-:W-:-:S04]  /*06d0*/  UIADD3 UR6, -UR7, 0x100000, URZ ;  /* 0x0010000007067890 */ /* 0x000fc8000fffe13f */
[----:B------:R-:W-:Y:S02]  /*06e0*/  USHF.L.U32 UR7, UR6, 0xb, URZ ;  /* 0x0000000b06077899 */ /* 0x000fe4000800063f */
[----:B------:R-:W-:Y:S01]  /*06f0*/  USHF.L.U32 UR6, UR6, 0x1, URZ ;  /* 0x0000000106067899 */ /* 0x000fe2000800063f */
[----:B------:R-:W1:Y:S03]  /*0700*/  FENCE.VIEW.ASYNC.S ;  /* 0x00000000000073c6 */ /* 0x000e660000000000 */
[----:B-1----:R1:W1:Y:S08]  /*0710*/  SYNCS.EXCH.64 URZ, [UR8+0x40], UR4 ;  /* 0x00004004083f75b2 */ /* 0x0022700008000100 */
[----:B------:R1:W1:Y:S01]  /*0720*/  SYNCS.EXCH.64 URZ, [UR8+0x60], UR6 ;  /* 0x00006006083f75b2 */ /* 0x0002620008000100 */
[----:B------:R1:W1:Y:S01]  /*0730*/  SYNCS.EXCH.64 URZ, [UR8+0x48], UR4 ;  /* 0x00004804083f75b2 */ /* 0x0002620008000100 */
[----:B------:R1:W1:Y:S01]  /*0740*/  SYNCS.EXCH.64 URZ, [UR8+0x68], UR6 ;  /* 0x00006806083f75b2 */ /* 0x0002620008000100 */
[----:B------:R1:W1:Y:S01]  /*0750*/  SYNCS.EXCH.64 URZ, [UR8+0x50], UR4 ;  /* 0x00005004083f75b2 */ /* 0x0002620008000100 */
[----:B------:R1:W1:Y:S01]  /*0760*/  SYNCS.EXCH.64 URZ, [UR8+0x70], UR6 ;  /* 0x00007006083f75b2 */ /* 0x0002620008000100 */
[----:B------:R1:W1:Y:S01]  /*0770*/  SYNCS.EXCH.64 URZ, [UR8+0x58], UR4 ;  /* 0x00005804083f75b2 */ /* 0x0002620008000100 */
[----:B------:R1:W1:Y:S01]  /*0780*/  SYNCS.EXCH.64 URZ, [UR8+0x78], UR6 ;  /* 0x00007806083f75b2 */ /* 0x0002620008000100 */
[----:B------:R-:W-:Y:S01]  /*0790*/  NOP ;  /* 0x0000000000007918 */ /* 0x000fe20000000000 */
.L_x_7:
[----:B------:R-:W-:Y:S01]  /*07a0*/  LOP3.LUT R3, R3, 0xffffff80, RZ, 0xc0, !PT ;  /* 0xffffff8003037812 */ /* 0x000fe200078ec0ff */
[----:B------:R-:W5:Y:S01]  /*07b0*/  S2R R6, SR_CTAID.Y ;  /* 0x0000000000067919 */ /* 0x000f620000002600 */
[----:B------:R-:W-:Y:S01]  /*07c0*/  SHF.R.S32.HI R11, RZ, 0x1f, R2 ;  /* 0x0000001fff0b7819 */ /* 0x000fe20000011402 */
[----:B-1----:R-:W-:Y:S01]  /*07d0*/  ULDC UR4, c[0x0][0x150] ;  /* 0x0000540000047ab9 */ /* 0x002fe20000000800 */
[----:B------:R-:W-:Y:S01]  /*07e0*/  IADD3 R10, -R3, R18, RZ ;  /* 0x00000012030a7210 */ /* 0x000fe20007ffe1ff */
[----:B------:R1:W2:Y:S01]  /*07f0*/  SHFL.IDX PT, R12, R8, RZ, 0x1f ;  /* 0x00001fff080c7589 */ /* 0x0002a200000e0000 */
[----:B------:R-:W-:Y:S01]  /*0800*/  I2FP.F32.U32 R13, UR9 ;  /* 0x00000009000d7c45 */ /* 0x000fe20008201000 */
[----:B------:R-:W3:Y:S01]  /*0810*/  LDC R14, c[0x0][0x144] ;  /* 0x00005100ff0e7b82 */ /* 0x000ee20000000800 */
[----:B------:R-:W-:Y:S02]  /*0820*/  SHF.R.S32.HI R3, RZ, 0x1f, R10 ;  /* 0x0000001fff037819 */ /* 0x000fe4000001140a */
[----:B------:R-:W-:-:S02]  /*0830*/  ELECT P1, URZ, PT ;  /* 0x00000000003f782f */ /* 0x000fc40003820000 */
[----:B------:R-:W-:Y:S01]  /*0840*/  LEA.HI R11, R11, R2, RZ, 0x2 ;  /* 0x000000020b0b7211 */ /* 0x000fe200078f10ff */
[----:B------:R-:W-:Y:S01]  /*0850*/  FMUL R13, R13, UR4 ;  /* 0x000000040d0d7c20 */ /* 0x000fe20008400000 */
[----:B------:R-:W-:Y:S01]  /*0860*/  LEA.HI R3, R3, R10, RZ, 0x3 ;  /* 0x0000000a03037211 */ /* 0x000fe200078f18ff */
[----:B------:R-:W-:Y:S01]  /*0870*/  ULDC UR4, c[0x0][0x154] ;  /* 0x0000550000047ab9 */ /* 0x000fe20000000800 */
[----:B------:R-:W-:Y:S01]  /*0880*/  LOP3.LUT R11, R11, 0x3ffffffc, RZ, 0xc0, !PT ;  /* 0x3ffffffc0b0b7812 */ /* 0x000fe200078ec0ff */
[----:B------:R-:W-:Y:S01]  /*0890*/  IMAD.MOV.U32 R152, RZ, RZ, 0x1 ;  /* 0x00000001ff987424 */ /* 0x000fe200078e00ff */
[--C-:B------:R-:W-:Y:S01]  /*08a0*/  SHF.R.S32.HI R9, RZ, 0x3, R3.reuse ;  /* 0x00000003ff097819 */ /* 0x100fe20000011403 */
[----:B------:R-:W4:Y:S01]  /*08b0*/  F2I.U32.TRUNC.NTZ R13, R13 ;  /* 0x0000000d000d7305 */ /* 0x000f22000020f000 */
[----:B-1----:R-:W-:Y:S01]  /*08c0*/  SHF.R.S32.HI R8, RZ, 0x1f, R3 ;  /* 0x0000001fff087819 */ /* 0x002fe20000011403 */
[----:B------:R-:W-:Y:S01]  /*08d0*/  IMAD.IADD R11, R2, 0x1, -R11 ;  /* 0x00000001020b7824 */ /* 0x000fe200078e0a0b */
[----:B------:R-:W-:Y:S01]  /*08e0*/  ISETP.NE.AND P4, PT, R0, RZ, PT ;  /* 0x000000ff0000720c */ /* 0x000fe20003f85270 */
[----:B------:R-:W-:Y:S01]  /*08f0*/  NOP ;  /* 0x0000000000007918 */ /* 0x000fe20000000000 */
[----:B------:R-:W-:-:S02]  /*0900*/  LEA.HI R8, R8, R9, RZ, 0x2 ;  /* 0x0000000908087211 */ /* 0x000fc400078f10ff */
[----:B------:R-:W-:Y:S02]  /*0910*/  ISETP.EQ.OR P2, PT, R0, 0x3, !P4 ;  /* 0x000000030000780c */ /* 0x000fe40006742670 */
[----:B------:R-:W-:Y:S02]  /*0920*/  LOP3.LUT R8, R8, 0xfffffffc, RZ, 0xc0, !PT ;  /* 0xfffffffc08087812 */ /* 0x000fe400078ec0ff */
[----:B------:R-:W-:Y:S02]  /*0930*/  ISETP.EQ.AND P2, PT, R7, RZ, P2 ;  /* 0x000000ff0700720c */ /* 0x000fe40001742270 */
[----:B--2---:R-:W-:Y:S01]  /*0940*/  ISETP.NE.OR P1, PT, R12, RZ, !P1 ;  /* 0x000000ff0c00720c */ /* 0x004fe20004f25670 */
[----:B------:R-:W-:Y:S01]  /*0950*/  IMAD.IADD R8, R9, 0x1, -R8 ;  /* 0x0000000109087824 */ /* 0x000fe200078e0a08 */
[----:B------:R-:W-:Y:S01]  /*0960*/  SEL R22, RZ, 0x1, !P2 ;  /* 0x00000001ff167807 */ /* 0x000fe20005000000 */
[----:B----4-:R-:W-:Y:S01]  /*0970*/  IMAD.MOV R15, RZ, RZ, -R13 ;  /* 0x000000ffff0f7224 */ /* 0x010fe200078e0a0d */
[----:B-----5:R-:W-:Y:S01]  /*0980*/  I2FP.F32.U32 R3, R6 ;  /* 0x0000000600037245 */ /* 0x020fe20000201000 */
[----:B------:R-:W1:Y:S01]  /*0990*/  LDC R9, c[0x0][0x148] ;  /* 0x00005200ff097b82 */ /* 0x000e620000000800 */
[----:B------:R-:W-:-:S03]  /*09a0*/  LEA R8, R11, R8, 0x2 ;  /* 0x000000080b087211 */ /* 0x000fc600078e10ff */
[----:B------:R-:W-:Y:S01]  /*09b0*/  FMUL R12, R3, UR4 ;  /* 0x00000004030c7c20 */ /* 0x000fe20008400000 */
[----:B------:R-:W-:Y:S01]  /*09c0*/  LEA.HI R2, R8, R8, RZ, 0x1 ;  /* 0x0000000808027211 */ /* 0x000fe200078f08ff */
[----:B---3--:R-:W-:Y:S01]  /*09d0*/  IMAD R3, R14, R15, UR9 ;  /* 0x000000090e037e24 */ /* 0x008fe2000f8e020f */
[----:B------:R-:W-:Y:S01]  /*09e0*/  SHF.L.U32 R153, R8, 0x2, RZ ;  /* 0x0000000208997819 */ /* 0x000fe200000006ff */
[----:B------:R-:W-:Y:S01]  /*09f0*/  VOTEU.ALL UP0, P1 ;  /* 0x00000000003f7886 */ /* 0x000fe20000800000 */
[----:B------:R-:W-:Y:S01]  /*0a00*/  LOP3.LUT R11, R2, 0xfffffffe, RZ, 0xc0, !PT ;  /* 0xfffffffe020b7812 */ /* 0x000fe200078ec0ff */
[----:B------:R-:W2:Y:S01]  /*0a10*/  F2I.U32.TRUNC.NTZ R12, R12 ;  /* 0x0000000c000c7305 */ /* 0x000ea2000020f000 */
[----:B------:R-:W3:Y:S01]  /*0a20*/  LDC R13, c[0x0][0x140] ;  /* 0x00005000ff0d7b82 */ /* 0x000ee20000000800 */
[C---:B------:R-:W-:Y:S01]  /*0a30*/  LOP3.LUT R153, R8.reuse, 0xc, R153, 0x78, !PT ;  /* 0x0000000c08997812 */ /* 0x040fe200078e7899 */
[----:B------:R-:W-:Y:S01]  /*0a40*/  UMOV UR4, 0x20 ;  /* 0x0000002000047882 */ /* 0x000fe20000000000 */
[----:B------:R-:W-:Y:S01]  /*0a50*/  IMAD.IADD R2, R8, 0x1, -R11 ;  /* 0x0000000108027824 */ /* 0x000fe200078e0a0b */
[----:B------:R-:W-:Y:S01]  /*0a60*/  @!UP0 UMOV UR6, 0x400 ;  /* 0x0000040000068882 */ /* 0x000fe20000000000 */
[----:B------:R-:W-:-:S04]  /*0a70*/  @!UP0 UIADD3 UR4, -UR4, 0x100000, URZ ;  /* 0x0010000004048890 */ /* 0x000fc8000fffe13f */
[----:B------:R-:W-:Y:S02]  /*0a80*/  @!UP0 USHF.L.U32 UR5, UR4, 0xb, URZ ;  /* 0x0000000b04058899 */ /* 0x000fe4000800063f */
[----:B------:R-:W-:Y:S01]  /*0a90*/  @!UP0 USHF.L.U32 UR4, UR4, 0x1, URZ ;  /* 0x0000000104048899 */ /* 0x000fe2000800063f */
[----:B------:R-:W-:Y:S01]  /*0aa0*/  IADD3 R8, R7, -0x1, RZ ;  /* 0xffffffff07087810 */ /* 0x000fe20007ffe0ff */
[----:B------:R-:W-:Y:S01]  /*0ab0*/  VOTEU.ALL UP1, P1 ;  /* 0x00000000003f7886 */ /* 0x000fe20000820000 */
[----:B------:R-:W4:Y:S01]  /*0ac0*/  @!UP0 S2UR UR7, SR_CgaCtaId ;  /* 0x00000000000789c3 */ /* 0x000f220000008800 */
[----:B------:R-:W-:Y:S01]  /*0ad0*/  ISETP.NE.AND P5, PT, R2, R3, PT ;  /* 0x000000030200720c */ /* 0x000fe20003fa5270 */
[----:B--2---:R-:W-:-:S04]  /*0ae0*/  IMAD.MOV R24, RZ, RZ, -R12 ;  /* 0x000000ffff187224 */ /* 0x004fc800078e0a0c */
[----:B-1----:R-:W-:-:S08]  /*0af0*/  IMAD R11, R9, R24, R6 ;  /* 0x00000018090b7224 */ /* 0x002fd000078e0206 */
[----:B------:R-:W-:Y:S02]  /*0b00*/  @P5 LEA.HI R2, R153, R153, RZ, 0x1 ;  /* 0x0000009999025211 */ /* 0x000fe400078f08ff */
[----:B---3--:R-:W-:Y:S02]  /*0b10*/  ISETP.EQ.U32.AND P2, PT, R13, 0x1, PT ;  /* 0x000000010d00780c */ /* 0x008fe40003f42070 */
[----:B------:R-:W-:-:S04]  /*0b20*/  @P5 SHF.R.S32.HI R2, RZ, 0x1, R2 ;  /* 0x00000001ff025819 */ /* 0x000fc80000011402 */
[----:B------:R-:W-:Y:S01]  /*0b30*/  @P5 ISETP.NE.AND P6, PT, R2, R11, PT ;  /* 0x0000000b0200520c */ /* 0x000fe20003fc5270 */
[----:B----4-:R-:W-:Y:S01]  /*0b40*/  @!UP0 ULEA UR6, UR7, UR6, 0x18 ;  /* 0x0000000607068291 */ /* 0x010fe2000f8ec03f */
[----:B------:R-:W-:Y:S01]  /*0b50*/  VOTEU.ALL UP0, P1 ;  /* 0x00000000003f7886 */ /* 0x000fe20000800000 */
[----:B------:R-:W-:Y:S02]  /*0b60*/  LOP3.LUT P1, RZ, R10, 0x7, RZ, 0xc0, !PT ;  /* 0x000000070aff7812 */ /* 0x000fe4000782c0ff */
[----:B------:R-:W-:Y:S02]  /*0b70*/  @P5 SEL R152, RZ, 0x1, P6 ;  /* 0x00000001ff985807 */ /* 0x000fe40003000000 */
[----:B------:R-:W-:Y:S02]  /*0b80*/  ISETP.NE.AND P5, PT, R7, RZ, PT ;  /* 0x000000ff0700720c */ /* 0x000fe40003fa5270 */
[----:B------:R-:W-:Y:S02]  /*0b90*/  ISETP.LT.U32.AND P1, PT, R153, 0x2, !P1 ;  /* 0x000000029900780c */ /* 0x000fe40004f21070 */
[----:B------:R-:W-:Y:S01]  /*0ba0*/  ISETP.EQ.AND P6, PT, R0, 0x2, !P5 ;  /* 0x000000020000780c */ /* 0x000fe20006fc2270 */
[----:B------:R-:W1:Y:S02]  /*0bb0*/  FENCE.VIEW.ASYNC.S ;  /* 0x00000000000073c6 */ /* 0x000e640000000000 */
[----:B-1----:R1:W2:Y:S01]  /*0bc0*/  @!UP0 SYNCS.EXCH.64 URZ, [UR6+0x80], UR4 ;  /* 0x00008004063f85b2 */ /* 0x0022a20008000100 */
[----:B------:R-:W-:-:S02]  /*0bd0*/  SEL R11, RZ, 0x1, !P1 ;  /* 0x00000001ff0b7807 */ /* 0x000fc40004800000 */
[----:B------:R-:W-:Y:S02]  /*0be0*/  ISETP.GE.U32.AND P1, PT, R8, 0x2, PT ;  /* 0x000000020800780c */ /* 0x000fe40003f26070 */
[----:B------:R-:W-:Y:S02]  /*0bf0*/  SEL R19, RZ, 0x1, !P6 ;  /* 0x00000001ff137807 */ /* 0x000fe40007000000 */
[----:B------:R-:W-:Y:S02]  /*0c00*/  LOP3.LUT R152, R152, R11, RZ, 0xc0, !PT ;  /* 0x0000000b98987212 */ /* 0x000fe400078ec0ff */
[----:B------:R-:W-:Y:S02]  /*0c10*/  SEL R19, R19, 0x2, P1 ;  /* 0x0000000213137807 */ /* 0x000fe40000800000 */
[----:B------:R-:W-:Y:S01]  /*0c20*/  SEL R22, R22, 0x2, P1 ;  /* 0x0000000216167807 */ /* 0x000fe20000800000 */
[----:B------:R1:W3:Y:S01]  /*0c30*/  @!UP1 SYNCS.EXCH.64 URZ, [UR6+0x88], UR4 ;  /* 0x00008804063f95b2 */ /* 0x0002e20008000100 */
[----:B------:R-:W-:Y:S01]  /*0c40*/  NOP ;  /* 0x0000000000007918 */ /* 0x000fe20000000000 */
[----:B------:R-:W-:Y:S05]  /*0c50*/  @!P2 BRA `(.L_x_8) ;  /* 0x000000000008a947 */ /* 0x000fea0003800000 */
[----:B--23--:R-:W-:Y:S01]  /*0c60*/  UCGABAR_ARV ;  /* 0x00000000000079c7 */ /* 0x00cfe20008000000 */
[----:B------:R-:W-:Y:S05]  /*0c70*/  BRA `(.L_x_9) ;  /* 0x0000000000047947 */ /* 0x000fea0003800000 */
.L_x_8:
[----:B--23--:R-:W-:Y:S01]  /*0c80*/  NOP ;  /* 0x0000000000007918 */ /* 0x00cfe20000000000 */
.L_x_9:
[----:B------:R-:W2:Y:S01]  /*0c90*/  LDC R2, c[0x0][0x904] ;  /* 0x00024100ff027b82 */ /* 0x000ea20000000800 */
[----:B------:R-:W-:Y:S01]  /*0ca0*/  MOV R11, RZ ;  /* 0x000000ff000b7202 */ /* 0x000fe20000000f00 */
[----:B------:R-:W-:Y:S01]  /*0cb0*/  IMAD.U32 R10, RZ, RZ, UR9 ;  /* 0x00000009ff0a7e24 */ /* 0x000fe2000f8e00ff */
[----:B--2---:R-:W-:-:S04]  /*0cc0*/  ISETP.NE.AND P1, PT, R2, 0x1, PT ;  /* 0x000000010200780c */ /* 0x004fc80003f25270 */
[----:B------:R-:W-:-:S09]  /*0cd0*/  P2R R7, PR, RZ, 0x2 ;  /* 0x00000002ff077803 */ /* 0x000fd20000000000 */
[----:B------:R-:W2:Y:S01]  /*0ce0*/  @P1 LDC R17, c[0x0][0x10] ;  /* 0x00000400ff111b82 */ /* 0x000ea20000000800 */
[----:B------:R-:W-:Y:S02]  /*0cf0*/  @P1 IMAD.MOV.U32 R7, RZ, RZ, RZ ;  /* 0x000000ffff071224 */ /* 0x000fe400078e00ff */
[----:B------:R-:W-:-:S05]  /*0d00*/  @P1 IMAD.MOV.U32 R15, RZ, RZ, RZ ;  /* 0x000000ffff0f1224 */ /* 0x000fca00078e00ff */
[----:B------:R-:W3:Y:S01]  /*0d10*/  @!P1 LDC R13, c[0x0][0xc] ;  /* 0x00000300ff0d9b82 */ /* 0x000ee20000000800 */
[----:B-1----:R-:W-:Y:S01]  /*0d20*/  ULDC UR4, c[0x0][0xc] ;  /* 0x0000030000047ab9 */ /* 0x002fe20000000800 */
[----:B------:R-:W-:Y:S01]  /*0d30*/  ULDC UR5, c[0x0][0x10] ;  /* 0x0000040000057ab9 */ /* 0x000fe20000000800 */
[----:B------:R-:W-:Y:S01]  /*0d40*/  ULDC UR6, c[0x0][0x14] ;  /* 0x0000050000067ab9 */ /* 0x000fe20000000800 */
[----:B------:R-:W-:-:S04]  /*0d50*/  UIMAD.WIDE.U32 UR4, UR4, UR5, URZ ;  /* 0x00000005040472a5 */ /* 0x000fc8000f8e003f */
[----:B------:R-:W-:Y:S02]  /*0d60*/  UIMAD.WIDE.U32 UR46, UR4, UR6, URZ ;  /* 0x00000006042e72a5 */ /* 0x000fe4000f8e003f */
[----:B------:R-:W-:-:S04]  /*0d70*/  UIMAD UR38, UR5, UR6, URZ ;  /* 0x00000006052672a4 */ /* 0x000fc8000f8e023f */
[----:B------:R-:W-:Y:S01]  /*0d80*/  UIADD3 UR38, UR47, UR38, URZ ;  /* 0x000000262f267290 */ /* 0x000fe2000fffe03f */
[----:B--2---:R-:W-:-:S04]  /*0d90*/  @P1 IMAD.WIDE.U32 R16, R17, UR9, R6 ;  /* 0x0000000911101c25 */ /* 0x004fc8000f8e0006 */
[----:B------:R-:W-:Y:S02]  /*0da0*/  @P1 IMAD.IADD R17, R17, 0x1, R15 ;  /* 0x0000000111111824 */ /* 0x000fe400078e020f */
[----:B---3--:R-:W-:-:S04]  /*0db0*/  @!P1 IMAD.WIDE.U32 R10, R6, R13, R10 ;  /* 0x0000000d060a9225 */ /* 0x008fc800078e000a */
[----:B------:R-:W-:Y:S01]  /*0dc0*/  @!P1 IMAD.MOV.U32 R17, RZ, RZ, R11 ;  /* 0x000000ffff119224 */ /* 0x000fe200078e000b */
[----:B------:R-:W-:Y:S01]  /*0dd0*/  @!P1 MOV R16, R10 ;  /* 0x0000000a00109202 */ /* 0x000fe20000000f00 */
[----:B------:R-:W-:Y:S06]  /*0de0*/  @!P2 BRA `(.L_x_10) ;  /* 0x00000000000ca947 */ /* 0x000fec0003800000 */
[----:B------:R-:W-:Y:S01]  /*0df0*/  UCGABAR_WAIT ;  /* 0x0000000000007dc7 */ /* 0x000fe20008000000 */
[----:B------:R-:W-:Y:S01]  /*0e00*/  CCTL.IVALL ;  /* 0x00000000ff00798f */ /* 0x000fe20002000000 */
[----:B------:R-:W-:Y:S05]  /*0e10*/  BRA `(.L_x_11) ;  /* 0x0000000000047947 */ /* 0x000fea0003800000 */
.L_x_10:
[----:B------:R-:W-:Y:S06]  /*0e20*/  BAR.SYNC.DEFER_BLOCKING 0x0 ;  /* 0x0000000000007b1d */ /* 0x000fec0000010000 */
.L_x_11:
[----:B------:R-:W1:Y:S01]  /*0e30*/  S2UR UR37, SR_CgaCtaId ;  /* 0x00000000002579c3 */ /* 0x000e620000008800 */
[----:B------:R-:W-:Y:S04]  /*0e40*/  BSSY B6, `(.L_x_12) ;  /* 0x000154f000067945 */ /* 0x000fe80003800000 */
[----:B------:R-:W-:Y:S05]  /*0e50*/  @!P5 BRA `(.L_x_13) ;  /* 0x0000012400d0d947 */ /* 0x000fea0003800000 */
[----:B------:R-:W-:-:S13]  /*0e60*/  ISETP.GT.U32.AND P0, PT, R8, 0x1, PT ;  /* 0x000000010800780c */ /* 0x000fda0003f04070 */
[----:B------:R-:W-:Y:S05]  /*0e70*/  @P0 BRA `(.L_x_14) ;  /* 0x00000154002c0947 */ /* 0x000fea0003800000 */
[----:B------:R-:W-:Y:S01]  /*0e80*/  ULDC.64 UR4, c[0x0][0x8f8] ;  /* 0x00023e0000047ab9 */ /* 0x000fe20000000a00 */
[----:B------:R-:W-:Y:S01]  /*0e90*/  UMOV UR55, 0xffffffff ;  /* 0xffffffff00377882 */ /* 0x000fe20000000000 */
[----:B------:R-:W-:Y:S01]  /*0ea0*/  ISETP.GE.U32.AND P0, PT, R16, UR4, PT ;  /* 0x0000000410007c0c */ /* 0x000fe2000bf06070 */
[----:B------:R-:W-:Y:S01]  /*0eb0*/  IMAD.MOV.U32 R23, RZ, RZ, -0x1 ;  /* 0xffffffffff177424 */ /* 0x000fe200078e00ff */
[----:B------:R-:W-:Y:S02]  /*0ec0*/  PRMT R154, RZ, 0x7610, R154 ;  /* 0x00007610ff9a7816 */ /* 0x000fe4000000009a */
[----:B------:R-:W-:Y:S02]  /*0ed0*/  ISETP.GE.U32.AND.EX P0, PT, R17, UR5, PT, P0 ;  /* 0x0000000511007c0c */ /* 0x000fe4000bf06100 */
[----:B------:R-:W-:Y:S02]  /*0ee0*/  MOV R160, 0xffffffff ;  /* 0xffffffff00a07802 */ /* 0x000fe40000000f00 */
[----:B------:R-:W-:-:S09]  /*0ef0*/  PRMT R0, RZ, 0x7610, R0 ;  /* 0x00007610ff007816 */ /* 0x000fd20000000000 */
[----:B------:R-:W-:Y:S05]  /*0f00*/  @P0 BRA `(.L_x_15) ;  /* 0x00000004002c0947 */ /* 0x000fea0003800000 */
[----:B------:R-:W2:Y:S01]  /*0f10*/  LDC.64 R20, c[0x0][0x8d0] ;  /* 0x00023400ff147b82 */ /* 0x000ea20000000a00 */
[----:B------:R-:W-:Y:S02]  /*0f20*/  IMAD.MOV.U32 R4, RZ, RZ, R16 ;  /* 0x000000ffff047224 */ /* 0x000fe400078e0010 */
[----:B------:R-:W-:-:S05]  /*0f30*/  IMAD.MOV.U32 R5, RZ, RZ, R17 ;  /* 0x000000ffff057224 */ /* 0x000fca00078e0011 */
[----:B------:R-:W3:Y:S08]  /*0f40*/  LDC R0, c[0x0][0x8d8] ;  /* 0x00023600ff007b82 */ /* 0x000ef00000000800 */
[----:B------:R-:W4:Y:S01]  /*0f50*/  LDC.64 R26, c[0x0][0x8c8] ;  /* 0x00023200ff1a7b82 */ /* 0x000f220000000a00 */
[----:B--2---:R-:W-:-:S04]  /*0f60*/  ISETP.NE.U32.AND P0, PT, R20, RZ, PT ;  /* 0x000000ff1400720c */ /* 0x004fc80003f05070 */
[----:B------:R-:W-:-:S13]  /*0f70*/  ISETP.NE.AND.EX P0, PT, R21, RZ, PT, P0 ;  /* 0x000000ff1500720c */ /* 0x000fda0003f05300 */
[----:B---34-:R-:W-:Y:S05]  /*0f80*/  @!P0 BRA `(.L_x_16) ;  /* 0x0000000000288947 */ /* 0x018fea0003800000 */
[----:B------:R-:W2:Y:S02]  /*0f90*/  LDC R13, c[0x0][0x8dc] ;  /* 0x00023700ff0d7b82 */ /* 0x000ea40000000800 */
[----:B--2---:R-:W-:-:S04]  /*0fa0*/  IADD3 R13, P0, R16, R13, RZ ;  /* 0x0000000d100d7210 */ /* 0x004fc80007f1e0ff */
[----:B------:R-:W-:-:S05]  /*0fb0*/  IADD3.X R15, RZ, R17, RZ, P0, !PT ;  /* 0x00000011ff0f7210 */ /* 0x000fca00007fe4ff */
[----:B------:R-:W-:-:S04]  /*0fc0*/  IMAD.WIDE.U32 R4, R15, R20, RZ ;  /* 0x000000140f047225 */ /* 0x000fc800078e00ff */
[----:B------:R-:W-:-:S04]  /*0fd0*/  IMAD.WIDE.U32 R10, P0, R13, R21, R4 ;  /* 0x000000150d0a7225 */ /* 0x000fc80007800004 */
[----:B------:R-:W-:-:S04]  /*0fe0*/  IMAD.WIDE.U32 R4, R13, R20, RZ ;  /* 0x000000140d047225 */ /* 0x000fc800078e00ff */
[----:B------:R-:W-:Y:S01]  /*0ff0*/  IMAD.X R13, RZ, RZ, RZ, P0 ;  /* 0x000000ffff0d7224 */ /* 0x000fe200000e06ff */
[----:B------:R-:W-:Y:S01]  /*1000*/  IADD3 RZ, P0, R5, R10, RZ ;  /* 0x0000000a05ff7210 */ /* 0x000fe20007f1e0ff */
[----:B------:R-:W-:-:S04]  /*1010*/  IMAD.MOV.U32 R12, RZ, RZ, R11 ;  /* 0x000000ffff0c7224 */ /* 0x000fc800078e000b */
[----:B------:R-:W-:-:S08]  /*1020*/  IMAD.WIDE.U32.X R4, R15, R21, R12, P0 ;  /* 0x000000150f047225 */ /* 0x000fd000000e040c */
.L_x_16:
[----:B------:R-:W2:Y:S01]  /*1030*/  LDC.64 R28, c[0x0][0x8e8] ;  /* 0x00023a00ff1c7b82 */ /* 0x000ea20000000a00 */
[-CC-:B------:R-:W-:Y:S02]  /*1040*/  SHF.R.U64 R25, R4, R0.reuse, R5.reuse ;  /* 0x0000000004197219 */ /* 0x180fe40000001205 */
[----:B------:R-:W-:Y:S02]  /*1050*/  SHF.R.U32.HI R0, RZ, R0, R5 ;  /* 0x00000000ff007219 */ /* 0x000fe40000011605 */
[----:B------:R-:W-:Y:S02]  /*1060*/  IADD3 R7, P0, RZ, -R25, RZ ;  /* 0x80000019ff077210 */ /* 0x000fe40007f1e0ff */
[----:B------:R-:W-:Y:S01]  /*1070*/  MOV R30, 0x1 ;  /* 0x00000001001e7802 */ /* 0x000fe20000000f00 */
[----:B------:R-:W3:Y:S01]  /*1080*/  LDC R8, c[0x0][0x8c0] ;  /* 0x00023000ff087b82 */ /* 0x000ee20000000800 */
[----:B------:R-:W-:-:S05]  /*1090*/  IADD3.X R5, RZ, ~R0, RZ, P0, !PT ;  /* 0x80000000ff057210 */ /* 0x000fca00007fe4ff */
[-C--:B------:R-:W-:Y:S02]  /*10a0*/  IMAD R0, R5, R26.reuse, RZ ;  /* 0x0000001a05007224 */ /* 0x080fe400078e02ff */
[----:B------:R-:W4:Y:S01]  /*10b0*/  LDC R11, c[0x0][0x8b0] ;  /* 0x00022c00ff0b7b82 */ /* 0x000f220000000800 */
[----:B------:R-:W-:-:S04]  /*10c0*/  IMAD.WIDE.U32 R4, R7, R26, R16 ;  /* 0x0000001a07047225 */ /* 0x000fc800078e0010 */
[----:B------:R-:W-:Y:S02]  /*10d0*/  IMAD R7, R7, R27, R0 ;  /* 0x0000001b07077224 */ /* 0x000fe400078e0200 */
[----:B------:R-:W-:Y:S01]  /*10e0*/  IMAD.MOV.U32 R0, RZ, RZ, -0x1 ;  /* 0xffffffffff007424 */ /* 0x000fe200078e00ff */
[----:B------:R-:W5:Y:S01]  /*10f0*/  LDC R21, c[0x0][0x900] ;  /* 0x00024000ff157b82 */ /* 0x000f620000000800 */
[----:B------:R-:W-:Y:S01]  /*1100*/  IMAD.IADD R5, R5, 0x1, R7 ;  /* 0x0000000105057824 */ /* 0x000fe200078e0207 */
[----:B--2---:R-:W-:Y:S01]  /*1110*/  ISETP.NE.U32.AND P0, PT, R28, RZ, PT ;  /* 0x000000ff1c00720c */ /* 0x004fe20003f05070 */
[----:B------:R-:W-:-:S03]  /*1120*/  IMAD R26, R9, R24, R6 ;  /* 0x00000018091a7224 */ /* 0x000fc600078e0206 */
[----:B------:R-:W-:Y:S02]  /*1130*/  ISETP.NE.AND.EX P0, PT, R29, RZ, PT, P0 ;  /* 0x000000ff1d00720c */ /* 0x000fe40003f05300 */
[----:B------:R-:W2:Y:S01]  /*1140*/  LDC R15, c[0x0][0x8a8] ;  /* 0x00022a00ff0f7b82 */ /* 0x000ea20000000800 */
[-CC-:B---3--:R-:W-:Y:S02]  /*1150*/  SHF.R.U64 R13, R4, R8.reuse, R5.reuse ;  /* 0x00000008040d7219 */ /* 0x188fe40000001205 */
[----:B------:R-:W-:-:S05]  /*1160*/  SHF.R.U32.HI R4, RZ, R8, R5 ;  /* 0x00000008ff047219 */ /* 0x000fca0000011605 */
[----:B------:R-:W3:Y:S01]  /*1170*/  LDC R12, c[0x0][0x8f0] ;  /* 0x00023c00ff0c7b82 */ /* 0x000ee20000000800 */
[-CC-:B----4-:R-:W-:Y:S02]  /*1180*/  SHF.R.U64 R23, R13, R11.reuse, R4.reuse ;  /* 0x0000000b0d177219 */ /* 0x190fe40000001204 */
[----:B------:R-:W-:-:S05]  /*1190*/  SHF.R.U32.HI R4, RZ, R11, R4 ;  /* 0x0000000bff047219 */ /* 0x000fca0000011604 */
[----:B------:R-:W4:Y:S01]  /*11a0*/  LDC R14, c[0x0][0x8e0] ;  /* 0x00023800ff0e7b82 */ /* 0x000f220000000800 */
[-CC-:B-----5:R-:W-:Y:S02]  /*11b0*/  SHF.R.U64 R24, R23, R21.reuse, R4.reuse ;  /* 0x0000001517187219 */ /* 0x1a0fe40000001204 */
[-C--:B------:R-:W-:Y:S02]  /*11c0*/  SHF.L.U32 R0, R0, R21.reuse, RZ ;  /* 0x0000001500007219 */ /* 0x080fe400000006ff */
[----:B------:R-:W-:Y:S01]  /*11d0*/  SHF.R.U32.HI R5, RZ, R21, R4 ;  /* 0x00000015ff057219 */ /* 0x000fe20000011604 */
[----:B------:R-:W-:Y:S01]  /*11e0*/  IMAD.MOV.U32 R4, RZ, RZ, R24 ;  /* 0x000000ffff047224 */ /* 0x000fe200078e0018 */
[----:B------:R-:W-:Y:S01]  /*11f0*/  LOP3.LUT R10, RZ, R0, RZ, 0x33, !PT ;  /* 0x00000000ff0a7212 */ /* 0x000fe200078e33ff */
[----:B------:R-:W1:Y:S01]  /*1200*/  LDC R20, c[0x0][0x8b8] ;  /* 0x00022e00ff147b82 */ /* 0x000e620000000800 */
[----:B------:R-:W-:Y:S05]  /*1210*/  @!P0 BRA `(.L_x_17) ;  /* 0x0000000000288947 */ /* 0x000fea0003800000 */
[----:B------:R-:W5:Y:S02]  /*1220*/  LDC R9, c[0x0][0x8f4] ;  /* 0x00023d00ff097b82 */ /* 0x000f640000000800 */
[----:B-----5:R-:W-:-:S05]  /*1230*/  IADD3 R9, P0, R24, R9, RZ ;  /* 0x0000000918097210 */ /* 0x020fca0007f1e0ff */
[----:B------:R-:W-:-:S04]  /*1240*/  IMAD.X R11, RZ, RZ, R5, P0 ;  /* 0x000000ffff0b7224 */ /* 0x000fc800000e0605 */
[----:B------:R-:W-:-:S04]  /*1250*/  IMAD.WIDE.U32 R4, R11, R28, RZ ;  /* 0x0000001c0b047225 */ /* 0x000fc800078e00ff */
[----:B------:R-:W-:-:S04]  /*1260*/  IMAD.WIDE.U32 R6, P0, R9, R29, R4 ;  /* 0x0000001d09067225 */ /* 0x000fc80007800004 */
[----:B------:R-:W-:Y:S01]  /*1270*/  IMAD.WIDE.U32 R4, R9, R28, RZ ;  /* 0x0000001c09047225 */ /* 0x000fe200078e00ff */
[----:B------:R-:W-:-:S03]  /*1280*/  IADD3.X R9, RZ, RZ, RZ, P0, !PT ;  /* 0x000000ffff097210 */ /* 0x000fc600007fe4ff */
[----:B------:R-:W-:Y:S01]  /*1290*/  IMAD.MOV.U32 R8, RZ, RZ, R7 ;  /* 0x000000ffff087224 */ /* 0x000fe200078e0007 */
[----:B------:R-:W-:-:S05]  /*12a0*/  IADD3 RZ, P0, R5, R6, RZ ;  /* 0x0000000605ff7210 */ /* 0x000fca0007f1e0ff */
[----:B------:R-:W-:-:S08]  /*12b0*/  IMAD.WIDE.U32.X R4, R11, R29, R8, P0 ;  /* 0x0000001d0b047225 */ /* 0x000fd000000e0408 */
.L_x_17:
[----:B---3--:R-:W-:Y:S01]  /*12c0*/  SHF.R.U64 R4, R4, R12, R5 ;  /* 0x0000000c04047219 */ /* 0x008fe20000001205 */
[----:B--2---:R-:W-:Y:S01]  /*12d0*/  VIADD R6, R15, 0xffffffff ;  /* 0xffffffff0f067836 */ /* 0x004fe20000000000 */
[----:B------:R-:W-:Y:S02]  /*12e0*/  SHF.L.U32 R0, R30, R21, RZ ;  /* 0x000000151e007219 */ /* 0x000fe400000006ff */
[----:B------:R-:W-:Y:S02]  /*12f0*/  LOP3.LUT R5, R23, R10, RZ, 0xc0, !PT ;  /* 0x0000000a17057212 */ /* 0x000fe400078ec0ff */
[----:B------:R-:W-:Y:S02]  /*1300*/  IADD3 R7, -R4, RZ, RZ ;  /* 0x000000ff04077210 */ /* 0x000fe40007ffe1ff */
[----:B------:R-:W-:Y:S01]  /*1310*/  SEL R3, R3, R26, !P1 ;  /* 0x0000001a03037207 */ /* 0x000fe20004800000 */
[----:B------:R-:W-:Y:S01]  /*1320*/  IMAD R4, R0, R4, R5 ;  /* 0x0000000400047224 */ /* 0x000fe200078e0205 */
[----:B------:R-:W-:Y:S01]  /*1330*/  LOP3.LUT R6, R13, R6, RZ, 0xc0, !PT ;  /* 0x000000060d067212 */ /* 0x000fe200078ec0ff */
[----:B----4-:R-:W-:Y:S01]  /*1340*/  IMAD R0, R7, R14, R24 ;  /* 0x0000000e07007224 */ /* 0x010fe200078e0218 */
[----:B------:R-:W-:Y:S01]  /*1350*/  R2UR UR55, R25 ;  /* 0x00000000193772ca */ /* 0x000fe200000e0000 */
[----:B-1----:R-:W-:-:S02]  /*1360*/  IMAD R3, R4, R20, R3 ;  /* 0x0000001404037224 */ /* 0x002fc400078e0203 */
[----:B------:R-:W-:Y:S02]  /*1370*/  IMAD R0, R0, R15, R6 ;  /* 0x0000000f00007224 */ /* 0x000fe400078e0206 */
[----:B------:R-:W-:-:S03]  /*1380*/  IMAD.MOV.U32 R4, RZ, RZ, 0x1 ;  /* 0x00000001ff047424 */ /* 0x000fc600078e00ff */
[----:B------:R-:W-:Y:S02]  /*1390*/  SEL R160, R0, R3, !P1 ;  /* 0x0000000300a07207 */ /* 0x000fe40004800000 */
[----:B------:R-:W-:Y:S02]  /*13a0*/  SEL R23, R3, R0, !P1 ;  /* 0x0000000003177207 */ /* 0x000fe40004800000 */
[----:B------:R-:W-:-:S07]  /*13b0*/  PRMT R0, R4, 0x7610, R0 ;  /* 0x0000761004007816 */ /* 0x000fce0000000000 */
.L_x_15:
[----:B------:R-:W-:-:S08]  /*13c0*/  NOP ;  /* 0x0000000000007918 */ /* 0x000fd00000000000 */
[----:B------:R-:W2:Y:S02]  /*13d0*/  USETMAXREG.TRY_ALLOC.CTAPOOL UP0, 0xe8 ;  /* 0x000000e8000079c8 */ /* 0x000ea40008000600 */
[----:B--2---:R-:W-:-:S13]  /*13e0*/  PLOP3.LUT P0, PT, PT, PT, UP0, 0x80, 0x0 ;  /* 0x000000000000781c */ /* 0x004fda0003f0f008 */
[----:B------:R-:W-:Y:S05]  /*13f0*/  @!P0 BRA `(.L_x_15) ;  /* 0xfffffffc00f08947 */ /* 0x000fea000383ffff */
[----:B------:R-:W-:Y:S02]  /*1400*/  ULDC.64 UR4, c[0x0][0x590] ;  /* 0x0001640000047ab9 */ /* 0x000fe40000000a00 */
[----:B------:R-:W-:Y:S01]  /*1410*/  IMAD.U32 R166, RZ, RZ, UR4 ;  /* 0x00000004ffa67e24 */ /* 0x000fe2000f8e00ff */
[----:B------:R-:W-:-:S04]  /*1420*/  MOV R164, UR5 ;  /* 0x0000000500a47c02 */ /* 0x000fc80008000f00 */
[----:B------:R-:W-:-:S04]  /*1430*/  ISETP.NE.U32.AND P1, PT, R166, RZ, PT ;  /* 0x000000ffa600720c */ /* 0x000fc80003f25070 */
[----:B------:R-:W-:-:S13]  /*1440*/  ISETP.NE.AND.EX P0, PT, R164, RZ, PT, P1 ;  /* 0x000000ffa400720c */ /* 0x000fda0003f05310 */
[----:B------:R-:W-:Y:S05]  /*1450*/  @P0 BRA `(.L_x_18) ;  /* 0x00000000002c0947 */ /* 0x000fea0003800000 */
[----:B------:R-:W-:Y:S02]  /*1460*/  ULDC.64 UR4, c[0x0][0x588] ;  /* 0x0001620000047ab9 */ /* 0x000fe40000000a00 */
[----:B------:R-:W-:-:S04]  /*1470*/  ISETP.NE.U32.AND P0, PT, RZ, UR4, PT ;  /* 0x00000004ff007c0c */ /* 0x000fc8000bf05070 */
[----:B------:R-:W-:-:S13]  /*1480*/  ISETP.NE.AND.EX P0, PT, RZ, UR5, PT, P0 ;  /* 0x00000005ff007c0c */ /* 0x000fda000bf05300 */
[----:B------:R-:W-:Y:S05]  /*1490*/  @!P0 BRA `(.L_x_19) ;  /* 0x0000000000108947 */ /* 0x000fea0003800000 */
[----:B------:R-:W2:Y:S02]  /*14a0*/  LDC.64 R4, c[0x0][0x588] ;  /* 0x00016200ff047b82 */ /* 0x000ea40000000a00 */
[----:B--2---:R2:W5:Y:S01]  /*14b0*/  LDG.E R155, desc[UR48][R4.64] ;  /* 0x00000030049b7981 */ /* 0x004562000c1e1900 */
[----:B------:R-:W-:Y:S01]  /*14c0*/  IMAD.MOV.U32 R154, RZ, RZ, 0x1 ;  /* 0x00000001ff9a7424 */ /* 0x000fe200078e00ff */
[----:B------:R-:W-:Y:S06]  /*14d0*/  BRA `(.L_x_18) ;  /* 0x00000000000c7947 */ /* 0x000fec0003800000 */
.L_x_19:
[----:B------:R-:W-:Y:S01]  /*14e0*/  ULDC UR4, c[0x0][0x580] ;  /* 0x0001600000047ab9 */ /* 0x000fe20000000800 */
[----:B------:R-:W-:Y:S01]  /*14f0*/  IMAD.MOV.U32 R154, RZ, RZ, 0x1 ;  /* 0x00000001ff9a7424 */ /* 0x000fe200078e00ff */
[----:B------:R-:W-:-:S07]  /*1500*/  MOV R155, UR4 ;  /* 0x00000004009b7c02 */ /* 0x000fce0008000f00 */
.L_x_18:
[----:B------:R-:W-:Y:S02]  /*1510*/  ULDC.64 UR4, c[0x0][0x5b0] ;  /* 0x00016c0000047ab9 */ /* 0x000fe40000000a00 */
[----:B------:R-:W-:-:S04]  /*1520*/  ISETP.NE.U32.AND P0, PT, RZ, UR4, PT ;  /* 0x00000004ff007c0c */ /* 0x000fc8000bf05070 */
[----:B------:R-:W-:-:S13]  /*1530*/  ISETP.NE.AND.EX P0, PT, RZ, UR5, PT, P0 ;  /* 0x00000005ff007c0c */ /* 0x000fda000bf05300 */
[----:B------:R-:W-:Y:S05]  /*1540*/  @P0 BRA `(.L_x_20) ;  /* 0x0000000000240947 */ /* 0x000fea0003800000 */
[----:B------:R-:W-:Y:S02]  /*1550*/  ULDC.64 UR4, c[0x0][0x5a8] ;  /* 0x00016a0000047ab9 */ /* 0x000fe40000000a00 */
[----:B------:R-:W-:-:S04]  /*1560*/  ISETP.NE.U32.AND P0, PT, RZ, UR4, PT ;  /* 0x00000004ff007c0c */ /* 0x000fc8000bf05070 */
[----:B------:R-:W-:-:S13]  /*1570*/  ISETP.NE.AND.EX P0, PT, RZ, UR5, PT, P0 ;  /* 0x00000005ff007c0c */ /* 0x000fda000bf05300 */
[----:B------:R-:W-:Y:S05]  /*1580*/  @!P0 BRA `(.L_x_21) ;  /* 0x00000000000c8947 */ /* 0x000fea0003800000 */
[----:B------:R-:W3:Y:S02]  /*1590*/  LDC.64 R156, c[0x0][0x5a8] ;  /* 0x00016a00ff9c7b82 */ /* 0x000ee40000000a00 */
[----:B---3--:R3:W5:Y:S01]  /*15a0*/  LDG.E R156, desc[UR48][R156.64] ;  /* 0x000000309c9c7981 */ /* 0x008762000c1e1900 */
[----:B------:R-:W-:Y:S05]  /*15b0*/  BRA `(.L_x_20) ;  /* 0x0000000000087947 */ /* 0x000fea0003800000 */
.L_x_21:
[----:B------:R-:W-:Y:S02]  /*15c0*/  ULDC UR4, c[0x0][0x5a0] ;  /* 0x0001680000047ab9 */ /* 0x000fe40000000800 */
[----:B------:R-:W-:-:S07]  /*15d0*/  IMAD.U32 R156, RZ, RZ, UR4 ;  /* 0x00000004ff9c7e24 */ /* 0x000fce000f8e00ff */
.L_x_20:
[----:B------:R-:W-:Y:S01]  /*15e0*/  LOP3.LUT P2, RZ, R0, 0xff, RZ, 0xc0, !PT ;  /* 0x000000ff00ff7812 */ /* 0x000fe2000784c0ff */
[----:B------:R-:W-:Y:S01]  /*15f0*/  UMOV UR36, URZ ;  /* 0x0000003f00247c82 */ /* 0x000fe20008000000 */
[----:B------:R-:W-:-:S11]  /*1600*/  PLOP3.LUT P0, PT, PT, PT, PT, 0x80, 0x0 ;  /* 0x000000000000781c */ /* 0x000fd60003f0f070 */
[----:B------:R-:W-:Y:S05]  /*1610*/  @!P2 BRA `(.L_x_22) ;  /* 0x0000011c0048a947 */ /* 0x000fea0003800000 */
[----:B------:R-:W4:Y:S01]  /*1620*/  LDC R0, c[0x0][0x28c] ;  /* 0x0000a300ff007b82 */ /* 0x000f220000000800 */
[----:B------:R-:W-:Y:S01]  /*1630*/  LOP3.LUT P0, RZ, R18, 0x4, RZ, 0xc0, !PT ;  /* 0x0000000412ff7812 */ /* 0x000fe2000780c0ff */
[----:B---3--:R-:W-:Y:S01]  /*1640*/  IMAD.MOV.U32 R157, RZ, RZ, RZ ;  /* 0x000000ffff9d7224 */ /* 0x008fe200078e00ff */
[----:B------:R-:W-:Y:S01]  /*1650*/  MOV R158, 0x10 ;  /* 0x00000010009e7802 */ /* 0x000fe20000000f00 */
[----:B------:R-:W-:Y:S01]  /*1660*/  ULDC.64 UR40, c[0x0][0x198] ;  /* 0x0000660000287ab9 */ /* 0x000fe20000000a00 */
[----:B------:R-:W-:Y:S01]  /*1670*/  LOP3.LUT R161, R22, 0x1, RZ, 0xfc, !PT ;  /* 0x0000000116a17812 */ /* 0x000fe200078efcff */
[----:B------:R-:W-:Y:S01]  /*1680*/  UMOV UR39, URZ ;  /* 0x0000003f00277c82 */ /* 0x000fe20008000000 */
[----:B------:R-:W-:Y:S01]  /*1690*/  LOP3.LUT R162, R19, 0x1, RZ, 0xfc, !PT ;  /* 0x0000000113a27812 */ /* 0x000fe200078efcff */
[----:B------:R-:W-:Y:S01]  /*16a0*/  UMOV UR42, URZ ;  /* 0x0000003f002a7c82 */ /* 0x000fe20008000000 */
[----:B------:R-:W-:Y:S01]  /*16b0*/  SEL R158, R158, 0xfffffff0, !P0 ;  /* 0xfffffff09e9e7807 */ /* 0x000fe20004000000 */
[----:B------:R-:W-:Y:S01]  /*16c0*/  UMOV UR36, URZ ;  /* 0x0000003f00247c82 */ /* 0x000fe20008000000 */
[----:B----4-:R-:W-:-:S05]  /*16d0*/  VIADD R0, R0, 0x3f ;  /* 0x0000003f00007836 */ /* 0x010fca0000000000 */
[----:B------:R-:W-:-:S04]  /*16e0*/  SHF.R.S32.HI R3, RZ, 0x1f, R0 ;  /* 0x0000001fff037819 */ /* 0x000fc80000011400 */
[----:B------:R-:W-:-:S04]  /*16f0*/  LEA.HI R3, R3, R0, RZ, 0x6 ;  /* 0x0000000003037211 */ /* 0x000fc800078f30ff */
[----:B------:R-:W-:-:S07]  /*1700*/  SHF.R.S32.HI R159, RZ, 0x6, R3 ;  /* 0x00000006ff9f7819 */ /* 0x000fce0000011403 */
.L_x_139:
[----:B------:R-:W-:Y:S01]  /*1710*/  LOP3.LUT R0, R18, 0x80, RZ, 0xc0, !PT ;  /* 0x0000008012007812 */ /* 0x000fe200078ec0ff */
[----:B------:R-:W3:Y:S01]  /*1720*/  S2UR UR45, SR_CgaCtaId ;  /* 0x00000000002d79c3 */ /* 0x000ee20000008800 */
[----:B------:R-:W-:Y:S02]  /*1730*/  UMOV UR43, 0x400 ;  /* 0x00000400002b7882 */ /* 0x000fe40000000000 */
[----:B------:R-:W-:-:S06]  /*1740*/  SHF.R.U32.HI R0, RZ, 0x7, R0 ;  /* 0x00000007ff007819 */ /* 0x000fcc0000011600 */
[----:B------:R-:W4:Y:S01]  /*1750*/  SHFL.IDX PT, R0, R0, RZ, 0x1f ;  /* 0x00001fff00007589 */ /* 0x000f2200000e0000 */
[----:B---3--:R-:W-:Y:S01]  /*1760*/  ULEA UR43, UR45, UR43, 0x18 ;  /* 0x0000002b2d2b7291 */ /* 0x008fe2000f8ec03f */
[----:B----4-:R-:W-:-:S13]  /*1770*/  R2UR UR4, R0 ;  /* 0x00000000000472ca */ /* 0x010fda00000e0000 */
[----:B------:R-:W-:-:S04]  /*1780*/  ULEA.HI UR5, UR4, UR4, URZ, 0x1 ;  /* 0x0000000404057291 */ /* 0x000fc8000f8f083f */
[----:B------:R-:W-:-:S04]  /*1790*/  ULOP3.LUT UR5, UR5, 0x7fffe, URZ, 0xc0, !UPT ;  /* 0x0007fffe05057892 */ /* 0x000fc8000f8ec03f */
[----:B------:R-:W-:-:S03]  /*17a0*/  UIADD3 UR5, UR4, -UR5, URZ ;  /* 0x8000000504057290 */ /* 0x000fc6000fffe03f */
[----:B------:R-:W-:Y:S01]  /*17b0*/  ULDC UR4, c[0x0][0x28c] ;  /* 0x0000a30000047ab9 */ /* 0x000fe20000000800 */
[----:B------:R-:W-:Y:S01]  /*17c0*/  ULEA UR5, UR5, UR43, 0xd ;  /* 0x0000002b05057291 */ /* 0x000fe2000f8e683f */
[----:B------:R-:W-:-:S03]  /*17d0*/  ISETP.LT.AND P0, PT, RZ, UR4, PT ;  /* 0x00000004ff007c0c */ /* 0x000fc6000bf01270 */
[----:B------:R-:W-:-:S04]  /*17e0*/  UIADD3 UR5, UR5, 0x8400, URZ ;  /* 0x0000840005057890 */ /* 0x000fc8000fffe03f */
[----:B------:R-:W-:-:S04]  /*17f0*/  USHF.R.U32.HI UR5, URZ, 0x4, UR5 ;  /* 0x000000043f057899 */ /* 0x000fc80008011605 */
[----:B------:R-:W-:-:S04]  /*1800*/  ULOP3.LUT UR5, UR5, 0x3fff, URZ, 0xc0, !UPT ;  /* 0x00003fff05057892 */ /* 0x000fc8000f8ec03f */
[----:B------:R-:W-:Y:S01]  /*1810*/  ULOP3.LUT UR44, UR5, 0x10000, URZ, 0xfc, !UPT ;  /* 0x00010000052c7892 */ /* 0x000fe2000f8efc3f */
[----:B-1----:R-:W-:Y:S11]  /*1820*/  @P0 BRA `(.L_x_23) ;  /* 0x0000000000400947 */ /* 0x002ff60003800000 */
[----:B------:R-:W-:Y:S01]  /*1830*/  MOV R0, 0x0 ;  /* 0x0000000000007802 */ /* 0x000fe20000000f00 */
[----:B------:R-:W-:Y:S01]  /*1840*/  ULDC.64 UR4, c[0x4][0x70] ;  /* 0x01001c0000047ab9 */ /* 0x000fe20000000a00 */
[----:B------:R-:W-:Y:S01]  /*1850*/  ULDC.64 UR6, c[0x4][0x8] ;  /* 0x0100020000067ab9 */ /* 0x000fe20000000a00 */
[----:B--2---:R-:W-:Y:S01]  /*1860*/  IMAD.U32 R4, RZ, RZ, UR4 ;  /* 0x00000004ff047e24 */ /* 0x004fe2000f8e00ff */
[----:B------:R2:W3:Y:S01]  /*1870*/  LDC.64 R14, c[0x4][R0] ;  /* 0x01000000000e7b82 */ /* 0x0004e20000000a00 */
[----:B------:R-:W-:Y:S01]  /*1880*/  MOV R5, UR5 ;  /* 0x0000000500057c02 */ /* 0x000fe20008000f00 */
[----:B------:R-:W-:Y:S01]  /*1890*/  ULDC.64 UR4, c[0x4][0x78] ;  /* 0x01001e0000047ab9 */ /* 0x000fe20000000a00 */
[----:B------:R-:W-:Y:S01]  /*18a0*/  MOV R10, UR6 ;  /* 0x00000006000a7c02 */ /* 0x000fe20008000f00 */
[----:B------:R-:W-:Y:S01]  /*18b0*/  IMAD.U32 R6, RZ, RZ, UR4 ;  /* 0x00000004ff067e24 */ /* 0x000fe2000f8e00ff */
[----:B------:R-:W-:Y:S01]  /*18c0*/  MOV R12, 0x1 ;  /* 0x00000001000c7802 */ /* 0x000fe20000000f00 */
[----:B------:R-:W-:-:S02]  /*18d0*/  IMAD.U32 R7, RZ, RZ, UR5 ;  /* 0x00000005ff077e24 */ /* 0x000fc4000f8e00ff */
[----:B------:R-:W-:Y:S02]  /*18e0*/  IMAD.U32 R11, RZ, RZ, UR7 ;  /* 0x00000007ff0b7e24 */ /* 0x000fe4000f8e00ff */
[----:B------:R-:W-:Y:S02]  /*18f0*/  IMAD.MOV.U32 R8, RZ, RZ, 0x1e1 ;  /* 0x000001e1ff087424 */ /* 0x000fe400078e00ff */
[----:B--2---:R-:W-:-:S07]  /*1900*/  IMAD.MOV.U32 R13, RZ, RZ, RZ ;  /* 0x000000ffff0d7224 */ /* 0x004fce00078e00ff */
[----:B------:R-:W-:-:S07]  /*1910*/  LEPC R20, `(.L_x_23) ;  /* 0x000000001014794e */ /* 0x000fce0000000000 */
[----:B-1-3-5:R-:W-:Y:S05]  /*1920*/  CALL.ABS.NOINC R14 ;  /* 0x000000000e007343 */ /* 0x02afea0003c00000 */
.L_x_23:
[----:B------:R-:W-:-:S13]  /*1930*/  ISETP.NE.AND P0, PT, R161, 0x3, PT ;  /* 0x00000003a100780c */ /* 0x000fda0003f05270 */
[----:B------:R-:W-:Y:S05]  /*1940*/  @!P0 BRA `(.L_x_24) ;  /* 0x0000000000048947 */ /* 0x000fea0003800000 */
[----:B-1----:R-:W-:Y:S01]  /*1950*/  BPT.TRAP 0x1 ;  /* 0x000000040000795c */ /* 0x002fe20000300000 */
.L_x_24:
[----:B--2---:R-:W-:Y:S01]  /*1960*/  IMAD.U32 R4, RZ, RZ, UR42 ;  /* 0x0000002aff047e24 */ /* 0x004fe2000f8e00ff */
[----:B------:R-:W-:-:S04]  /*1970*/  SHF.L.U32 R3, R157, 0x1f, RZ ;  /* 0x0000001f9d037819 */ /* 0x000fc800000006ff */
[----:B------:R-:W-:-:S04]  /*1980*/  LEA R4, R4, UR43, 0x3 ;  /* 0x0000002b04047c11 */ /* 0x000fc8000f8e18ff */
[----:B------:R2:W3:Y:S01]  /*1990*/  SYNCS.PHASECHK.TRANS64.TRYWAIT P1, [R4+URZ], R3 ;  /* 0x00000003040075a7 */ /* 0x0004e2000802017f */
[----:B------:R-:W-:Y:S05]  /*19a0*/  @!P0 BRA `(.L_x_25) ;  /* 0x0000000000048947 */ /* 0x000fea0003800000 */
[----:B-1----:R-:W-:Y:S01]  /*19b0*/  BPT.TRAP 0x1 ;  /* 0x000000040000795c */ /* 0x002fe20000300000 */
.L_x_25:
[----:B------:R-:W-:-:S04]  /*19c0*/  VIMNMX R0, R159, 0x1, PT ;  /* 0x000000019f007848 */ /* 0x000fc80003fe0100 */
[----:B------:R-:W-:-:S04]  /*19d0*/  IADD3 R0, R159, -R0, RZ ;  /* 0x800000009f007210 */ /* 0x000fc80007ffe0ff */
[----:B------:R-:W-:Y:S01]  /*19e0*/  ISETP.GE.AND P2, PT, R0, 0x1, PT ;  /* 0x000000010000780c */ /* 0x000fe20003f46270 */
[----:B---3--:R-:W-:-:S12]  /*19f0*/  @P1 BRA `(.L_x_26) ;  /* 0x0000000000081947 */ /* 0x008fd80003800000 */
[----:B------:R-:W3:Y:S02]  /*1a00*/  SYNCS.PHASECHK.TRANS64.TRYWAIT P1, [R4+URZ], R3 ;  /* 0x00000003040075a7 */ /* 0x000ee4000802017f */
[----:B---3--:R-:W-:Y:S05]  /*1a10*/  @!P1 BRA `(.L_x_27) ;  /* 0x00000148004c9947 */ /* 0x008fea0003800000 */
.L_x_26:
[----:B------:R-:W-:Y:S05]  /*1a20*/  WARPSYNC.ALL ;  /* 0x0000000000007948 */ /* 0x000fea0003800000 */
[----:B------:R-:W-:Y:S01]  /*1a30*/  UIADD3 UR4, UR43, 0x18400, URZ ;  /* 0x000184002b047890 */ /* 0x000fe2000fffe03f */
[----:B------:R-:W-:Y:S01]  /*1a40*/  WARPGROUP.ARRIVE ;  /* 0x00000000000079c5 */ /* 0x000fe20000000000 */
[----:B------:R-:W-:Y:S02]  /*1a50*/  ULEA UR9, UR42, UR44, 0xa ;  /* 0x0000002c2a097291 */ /* 0x000fe4000f8e503f */
[----:B------:R-:W-:Y:S01]  /*1a60*/  USHF.R.U32.HI UR4, URZ, 0x4, UR4 ;  /* 0x000000043f047899 */ /* 0x000fe20008011604 */
[----:B------:R-:W-:Y:S01]  /*1a70*/  UMOV UR5, 0x40000040 ;  /* 0x4000004000057882 */ /* 0x000fe20000000000 */
[----:B------:R-:W-:-:S02]  /*1a80*/  UMOV UR7, 0x40000040 ;  /* 0x4000004000077882 */ /* 0x000fc40000000000 */
[----:B------:R-:W-:-:S04]  /*1a90*/  ULOP3.LUT UR4, UR4, 0x3fff, URZ, 0xc0, !UPT ;  /* 0x00003fff04047892 */ /* 0x000fc8000f8ec03f */
[----:B------:R-:W-:-:S03]  /*1aa0*/  ULOP3.LUT UR8, UR4, 0x10000, URZ, 0xfc, !UPT ;  /* 0x0001000004087892 */ /* 0x000fc6000f8efc3f */
[----:B------:R-:W-:Y:S01]  /*1ab0*/  UMOV UR4, UR9 ;  /* 0x0000000900047c82 */ /* 0x000fe20008000000 */
[----:B------:R-:W-:-:S07]  /*1ac0*/  ULEA UR10, UR42, UR8, 0xb ;  /* 0x000000082a0a7291 */ /* 0x000fce000f8e583f */
[----:B------:R-:W-:Y:S02]  /*1ad0*/  UMOV UR6, UR10 ;  /* 0x0000000a00067c82 */ /* 0x000fe40008000000 */
[----:B------:R-:W-:Y:S01]  /*1ae0*/  HGMMA.64x256x16.F32.BF16 R24, gdesc[UR4], RZ, !UPT, gsb0 ;  /* 0x03e00000041879f0 */ /* 0x000fe2000c0018ff */
[----:B------:R-:W-:Y:S02]  /*1af0*/  UIADD3 UR4, UR9, 0x2, URZ ;  /* 0x0000000209047890 */ /* 0x000fe4000fffe03f */
[----:B------:R-:W-:Y:S01]  /*1b00*/  UIADD3 UR6, UR10, 0x2, URZ ;  /* 0x000000020a067890 */ /* 0x000fe2000fffe03f */
[----:B------:R-:W-:Y:S01]  /*1b10*/  UMOV UR5, 0x40000040 ;  /* 0x4000004000057882 */ /* 0x000fe20000000000 */
[----:B------:R-:W-:Y:S01]  /*1b20*/  UMOV UR7, 0x40000040 ;  /* 0x4000004000077882 */ /* 0x000fe20000000000 */
[----:B------:R-:W-:Y:S02]  /*1b30*/  WARPGROUP.DEPBAR.LE gsb0, 0x0 ;  /* 0x00008000000079c5 */ /* 0x000fe40000010000 */
[----:B------:R-:W-:-:S15]  /*1b40*/  WARPGROUP.ARRIVE ;  /* 0x00000000000079c5 */ /* 0x000fde0000000000 */
[----:B------:R-:W-:-:S05]  /*1b50*/  NOP ;  /* 0x0000000000007918 */ /* 0x000fca0000000000 */
[----:B------:R-:W-:Y:S01]  /*1b60*/  HGMMA.64x256x16.F32.BF16 R24, gdesc[UR4], R24, gsb0 ;  /* 0x03e00000041879f0 */ /* 0x000fe20008001818 */
        /* <DEDUP_REMOVED lines=15> */
[----:B------:R-:W-:Y:S03]  /*1c60*/  HGMMA.64x256x16.F32.BF16 R24, gdesc[UR4], R24, gsb0 ;  /* 0x03e00000041879f0 */ /* 0x000fe60008001818 */
[----:B------:R-:W-:Y:S02]  /*1c70*/  WARPGROUP.DEPBAR.LE gsb0, 0x0 ;  /* 0x00008000000079c5 */ /* 0x000fe40000010000 */
[----:B------:R-:W-:Y:S05]  /*1c80*/  @!P2 BRA `(.L_x_28) ;  /* 0x000000040018a947 */ /* 0x000fea0003800000 */
[----:B------:R-:W-:Y:S02]  /*1c90*/  UIADD3 UR4, UR42, 0x1, URZ ;  /* 0x000000012a047890 */ /* 0x000fe4000fffe03f */
[----:B--23--:R-:W-:Y:S02]  /*1ca0*/  IMAD.U32 R3, RZ, RZ, UR42 ;  /* 0x0000002aff037e24 */ /* 0x00cfe4000f8e00ff */
[----:B------:R-:W-:-:S04]  /*1cb0*/  UISETP.NE.AND UP0, UPT, UR4, 0x4, UPT ;  /* 0x000000040400788c */ /* 0x000fc8000bf05270 */
[----:B------:R-:W-:Y:S02]  /*1cc0*/  USEL UR5, URZ, 0x1, UP0 ;  /* 0x000000013f057887 */ /* 0x000fe40008000000 */
[----:B------:R-:W-:-:S04]  /*1cd0*/  USEL UR9, UR4, URZ, UP0 ;  /* 0x0000003f04097287 */ /* 0x000fc80008000000 */
[----:B------:R-:W-:-:S08]  /*1ce0*/  LOP3.LUT R6, R157, UR5, RZ, 0x3c, !PT ;  /* 0x000000059d067c12 */ /* 0x000fd0000f8e3cff */
.L_x_35:
[----:B------:R-:W-:Y:S05]  /*1cf0*/  @!P0 BRA `(.L_x_29) ;  /* 0x0000000000048947 */ /* 0x000fea0003800000 */
[----:B-1----:R-:W-:Y:S01]  /*1d00*/  BPT.TRAP 0x1 ;  /* 0x000000040000795c */ /* 0x002fe20000300000 */
.L_x_29:
[----:B------:R-:W-:Y:S01]  /*1d10*/  ULEA UR4, UR9, UR43, 0x3 ;  /* 0x0000002b09047291 */ /* 0x000fe2000f8e183f */
[----:B------:R-:W-:-:S08]  /*1d20*/  SHF.L.U32 R4, R6, 0x1f, RZ ;  /* 0x0000001f06047819 */ /* 0x000fd000000006ff */
[----:B------:R2:W3:Y:S01]  /*1d30*/  SYNCS.PHASECHK.TRANS64.TRYWAIT P1, [UR4], R4 ;  /* 0x00000004ff0075a7 */ /* 0x0004e20008020144 */
[----:B------:R-:W-:Y:S05]  /*1d40*/  @!P0 BRA `(.L_x_30) ;  /* 0x0000000000048947 */ /* 0x000fea0003800000 */
[----:B-1----:R-:W-:Y:S01]  /*1d50*/  BPT.TRAP 0x1 ;  /* 0x000000040000795c */ /* 0x002fe20000300000 */
.L_x_30:
[----:B---3--:R-:W-:Y:S05]  /*1d60*/  @P1 BRA `(.L_x_31) ;  /* 0x0000000000081947 */ /* 0x008fea0003800000 */
[----:B------:R-:W3:Y:S02]  /*1d70*/  SYNCS.PHASECHK.TRANS64.TRYWAIT P1, [UR4], R4 ;  /* 0x00000004ff0075a7 */ /* 0x000ee40008020144 */
[----:B---3--:R-:W-:Y:S05]  /*1d80*/  @!P1 BRA `(.L_x_32) ;  /* 0x0000014400849947 */ /* 0x008fea0003800000 */
.L_x_31:
[----:B------:R-:W-:Y:S01]  /*1d90*/  ULEA UR10, UR9, UR44, 0xa ;  /* 0x0000002c090a7291 */ /* 0x000fe2000f8e503f */
[----:B------:R-:W-:Y:S01]  /*1da0*/  WARPGROUP.ARRIVE ;  /* 0x00000000000079c5 */ /* 0x000fe20000000000 */
[----:B------:R-:W-:Y:S01]  /*1db0*/  ULEA UR11, UR9, UR8, 0xb ;  /* 0x00000008090b7291 */ /* 0x000fe2000f8e583f */
[----:B------:R-:W-:Y:S01]  /*1dc0*/  UMOV UR5, 0x40000040 ;  /* 0x4000004000057882 */ /* 0x000fe20000000000 */
[----:B------:R-:W-:-:S03]  /*1dd0*/  UMOV UR7, 0x40000040 ;  /* 0x4000004000077882 */ /* 0x000fc60000000000 */
[----:B------:R-:W-:Y:S02]  /*1de0*/  UMOV UR4, UR10 ;  /* 0x0000000a00047c82 */ /* 0x000fe40008000000 */
[----:B------:R-:W-:Y:S02]  /*1df0*/  UMOV UR6, UR11 ;  /* 0x0000000b00067c82 */ /* 0x000fe40008000000 */
[----:B------:R-:W-:Y:S01]  /*1e00*/  HGMMA.64x256x16.F32.BF16 R24, gdesc[UR4], R24, gsb0 ;  /* 0x03e00000041879f0 */ /* 0x000fe20008001818 */
[----:B------:R-:W-:Y:S02]  /*1e10*/  UIADD3 UR4, UR10, 0x2, URZ ;  /* 0x000000020a047890 */ /* 0x000fe4000fffe03f */
[----:B------:R-:W-:Y:S01]  /*1e20*/  UIADD3 UR6, UR11, 0x2, URZ ;  /* 0x000000020b067890 */ /* 0x000fe2000fffe03f */
[----:B------:R-:W-:Y:S01]  /*1e30*/  UMOV UR5, 0x40000040 ;  /* 0x4000004000057882 */ /* 0x000fe20000000000 */
[----:B------:R-:W-:Y:S01]  /*1e40*/  UMOV UR7, 0x40000040 ;  /* 0x4000004000077882 */ /* 0x000fe20000000000 */
[----:B------:R-:W-:-:S02]  /*1e50*/  WARPGROUP.DEPBAR.LE gsb0, 0x0 ;  /* 0x00008000000079c5 */ /* 0x000fc40000010000 */
        /* <DEDUP_REMOVED lines=21> */
[----:B-1----:R-:W-:Y:S01]  /*1fb0*/  BPT.TRAP 0x1 ;  /* 0x000000040000795c */ /* 0x002fe20000300000 */
.L_x_33:
[----:B------:R-:W-:-:S13]  /*1fc0*/  ISETP.NE.AND P1, PT, R152, RZ, PT ;  /* 0x000000ff9800720c */ /* 0x000fda0003f25270 */
[----:B--23--:R-:W-:-:S05]  /*1fd0*/  @P1 LEA R4, R3, UR43, 0x3 ;  /* 0x0000002b03041c11 */ /* 0x00cfca000f8e18ff */
[----:B------:R-:W-:-:S05]  /*1fe0*/  @P1 VIADD R4, R4, 0x20 ;  /* 0x0000002004041836 */ /* 0x000fca0000000000 */
[----:B------:R-:W-:-:S04]  /*1ff0*/  @P1 PRMT R4, R153, 0x654, R4 ;  /* 0x0000065499041816 */ /* 0x000fc80000000004 */
[----:B------:R2:W-:Y:S01]  /*2000*/  @P1 SYNCS.ARRIVE.TRANS64.RED.A1T0 RZ, [R4+URZ], RZ ;  /* 0x000000ff04ff19a7 */ /* 0x0005e2000810043f */
[----:B------:R-:W-:-:S13]  /*2010*/  ISETP.GT.U32.AND P1, PT, R22, 0x1, PT ;  /* 0x000000011600780c */ /* 0x000fda0003f24070 */
[----:B--2---:R-:W-:Y:S05]  /*2020*/  @P1 BRA `(.L_x_34) ;  /* 0x0000000000041947 */ /* 0x004fea0003800000 */
[----:B-1----:R-:W-:Y:S01]  /*2030*/  BPT.TRAP 0x1 ;  /* 0x000000040000795c */ /* 0x002fe20000300000 */
.L_x_34:
[----:B------:R-:W-:Y:S01]  /*2040*/  UIADD3 UR9, UR9, 0x1, URZ ;  /* 0x0000000109097890 */ /* 0x000fe2000fffe03f */
[C---:B------:R-:W-:Y:S01]  /*2050*/  ISETP.GT.AND P2, PT, R0.reuse, 0x1, PT ;  /* 0x000000010000780c */ /* 0x040fe20003f44270 */
[----:B------:R-:W-:Y:S01]  /*2060*/  VIADD R0, R0, 0xffffffff ;  /* 0xffffffff00007836 */ /* 0x000fe20000000000 */
[----:B------:R-:W-:Y:S01]  /*2070*/  IADD3 R3, R3, 0x1, RZ ;  /* 0x0000000103037810 */ /* 0x000fe20007ffe0ff */
[----:B------:R-:W-:-:S03]  /*2080*/  UISETP.NE.AND UP0, UPT, UR9, 0x4, UPT ;  /* 0x000000040900788c */ /* 0x000fc6000bf05270 */
[C---:B------:R-:W-:Y:S01]  /*2090*/  ISETP.NE.AND P1, PT, R3.reuse, 0x4, PT ;  /* 0x000000040300780c */ /* 0x040fe20003f25270 */
[----:B------:R-:W-:Y:S02]  /*20a0*/  USEL UR4, URZ, 0x1, UP0 ;  /* 0x000000013f047887 */ /* 0x000fe40008000000 */
[----:B------:R-:W-:Y:S01]  /*20b0*/  USEL UR9, UR9, URZ, UP0 ;  /* 0x0000003f09097287 */ /* 0x000fe20008000000 */
[----:B------:R-:W-:-:S03]  /*20c0*/  SEL R3, R3, RZ, P1 ;  /* 0x000000ff03037207 */ /* 0x000fc60000800000 */
[----:B------:R-:W-:Y:S01]  /*20d0*/  LOP3.LUT R6, R6, UR4, RZ, 0x3c, !PT ;  /* 0x0000000406067c12 */ /* 0x000fe2000f8e3cff */
[----:B------:R-:W-:Y:S07]  /*20e0*/  @P2 BRA `(.L_x_35) ;  /* 0xfffffffc00002947 */ /* 0x000fee000383ffff */
.L_x_28:
[----:B------:R-:W4:Y:S02]  /*20f0*/  LDC R0, c[0x0][0x28c] ;  /* 0x0000a300ff007b82 */ /* 0x000f240000000800 */
[----:B----4-:R-:W-:-:S13]  /*2100*/  ISETP.GE.AND P1, PT, R0, 0x1, PT ;  /* 0x000000010000780c */ /* 0x010fda0003f26270 */
[----:B------:R-:W-:Y:S05]  /*2110*/  @!P1 BRA `(.L_x_36) ;  /* 0x0000000000389947 */ /* 0x000fea0003800000 */
[----:B------:R-:W-:Y:S05]  /*2120*/  @!P0 BRA `(.L_x_37) ;  /* 0x0000000000048947 */ /* 0x000fea0003800000 */
[----:B-1----:R-:W-:Y:S01]  /*2130*/  BPT.TRAP 0x1 ;  /* 0x000000040000795c */ /* 0x002fe20000300000 */
.L_x_37:
[----:B------:R-:W-:Y:S02]  /*2140*/  ISETP.NE.AND P0, PT, R152, RZ, PT ;  /* 0x000000ff9800720c */ /* 0x000fe40003f05270 */
[----:B--23--:R-:W-:-:S11]  /*2150*/  MOV R3, UR43 ;  /* 0x0000002b00037c02 */ /* 0x00cfd60008000f00 */
[----:B------:R-:W-:-:S04]  /*2160*/  @P0 VIMNMX R0, R159, 0x1, PT ;  /* 0x000000019f000848 */ /* 0x000fc80003fe0100 */
[----:B------:R-:W-:-:S05]  /*2170*/  @P0 IADD3 R0, R159, UR42, -R0 ;  /* 0x0000002a9f000c10 */ /* 0x000fca000fffe800 */
[----:B------:R-:W-:-:S05]  /*2180*/  @P0 IMAD.SHL.U32 R0, R0, 0x8, RZ ;  /* 0x0000000800000824 */ /* 0x000fca00078e00ff */
[----:B------:R-:W-:-:S04]  /*2190*/  @P0 LOP3.LUT R0, R0, 0x18, RZ, 0xc0, !PT ;  /* 0x0000001800000812 */ /* 0x000fc800078ec0ff */
[----:B------:R-:W-:-:S04]  /*21a0*/  @P0 IADD3 R0, R3, 0x20, R0 ;  /* 0x0000002003000810 */ /* 0x000fc80007ffe000 */
[----:B------:R-:W-:-:S04]  /*21b0*/  @P0 PRMT R0, R153, 0x654, R0 ;  /* 0x0000065499000816 */ /* 0x000fc80000000000 */
[----:B------:R4:W-:Y:S01]  /*21c0*/  @P0 SYNCS.ARRIVE.TRANS64.RED.A1T0 RZ, [R0+URZ], RZ ;  /* 0x000000ff00ff09a7 */ /* 0x0009e2000810043f */
[----:B------:R-:W-:-:S13]  /*21d0*/  ISETP.GT.U32.AND P0, PT, R22, 0x1, PT ;  /* 0x000000011600780c */ /* 0x000fda0003f04070 */
[----:B----4-:R-:W-:Y:S05]  /*21e0*/  @P0 BRA `(.L_x_36) ;  /* 0x0000000000040947 */ /* 0x010fea0003800000 */
[----:B-1----:R-:W-:Y:S01]  /*21f0*/  BPT.TRAP 0x1 ;  /* 0x000000040000795c */ /* 0x002fe20000300000 */
.L_x_36:
[----:B------:R-:W-:Y:S01]  /*2200*/  UIADD3 UR4, UR43, 0x200, URZ ;  /* 0x000002002b047890 */ /* 0x000fe2000fffe03f */
[----:B------:R-:W-:Y:S02]  /*2210*/  R2UR UR54, R23 ;  /* 0x00000000173672ca */ /* 0x000fe400000e0000 */
[----:B------:R-:W-:Y:S01]  /*2220*/  R2UR UR53, R160 ;  /* 0x00000000a03572ca */ /* 0x000fe200000e0000 */
[----:B------:R-:W-:-:S06]  /*2230*/  ULOP3.LUT UP0, URZ, UR4, 0x1bf, URZ, 0xc0, !UPT ;  /* 0x000001bf043f7892 */ /* 0x000fcc000f80c03f */
[----:B------:R-:W-:-:S04]  /*2240*/  PLOP3.LUT P0, PT, PT, PT, UP0, 0x80, 0x0 ;  /* 0x000000000000781c */ /* 0x000fc80003f0f008 */
[----:B------:R-:W-:Y:S02]  /*2250*/  USHF.L.U32 UR54, UR54, 0x7, URZ ;  /* 0x0000000736367899 */ /* 0x000fe4000800063f */
[----:B------:R-:W-:-:S07]  /*2260*/  USHF.L.U32 UR53, UR53, 0x8, URZ ;  /* 0x0000000835357899 */ /* 0x000fce000800063f */
[----:B------:R-:W-:Y:S05]  /*2270*/  @!P0 BRA `(.L_x_38) ;  /* 0x00000000007c8947 */ /* 0x000fea0003800000 */
[----:B------:R-:W-:Y:S01]  /*2280*/  MOV R23, 0x0 ;  /* 0x0000000000177802 */ /* 0x000fe20000000f00 */
[----:B------:R-:W-:Y:S01]  /*2290*/  ULDC.64 UR4, c[0x4][0x80] ;  /* 0x0100200000047ab9 */ /* 0x000fe20000000a00 */
[----:B------:R-:W-:Y:S01]  /*22a0*/  ULDC.64 UR6, c[0x4][0x10] ;  /* 0x0100040000067ab9 */ /* 0x000fe20000000a00 */
[----:B--23--:R-:W-:Y:S01]  /*22b0*/  IMAD.U32 R4, RZ, RZ, UR4 ;  /* 0x00000004ff047e24 */ /* 0x00cfe2000f8e00ff */
[----:B------:R2:W3:Y:S01]  /*22c0*/  LDC.64 R14, c[0x4][R23] ;  /* 0x01000000170e7b82 */ /* 0x0004e20000000a00 */
[----:B------:R-:W-:Y:S01]  /*22d0*/  IMAD.U32 R5, RZ, RZ, UR5 ;  /* 0x00000005ff057e24 */ /* 0x000fe2000f8e00ff */
[----:B------:R-:W-:Y:S01]  /*22e0*/  ULDC.64 UR4, c[0x4][0x88] ;  /* 0x0100220000047ab9 */ /* 0x000fe20000000a00 */
[----:B------:R-:W-:Y:S01]  /*22f0*/  IMAD.U32 R10, RZ, RZ, UR6 ;  /* 0x00000006ff0a7e24 */ /* 0x000fe2000f8e00ff */
[----:B------:R-:W-:Y:S01]  /*2300*/  MOV R6, UR4 ;  /* 0x0000000400067c02 */ /* 0x000fe20008000f00 */
[----:B------:R-:W-:Y:S01]  /*2310*/  IMAD.U32 R7, RZ, RZ, UR5 ;  /* 0x00000005ff077e24 */ /* 0x000fe2000f8e00ff */
[----:B------:R-:W-:Y:S01]  /*2320*/  MOV R11, UR7 ;  /* 0x00000007000b7c02 */ /* 0x000fe20008000f00 */
[----:B------:R-:W-:Y:S01]  /*2330*/  IMAD.MOV.U32 R8, RZ, RZ, 0x70 ;  /* 0x00000070ff087424 */ /* 0x000fe200078e00ff */
[----:B------:R-:W-:Y:S01]  /*2340*/  MOV R13, RZ ;  /* 0x000000ff000d7202 */ /* 0x000fe20000000f00 */
[----:B--2---:R-:W-:-:S07]  /*2350*/  IMAD.MOV.U32 R12, RZ, RZ, 0x1 ;  /* 0x00000001ff0c7424 */ /* 0x004fce00078e00ff */
[----:B------:R-:W-:-:S07]  /*2360*/  LEPC R20, `(.L_x_39) ;  /* 0x000000001014794e */ /* 0x000fce0000000000 */
[----:B-1-3-5:R-:W-:Y:S05]  /*2370*/  CALL.ABS.NOINC R14 ;  /* 0x000000000e007343 */ /* 0x02afea0003c00000 */
.L_x_39:
[----:B------:R1:W2:Y:S01]  /*2380*/  LDC.64 R14, c[0x4][R23] ;  /* 0x01000000170e7b82 */ /* 0x0002a20000000a00 */
[----:B------:R-:W-:Y:S01]  /*2390*/  ULDC.64 UR4, c[0x4][0x80] ;  /* 0x0100200000047ab9 */ /* 0x000fe20000000a00 */
[----:B------:R-:W-:Y:S01]  /*23a0*/  ULDC.64 UR6, c[0x4][0x10] ;  /* 0x0100040000067ab9 */ /* 0x000fe20000000a00 */
[----:B------:R-:W-:Y:S01]  /*23b0*/  IMAD.U32 R4, RZ, RZ, UR4 ;  /* 0x00000004ff047e24 */ /* 0x000fe2000f8e00ff */
[----:B------:R-:W-:Y:S01]  /*23c0*/  MOV R11, UR7 ;  /* 0x00000007000b7c02 */ /* 0x000fe20008000f00 */
[----:B------:R-:W-:Y:S01]  /*23d0*/  IMAD.U32 R5, RZ, RZ, UR5 ;  /* 0x00000005ff057e24 */ /* 0x000fe2000f8e00ff */
[----:B------:R-:W-:Y:S01]  /*23e0*/  ULDC.64 UR4, c[0x4][0x88] ;  /* 0x0100220000047ab9 */ /* 0x000fe20000000a00 */
[----:B------:R-:W-:Y:S01]  /*23f0*/  IMAD.U32 R10, RZ, RZ, UR6 ;  /* 0x00000006ff0a7e24 */ /* 0x000fe2000f8e00ff */
[----:B------:R-:W-:Y:S01]  /*2400*/  MOV R6, UR4 ;  /* 0x0000000400067c02 */ /* 0x000fe20008000f00 */
[----:B------:R-:W-:Y:S01]  /*2410*/  IMAD.U32 R7, RZ, RZ, UR5 ;  /* 0x00000005ff077e24 */ /* 0x000fe2000f8e00ff */
[----:B------:R-:W-:Y:S01]  /*2420*/  MOV R13, RZ ;  /* 0x000000ff000d7202 */ /* 0x000fe20000000f00 */
[----:B------:R-:W-:-:S02]  /*2430*/  IMAD.MOV.U32 R8, RZ, RZ, 0x70 ;  /* 0x00000070ff087424 */ /* 0x000fc400078e00ff */
[----:B-1----:R-:W-:-:S07]  /*2440*/  IMAD.MOV.U32 R12, RZ, RZ, 0x1 ;  /* 0x00000001ff0c7424 */ /* 0x002fce00078e00ff */
[----:B------:R-:W-:-:S07]  /*2450*/  LEPC R20, `(.L_x_38) ;  /* 0x000000001014794e */ /* 0x000fce0000000000 */
[----:B--2---:R-:W-:Y:S05]  /*2460*/  CALL.ABS.NOINC R14 ;  /* 0x000000000e007343 */ /* 0x004fea0003c00000 */
.L_x_38:
[----:B------:R-:W-:Y:S02]  /*2470*/  ULDC.64 UR4, c[0x0][0x590] ;  /* 0x0001640000047ab9 */ /* 0x000fe40000000a00 */
[----:B------:R-:W-:Y:S02]  /*2480*/  IMAD.U32 R166, RZ, RZ, UR4 ;  /* 0x00000004ffa67e24 */ /* 0x000fe4000f8e00ff */
[----:B------:R-:W-:-:S03]  /*2490*/  IMAD.U32 R164, RZ, RZ, UR5 ;  /* 0x00000005ffa47e24 */ /* 0x000fc6000f8e00ff */
[----:B------:R-:W-:-:S04]  /*24a0*/  ISETP.NE.U32.AND P3, PT, R166, RZ, PT ;  /* 0x000000ffa600720c */ /* 0x000fc80003f65070 */
[----:B------:R-:W-:-:S13]  /*24b0*/  ISETP.NE.AND.EX P3, PT, R164, RZ, PT, P3 ;  /* 0x000000ffa400720c */ /* 0x000fda0003f65330 */
[----:B------:R-:W-:Y:S05]  /*24c0*/  @!P3 BRA `(.L_x_40) ;  /* 0x000000000034b947 */ /* 0x000fea0003800000 */
[----:B------:R-:W-:Y:S02]  /*24d0*/  ULDC.64 UR4, c[0x0][0x588] ;  /* 0x0001620000047ab9 */ /* 0x000fe40000000a00 */
[----:B------:R-:W-:-:S04]  /*24e0*/  ISETP.NE.U32.AND P0, PT, RZ, UR4, PT ;  /* 0x00000004ff007c0c */ /* 0x000fc8000bf05070 */
[----:B------:R-:W-:-:S13]  /*24f0*/  ISETP.NE.AND.EX P0, PT, RZ, UR5, PT, P0 ;  /* 0x00000005ff007c0c */ /* 0x000fda000bf05300 */
[----:B------:R-:W-:Y:S05]  /*2500*/  @!P0 BRA `(.L_x_41) ;  /* 0x0000000000188947 */ /* 0x000fea0003800000 */
[----:B--23--:R-:W2:Y:S01]  /*2510*/  LDC.64 R4, c[0x0][0x588] ;  /* 0x00016200ff047b82 */ /* 0x00cea20000000a00 */
[----:B------:R-:W-:-:S04]  /*2520*/  IMAD R3, R166, UR55, RZ ;  /* 0x00000037a6037c24 */ /* 0x000fc8000f8e02ff */
[----:B--2---:R-:W-:-:S05]  /*2530*/  IMAD.WIDE R4, R3, 0x4, R4 ;  /* 0x0000000403047825 */ /* 0x004fca00078e0204 */
[----:B-----5:R4:W5:Y:S01]  /*2540*/  LDG.E R155, desc[UR48][R4.64] ;  /* 0x00000030049b7981 */ /* 0x020962000c1e1900 */
[----:B------:R-:W-:Y:S01]  /*2550*/  MOV R154, 0x1 ;  /* 0x00000001009a7802 */ /* 0x000fe20000000f00 */
[----:B------:R-:W-:Y:S06]  /*2560*/  BRA `(.L_x_40) ;  /* 0x00000000000c7947 */ /* 0x000fec0003800000 */
.L_x_41:
[----:B------:R-:W-:Y:S01]  /*2570*/  ULDC UR4, c[0x0][0x580] ;  /* 0x0001600000047ab9 */ /* 0x000fe20000000800 */
[----:B------:R-:W-:Y:S02]  /*2580*/  IMAD.MOV.U32 R154, RZ, RZ, 0x1 ;  /* 0x00000001ff9a7424 */ /* 0x000fe400078e00ff */
[----:B-----5:R-:W-:-:S07]  /*2590*/  IMAD.U32 R155, RZ, RZ, UR4 ;  /* 0x00000004ff9b7e24 */ /* 0x020fce000f8e00ff */
.L_x_40:
[----:B------:R-:W1:Y:S02]  /*25a0*/  LDC.64 R6, c[0x0][0x5b0] ;  /* 0x00016c00ff067b82 */ /* 0x000e640000000a00 */
[----:B-1----:R-:W-:-:S04]  /*25b0*/  ISETP.NE.U32.AND P0, PT, R6, RZ, PT ;  /* 0x000000ff0600720c */ /* 0x002fc80003f05070 */
[----:B------:R-:W-:-:S13]  /*25c0*/  ISETP.NE.AND.EX P0, PT, R7, RZ, PT, P0 ;  /* 0x000000ff0700720c */ /* 0x000fda0003f05300 */
[----:B------:R-:W-:Y:S05]  /*25d0*/  @!P0 BRA `(.L_x_42) ;  /* 0x00000000002c8947 */ /* 0x000fea0003800000 */
[----:B------:R-:W-:Y:S02]  /*25e0*/  ULDC.64 UR4, c[0x0][0x5a8] ;  /* 0x00016a0000047ab9 */ /* 0x000fe40000000a00 */
[----:B------:R-:W-:-:S04]  /*25f0*/  ISETP.NE.U32.AND P0, PT, RZ, UR4, PT ;  /* 0x00000004ff007c0c */ /* 0x000fc8000bf05070 */
[----:B------:R-:W-:-:S13]  /*2600*/  ISETP.NE.AND.EX P0, PT, RZ, UR5, PT, P0 ;  /* 0x00000005ff007c0c */ /* 0x000fda000bf05300 */
[----:B------:R-:W-:Y:S05]  /*2610*/  @!P0 BRA `(.L_x_43) ;  /* 0x0000000000148947 */ /* 0x000fea0003800000 */
[----:B--234-:R-:W1:Y:S01]  /*2620*/  LDC.64 R4, c[0x0][0x5a8] ;  /* 0x00016a00ff047b82 */ /* 0x01ce620000000a00 */
[----:B------:R-:W-:-:S04]  /*2630*/  IMAD R3, R6, UR55, RZ ;  /* 0x0000003706037c24 */ /* 0x000fc8000f8e02ff */
[----:B-1----:R-:W-:-:S05]  /*2640*/  IMAD.WIDE R4, R3, 0x4, R4 ;  /* 0x0000000403047825 */ /* 0x002fca00078e0204 */
[----:B-----5:R1:W5:Y:S01]  /*2650*/  LDG.E R156, desc[UR48][R4.64] ;  /* 0x00000030049c7981 */ /* 0x020362000c1e1900 */
[----:B------:R-:W-:Y:S05]  /*2660*/  BRA `(.L_x_42) ;  /* 0x0000000000087947 */ /* 0x000fea0003800000 */
.L_x_43:
[----:B------:R-:W-:Y:S02]  /*2670*/  ULDC UR4, c[0x0][0x5a0] ;  /* 0x0001680000047ab9 */ /* 0x000fe40000000800 */
[----:B-----5:R-:W-:-:S07]  /*2680*/  MOV R156, UR4 ;  /* 0x00000004009c7c02 */ /* 0x020fce0008000f00 */
.L_x_42:
[----:B------:R-:W-:Y:S01]  /*2690*/  ULDC.64 UR4, c[0x0][0x588] ;  /* 0x0001620000047ab9 */ /* 0x000fe20000000a00 */
[----:B------:R-:W-:Y:S01]  /*26a0*/  ISETP.NE.U32.AND P1, PT, R166, RZ, PT ;  /* 0x000000ffa600720c */ /* 0x000fe20003f25070 */
[----:B------:R-:W-:Y:S02]  /*26b0*/  UISETP.NE.U32.AND UP0, UPT, UR4, URZ, UPT ;  /* 0x0000003f0400728c */ /* 0x000fe4000bf05070 */
[----:B------:R-:W-:Y:S02]  /*26c0*/  ISETP.NE.U32.AND P4, PT, RZ, UR4, PT ;  /* 0x00000004ff007c0c */ /* 0x000fe4000bf85070 */
[----:B------:R-:W-:Y:S01]  /*26d0*/  ISETP.NE.AND.EX P5, PT, R164, RZ, PT, P1 ;  /* 0x000000ffa400720c */ /* 0x000fe20003fa5310 */
[----:B------:R-:W-:Y:S02]  /*26e0*/  UISETP.NE.AND.EX UP0, UPT, UR5, URZ, UPT, UP0 ;  /* 0x0000003f0500728c */ /* 0x000fe4000bf05300 */
[----:B------:R-:W-:Y:S02]  /*26f0*/  ISETP.NE.AND.EX P4, PT, RZ, UR5, PT, P4 ;  /* 0x00000005ff007c0c */ /* 0x000fe4000bf85340 */
[----:B------:R-:W-:-:S02]  /*2700*/  PLOP3.LUT P0, PT, PT, PT, PT, 0x8, 0x0 ;  /* 0x000000000000781c */ /* 0x000fc40003f0e170 */
[----:B------:R-:W-:-:S04]  /*2710*/  PLOP3.LUT P2, PT, PT, PT, UP0, 0x80, 0x0 ;  /* 0x000000000000781c */ /* 0x000fc80003f4f008 */
[----:B------:R-:W-:-:S05]  /*2720*/  PLOP3.LUT P2, PT, P2, PT, PT, 0x8, 0x0 ;  /* 0x000000000000781c */ /* 0x000fca000174e170 */
[----:B------:R-:W-:Y:S08]  /*2730*/  @P4 BRA P5, `(.L_x_44) ;  /* 0x0000000000244947 */ /* 0x000ff00002800000 */
[----:B------:R-:W-:Y:S04]  /*2740*/  BSSY B0, `(.L_x_44) ;  /* 0x0000008000007945 */ /* 0x000fe80003800000 */
[----:B------:R-:W-:Y:S05]  /*2750*/  @!P3 BRA `(.L_x_45) ;  /* 0x000000000014b947 */ /* 0x000fea0003800000 */
[----:B------:R-:W-:Y:S02]  /*2760*/  LOP3.LUT P4, RZ, R154, 0xff, RZ, 0xc0, !PT ;  /* 0x000000ff9aff7812 */ /* 0x000fe4000788c0ff */
[----:B------:R-:W-:-:S11]  /*2770*/  PLOP3.LUT P0, PT, P2, PT, PT, 0x80, 0x0 ;  /* 0x000000000000781c */ /* 0x000fd6000170f070 */
[----:B------:R-:W-:Y:S05]  /*2780*/  @!P4 BRA `(.L_x_46) ;  /* 0x00000000000cc947 */ /* 0x000fea0003800000 */
[----:B-----5:R-:W-:Y:S01]  /*2790*/  FSETP.EQ.AND P0, PT, R155, RZ, PT ;  /* 0x000000ff9b00720b */ /* 0x020fe20003f02000 */
[----:B------:R-:W-:-:S12]  /*27a0*/  BRA `(.L_x_46) ;  /* 0x0000000000047947 */ /* 0x000fd80003800000 */
.L_x_45:
[----:B-----5:R-:W-:-:S13]  /*27b0*/  FSETP.EQ.AND P0, PT, R155, RZ, PT ;  /* 0x000000ff9b00720b */ /* 0x020fda0003f02000 */
.L_x_46:
[----:B------:R-:W-:Y:S05]  /*27c0*/  BSYNC B0 ;  /* 0x0000000000007941 */ /* 0x000fea0003800000 */
.L_x_44:
[----:B------:R-:W-:Y:S04]  /*27d0*/  BSSY B0, `(.L_x_47) ;  /* 0x0000007000007945 */ /* 0x000fe80003800000 */
[----:B------:R-:W-:Y:S05]  /*27e0*/  @!P3 BRA `(.L_x_48) ;  /* 0x000000000010b947 */ /* 0x000fea0003800000 */
[----:B------:R-:W-:-:S13]  /*27f0*/  LOP3.LUT P3, RZ, R154, 0xff, RZ, 0xc0, !PT ;  /* 0x000000ff9aff7812 */ /* 0x000fda000786c0ff */
[----:B------:R-:W-:Y:S05]  /*2800*/  @!P3 BRA `(.L_x_49) ;  /* 0x00000000000cb947 */ /* 0x000fea0003800000 */
[----:B-----5:R-:W-:Y:S01]  /*2810*/  FSETP.EQ.AND P2, PT, R155, RZ, PT ;  /* 0x000000ff9b00720b */ /* 0x020fe20003f42000 */
[----:B------:R-:W-:-:S12]  /*2820*/  BRA `(.L_x_49) ;  /* 0x0000000000047947 */ /* 0x000fd80003800000 */
.L_x_48:
[----:B-----5:R-:W-:-:S13]  /*2830*/  FSETP.EQ.AND P2, PT, R155, RZ, PT ;  /* 0x000000ff9b00720b */ /* 0x020fda0003f42000 */
.L_x_49:
[----:B------:R-:W-:Y:S05]  /*2840*/  BSYNC B0 ;  /* 0x0000000000007941 */ /* 0x000fea0003800000 */
.L_x_47:
[----:B------:R-:W-:Y:S01]  /*2850*/  BSSY B0, `(.L_x_50) ;  /* 0x0000024000007945 */ /* 0x000fe20003800000 */
[----:B------:R-:W-:Y:S01]  /*2860*/  IMAD.MOV.U32 R0, RZ, RZ, RZ ;  /* 0x000000ffff007224 */ /* 0x000fe200078e00ff */
[----:B------:R-:W-:Y:S02]  /*2870*/  CS2R R6, SRZ ;  /* 0x0000000000067805 */ /* 0x000fe4000001ff00 */
[----:B-1234-:R-:W-:Y:S02]  /*2880*/  CS2R R4, SRZ ;  /* 0x0000000000047805 */ /* 0x01efe4000001ff00 */
[----:B------:R-:W-:Y:S02]  /*2890*/  CS2R R10, SRZ ;  /* 0x00000000000a7805 */ /* 0x000fe4000001ff00 */
[----:B------:R-:W-:Y:S01]  /*28a0*/  CS2R R8, SRZ ;  /* 0x0000000000087805 */ /* 0x000fe2000001ff00 */
[----:B------:R-:W-:Y:S06]  /*28b0*/  @P0 BRA `(.L_x_51) ;  /* 0x0000000000740947 */ /* 0x000fec0003800000 */
[----:B------:R-:W-:-:S13]  /*28c0*/  ISETP.NE.AND P3, PT, R162, 0x3, PT ;  /* 0x00000003a200780c */ /* 0x000fda0003f65270 */
[----:B------:R-:W-:Y:S05]  /*28d0*/  @!P3 BRA `(.L_x_52) ;  /* 0x000000000004b947 */ /* 0x000fea0003800000 */
[----:B------:R-:W-:Y:S01]  /*28e0*/  BPT.TRAP 0x1 ;  /* 0x000000040000795c */ /* 0x000fe20000300000 */
.L_x_52:
[----:B------:R-:W-:Y:S01]  /*28f0*/  SHF.L.U32 R3, RZ, 0x1f, RZ ;  /* 0x0000001fff037819 */ /* 0x000fe200000006ff */
[----:B------:R-:W-:Y:S01]  /*2900*/  IMAD.MOV.U32 R7, RZ, RZ, RZ ;  /* 0x000000ffff077224 */ /* 0x000fe200078e00ff */
[----:B------:R-:W-:Y:S02]  /*2910*/  MOV R0, 0x1 ;  /* 0x0000000100007802 */ /* 0x000fe40000000f00 */
[----:B------:R-:W1:Y:S02]  /*2920*/  SYNCS.PHASECHK.TRANS64.TRYWAIT P3, [UR43+0x40], R3 ;  /* 0x00004003ff0075a7 */ /* 0x000e64000806016b */
[----:B-1----:R-:W-:Y:S05]  /*2930*/  @!P3 BRA `(.L_x_53) ;  /* 0x0000013800b0b947 */ /* 0x002fea0003800000 */
.L_x_236:
[----:B------:R-:W-:Y:S02]  /*2940*/  MOV R6, RZ ;  /* 0x000000ff00067202 */ /* 0x000fe40000000f00 */
[----:B-1----:R-:W-:Y:S02]  /*2950*/  CS2R R4, SRZ ;  /* 0x0000000000047805 */ /* 0x002fe4000001ff00 */
[----:B------:R-:W-:Y:S02]  /*2960*/  CS2R R10, SRZ ;  /* 0x00000000000a7805 */ /* 0x000fe4000001ff00 */
[----:B------:R-:W-:Y:S01]  /*2970*/  CS2R R8, SRZ ;  /* 0x0000000000087805 */ /* 0x000fe2000001ff00 */
[----:B------:R-:W-:Y:S06]  /*2980*/  @P2 BRA `(.L_x_51) ;  /* 0x0000000000402947 */ /* 0x000fec0003800000 */
[C---:B------:R-:W-:Y:S01]  /*2990*/  IMAD.SHL.U32 R3, R18.reuse, 0x10, RZ ;  /* 0x0000001012037824 */ /* 0x040fe200078e00ff */
[C---:B------:R-:W-:Y:S01]  /*29a0*/  SHF.L.U32 R4, R18.reuse, 0x5, RZ ;  /* 0x0000000512047819 */ /* 0x040fe200000006ff */
[----:B------:R-:W-:Y:S01]  /*29b0*/  IMAD.SHL.U32 R8, R18, 0x4, RZ ;  /* 0x0000000412087824 */ /* 0x000fe200078e00ff */
[----:B------:R-:W-:Y:S01]  /*29c0*/  SHF.R.U32.HI R6, RZ, 0x1, R18 ;  /* 0x00000001ff067819 */ /* 0x000fe20000011612 */
[----:B------:R-:W-:Y:S05]  /*29d0*/  WARPSYNC.ALL ;  /* 0x0000000000007948 */ /* 0x000fea0003800000 */
[----:B------:R-:W-:Y:S02]  /*29e0*/  LOP3.LUT R3, R3, 0xe00, RZ, 0xc0, !PT ;  /* 0x00000e0003037812 */ /* 0x000fe400078ec0ff */
[----:B------:R-:W-:-:S02]  /*29f0*/  LOP3.LUT R5, R4, 0xc0, RZ, 0xc0, !PT ;  /* 0x000000c004057812 */ /* 0x000fc400078ec0ff */
[----:B------:R-:W-:Y:S02]  /*2a00*/  LOP3.LUT R3, R3, 0x20, R4, 0xf8, !PT ;  /* 0x0000002003037812 */ /* 0x000fe400078ef804 */
[----:B------:R-:W-:Y:S02]  /*2a10*/  LOP3.LUT R5, R5, 0x8, R6, 0xf8, !PT ;  /* 0x0000000805057812 */ /* 0x000fe400078ef806 */
[----:B------:R-:W-:Y:S02]  /*2a20*/  LOP3.LUT R3, R3, 0x100, R4, 0xf8, !PT ;  /* 0x0000010003037812 */ /* 0x000fe400078ef804 */
[----:B------:R-:W-:-:S04]  /*2a30*/  LOP3.LUT R8, R5, 0x18, R8, 0x78, !PT ;  /* 0x0000001805087812 */ /* 0x000fc800078e7808 */
[----:B------:R-:W-:-:S04]  /*2a40*/  LOP3.LUT R3, R3, R8, RZ, 0xfc, !PT ;  /* 0x0000000803037212 */ /* 0x000fc800078efcff */
[----:B------:R-:W-:-:S04]  /*2a50*/  LEA R3, R3, UR43, 0x1 ;  /* 0x0000002b03037c11 */ /* 0x000fc8000f8e08ff */
[----:B------:R-:W-:Y:S01]  /*2a60*/  LEA R4, R158, R3, 0x1 ;  /* 0x000000039e047211 */ /* 0x000fe200078e08ff */
[----:B------:R1:W2:Y:S05]  /*2a70*/  LDSM.16.M88.4 R8, [R3+0x200] ;  /* 0x000200000308783b */ /* 0x0002aa0000000200 */
[----:B------:R-:W3:Y:S02]  /*2a80*/  LDSM.16.M88.4 R4, [R4+0x200] ;  /* 0x000200000404783b */ /* 0x000ee40000000200 */
.L_x_51:
[----:B------:R-:W-:Y:S05]  /*2a90*/  BSYNC B0 ;  /* 0x0000000000007941 */ /* 0x000fea0003800000 */
.L_x_50:
[----:B--2---:R-:W-:Y:S01]  /*2aa0*/  IMAD.U32 R12, R9, 0x10000, RZ ;  /* 0x00010000090c7824 */ /* 0x004fe200078e00ff */
[----:B------:R-:W-:Y:S01]  /*2ab0*/  MOV R21, 0x38eb4c3a ;  /* 0x38eb4c3a00157802 */ /* 0x000fe20000000f00 */
[----:B------:R-:W-:Y:S01]  /*2ac0*/  IMAD.MOV.U32 R20, RZ, RZ, 0x3aae005b ;  /* 0x3aae005bff147424 */ /* 0x000fe200078e00ff */
[----:B------:R-:W-:Y:S01]  /*2ad0*/  MOV R15, 0x3c09919f ;  /* 0x3c09919f000f7802 */ /* 0x000fe20000000f00 */
[----:B-----5:R-:W-:Y:S01]  /*2ae0*/  FMUL R23, R155, R12 ;  /* 0x0000000c9b177220 */ /* 0x020fe20000400000 */
[----:B------:R-:W-:Y:S01]  /*2af0*/  IMAD.MOV.U32 R14, RZ, RZ, 0x3d24d99a ;  /* 0x3d24d99aff0e7424 */ /* 0x000fe200078e00ff */
[----:B------:R-:W-:Y:S05]  /*2b00*/  WARPSYNC.ALL ;  /* 0x0000000000007948 */ /* 0x000fea0003800000 */
[----:B------:R-:W-:Y:S01]  /*2b10*/  FFMA R168, R156, R26, R23 ;  /* 0x0000001a9ca87223 */ /* 0x000fe20000000017 */
[----:B------:R-:W-:Y:S03]  /*2b20*/  BSSY B0, `(.L_x_54) ;  /* 0x00001ec000007945 */ /* 0x000fe60003800000 */
[----:B------:R-:W-:-:S04]  /*2b30*/  FMUL R172, R168, 0.70710676908493041992 ;  /* 0x3f3504f3a8ac7820 */ /* 0x000fc80000400000 */
[C---:B-1----:R-:W-:Y:S01]  /*2b40*/  FMUL R3, R172.reuse, R172 ;  /* 0x000000acac037220 */ /* 0x042fe20000400000 */
[----:B------:R-:W-:-:S04]  /*2b50*/  FSETP.GE.AND P3, PT, |R172|, 1.0029599666595458984, PT ;  /* 0x3f8060feac00780b */ /* 0x000fc80003f66200 */
[----:B------:R-:W-:Y:S02]  /*2b60*/  FSEL R26, |R172|, R3, P3 ;  /* 0x00000003ac1a7208 */ /* 0x000fe40001800200 */
[----:B------:R-:W-:Y:S02]  /*2b70*/  FSEL R3, R21, 8.4834944573231041431e-05, P3 ;  /* 0x38b1e96a15037808 */ /* 0x000fe40001800000 */
[----:B------:R-:W-:Y:S02]  /*2b80*/  FSEL R13, -R20, -0.00082130916416645050049, P3 ;  /* 0xba574d20140d7808 */ /* 0x000fe40001800100 */
[----:B------:R-:W-:Y:S02]  /*2b90*/  FSEL R12, R15, 0.0052134888246655464172, P3 ;  /* 0x3baad5ea0f0c7808 */ /* 0x000fe40001800000 */
[----:B------:R-:W-:Y:S01]  /*2ba0*/  FSEL R160, -R14, -0.026868773624300956726, P3 ;  /* 0xbcdc1be70ea07808 */ /* 0x000fe20001800100 */
[----:B------:R-:W-:Y:S01]  /*2bb0*/  FFMA R3, R26, R3, R13 ;  /* 0x000000031a037223 */ /* 0x000fe2000000000d */
[----:B------:R-:W-:-:S03]  /*2bc0*/  MOV R13, 0x3e235519 ;  /* 0x3e235519000d7802 */ /* 0x000fc60000000f00 */
[C---:B------:R-:W-:Y:S01]  /*2bd0*/  FFMA R3, R26.reuse, R3, R12 ;  /* 0x000000031a037223 */ /* 0x040fe2000000000c */
[----:B------:R-:W-:Y:S01]  /*2be0*/  IMAD.MOV.U32 R12, RZ, RZ, 0x3f69b4f9 ;  /* 0x3f69b4f9ff0c7424 */ /* 0x000fe200078e00ff */
[----:B------:R-:W-:Y:S02]  /*2bf0*/  FSEL R170, R13, 0.11284004896879196167, P3 ;  /* 0x3de718af0daa7808 */ /* 0x000fe40001800000 */
[----:B------:R-:W-:Y:S01]  /*2c00*/  FFMA R163, R26, R3, R160 ;  /* 0x000000031aa37223 */ /* 0x000fe200000000a0 */
[----:B------:R-:W-:Y:S02]  /*2c10*/  MOV R3, 0x3f210a14 ;  /* 0x3f210a1400037802 */ /* 0x000fe40000000f00 */
[----:B------:R-:W-:Y:S01]  /*2c20*/  FSEL R160, R12, -0.37612664699554443359, P3 ;  /* 0xbec093ac0ca07808 */ /* 0x000fe20001800000 */
[----:B------:R-:W-:Y:S01]  /*2c30*/  FFMA R163, R26, R163, R170 ;  /* 0x000000a31aa37223 */ /* 0x000fe200000000aa */
[----:B------:R-:W-:-:S03]  /*2c40*/  FSEL R170, R3, 0.12837915122509002686, P3 ;  /* 0x3e0375d303aa7808 */ /* 0x000fc60001800000 */
[----:B------:R-:W-:Y:S01]  /*2c50*/  FFMA R163, R26, R163, R160 ;  /* 0x000000a31aa37223 */ /* 0x000fe200000000a0 */
[----:B------:R-:W-:-:S03]  /*2c60*/  FSEL R160, -|R172|, R172, P3 ;  /* 0x000000acaca07208 */ /* 0x000fc60001800300 */
[----:B------:R-:W-:Y:S01]  /*2c70*/  FFMA R163, R26, R163, R170 ;  /* 0x000000a31aa37223 */ /* 0x000fe200000000aa */
[----:B------:R-:W-:Y:S01]  /*2c80*/  LOP3.LUT R26, R9, 0xffff0000, RZ, 0xc0, !PT ;  /* 0xffff0000091a7812 */ /* 0x000fe200078ec0ff */
[C---:B------:R-:W-:Y:S01]  /*2c90*/  IMAD.U32 R170, R10.reuse, 0x10000, RZ ;  /* 0x000100000aaa7824 */ /* 0x040fe200078e00ff */
[----:B------:R-:W-:Y:S01]  /*2ca0*/  LOP3.LUT R10, R10, 0xffff0000, RZ, 0xc0, !PT ;  /* 0xffff00000a0a7812 */ /* 0x000fe200078ec0ff */
[----:B------:R-:W-:Y:S02]  /*2cb0*/  FFMA R160, R163, R160, R160 ;  /* 0x000000a0a3a07223 */ /* 0x000fe400000000a0 */
[C---:B------:R-:W-:Y:S01]  /*2cc0*/  FMUL R26, R155.reuse, R26 ;  /* 0x0000001a9b1a7220 */ /* 0x040fe20000400000 */
[C---:B------:R-:W-:Y:S01]  /*2cd0*/  FMUL R165, R155.reuse, R170 ;  /* 0x000000aa9ba57220 */ /* 0x040fe20000400000 */
[----:B------:R-:W1:Y:S01]  /*2ce0*/  @P3 MUFU.EX2 R167, R160 ;  /* 0x000000a000a73308 */ /* 0x000e620000000800 */
[----:B------:R-:W-:Y:S01]  /*2cf0*/  FMUL R163, R155, R10 ;  /* 0x0000000a9ba37220 */ /* 0x000fe20000400000 */
[C---:B------:R-:W-:Y:S01]  /*2d00*/  FFMA R9, R156.reuse, R27, R26 ;  /* 0x0000001b9c097223 */ /* 0x040fe2000000001a */
[----:B------:R-:W-:-:S02]  /*2d10*/  FFMA R28, R156, R28, R165 ;  /* 0x0000001c9c1c7223 */ /* 0x000fc400000000a5 */
[----:B------:R-:W-:Y:S01]  /*2d20*/  FFMA R10, R156, R29, R163 ;  /* 0x0000001d9c0a7223 */ /* 0x000fe200000000a3 */
[C---:B------:R-:W-:Y:S01]  /*2d30*/  FMUL R186, R9.reuse, 0.70710676908493041992 ;  /* 0x3f3504f309ba7820 */ /* 0x040fe20000400000 */
[----:B------:R-:W-:Y:S01]  /*2d40*/  FMUL R171, R28, 0.70710676908493041992 ;  /* 0x3f3504f31cab7820 */ /* 0x000fe20000400000 */
[----:B------:R-:W-:Y:S01]  /*2d50*/  FMUL R9, R9, 0.5 ;  /* 0x3f00000009097820 */ /* 0x000fe20000400000 */
[----:B------:R-:W-:Y:S01]  /*2d60*/  FMUL R169, R10, 0.70710676908493041992 ;  /* 0x3f3504f30aa97820 */ /* 0x000fe20000400000 */
[----:B------:R-:W-:Y:S01]  /*2d70*/  FMUL R27, R186, R186 ;  /* 0x000000baba1b7220 */ /* 0x000fe20000400000 */
[C---:B------:R-:W-:Y:S01]  /*2d80*/  FMUL R174, R171.reuse, R171 ;  /* 0x000000ababae7220 */ /* 0x040fe20000400000 */
[----:B------:R-:W-:Y:S01]  /*2d90*/  FSETP.GE.AND P4, PT, |R171|, 1.0029599666595458984, PT ;  /* 0x3f8060feab00780b */ /* 0x000fe20003f86200 */
[C---:B------:R-:W-:Y:S01]  /*2da0*/  FMUL R178, R169.reuse, R169 ;  /* 0x000000a9a9b27220 */ /* 0x040fe20000400000 */
[----:B------:R-:W-:Y:S02]  /*2db0*/  FSETP.GE.AND P5, PT, |R169|, 1.0029599666595458984, PT ;  /* 0x3f8060fea900780b */ /* 0x000fe40003fa6200 */
[----:B------:R-:W-:Y:S01]  /*2dc0*/  FSEL R176, -R20, -0.00082130916416645050049, P4 ;  /* 0xba574d2014b07808 */ /* 0x000fe20002000100 */
[----:B-1----:R-:W-:Y:S01]  /*2dd0*/  @P3 FADD R167, -R167, 1 ;  /* 0x3f800000a7a73421 */ /* 0x002fe20000000100 */
[----:B------:R-:W-:-:S02]  /*2de0*/  FSEL R173, |R169|, R178, P5 ;  /* 0x000000b2a9ad7208 */ /* 0x000fc40002800200 */
[----:B------:R-:W-:Y:S02]  /*2df0*/  FSEL R180, R21, 8.4834944573231041431e-05, P5 ;  /* 0x38b1e96a15b47808 */ /* 0x000fe40002800000 */
[----:B------:R-:W-:Y:S02]  /*2e00*/  @P3 LOP3.LUT R160, R167, 0x80000000, R172, 0xb8, !PT ;  /* 0x80000000a7a03812 */ /* 0x000fe400078eb8ac */
[----:B------:R-:W-:Y:S02]  /*2e10*/  FSETP.GE.AND P3, PT, |R186|, 1.0029599666595458984, PT ;  /* 0x3f8060feba00780b */ /* 0x000fe40003f66200 */
[----:B------:R-:W-:Y:S01]  /*2e20*/  FSEL R167, |R171|, R174, P4 ;  /* 0x000000aeaba77208 */ /* 0x000fe20002000200 */
[----:B------:R-:W-:Y:S01]  /*2e30*/  FADD R160, R160, 1 ;  /* 0x3f800000a0a07421 */ /* 0x000fe20000000000 */
[----:B------:R-:W-:Y:S02]  /*2e40*/  FSEL R27, |R186|, R27, P3 ;  /* 0x0000001bba1b7208 */ /* 0x000fe40001800200 */
[----:B------:R-:W-:-:S02]  /*2e50*/  FSEL R170, R21, 8.4834944573231041431e-05, P3 ;  /* 0x38b1e96a15aa7808 */ /* 0x000fc40001800000 */
[C---:B------:R-:W-:Y:S02]  /*2e60*/  FSEL R172, -R20.reuse, -0.00082130916416645050049, P3 ;  /* 0xba574d2014ac7808 */ /* 0x040fe40001800100 */
[----:B------:R-:W-:Y:S02]  /*2e70*/  FSEL R174, R21, 8.4834944573231041431e-05, P4 ;  /* 0x38b1e96a15ae7808 */ /* 0x000fe40002000000 */
[----:B------:R-:W-:Y:S01]  /*2e80*/  FSEL R182, -R20, -0.00082130916416645050049, P5 ;  /* 0xba574d2014b67808 */ /* 0x000fe20002800100 */
[----:B------:R-:W-:Y:S01]  /*2e90*/  FFMA R170, R27, R170, R172 ;  /* 0x000000aa1baa7223 */ /* 0x000fe200000000ac */
[----:B------:R-:W-:Y:S01]  /*2ea0*/  FSEL R172, R15, 0.0052134888246655464172, P3 ;  /* 0x3baad5ea0fac7808 */ /* 0x000fe20001800000 */
[----:B------:R-:W-:Y:S01]  /*2eb0*/  FFMA R176, R167, R174, R176 ;  /* 0x000000aea7b07223 */ /* 0x000fe200000000b0 */
[----:B------:R-:W-:Y:S01]  /*2ec0*/  FSEL R178, R15, 0.0052134888246655464172, P4 ;  /* 0x3baad5ea0fb27808 */ /* 0x000fe20002000000 */
[----:B------:R-:W-:Y:S01]  /*2ed0*/  FFMA R180, R173, R180, R182 ;  /* 0x000000b4adb47223 */ /* 0x000fe200000000b6 */
[C---:B------:R-:W-:Y:S01]  /*2ee0*/  FSEL R174, -R14.reuse, -0.026868773624300956726, P3 ;  /* 0xbcdc1be70eae7808 */ /* 0x040fe20001800100 */
[----:B------:R-:W-:Y:S01]  /*2ef0*/  FFMA R170, R27, R170, R172 ;  /* 0x000000aa1baa7223 */ /* 0x000fe200000000ac */
[----:B------:R-:W-:Y:S01]  /*2f00*/  FSEL R184, R15, 0.0052134888246655464172, P5 ;  /* 0x3baad5ea0fb87808 */ /* 0x000fe20002800000 */
[----:B------:R-:W-:Y:S01]  /*2f10*/  FFMA R176, R167, R176, R178 ;  /* 0x000000b0a7b07223 */ /* 0x000fe200000000b2 */
[----:B------:R-:W-:Y:S01]  /*2f20*/  FSEL R172, R13, 0.11284004896879196167, P3 ;  /* 0x3de718af0dac7808 */ /* 0x000fe20001800000 */
[----:B------:R-:W-:Y:S01]  /*2f30*/  FFMA R170, R27, R170, R174 ;  /* 0x000000aa1baa7223 */ /* 0x000fe200000000ae */
[----:B------:R-:W-:Y:S01]  /*2f40*/  FSEL R178, -R14, -0.026868773624300956726, P4 ;  /* 0xbcdc1be70eb27808 */ /* 0x000fe20002000100 */
[----:B------:R-:W-:Y:S01]  /*2f50*/  FFMA R184, R173, R180, R184 ;  /* 0x000000b4adb87223 */ /* 0x000fe200000000b8 */
[----:B------:R-:W-:Y:S01]  /*2f60*/  FSEL R174, R12, -0.37612664699554443359, P3 ;  /* 0xbec093ac0cae7808 */ /* 0x000fe20001800000 */
[----:B------:R-:W-:Y:S01]  /*2f70*/  FFMA R170, R27, R170, R172 ;  /* 0x000000aa1baa7223 */ /* 0x000fe200000000ac */
[----:B------:R-:W-:Y:S01]  /*2f80*/  FSEL R180, R13, 0.11284004896879196167, P4 ;  /* 0x3de718af0db47808 */ /* 0x000fe20002000000 */
[----:B------:R-:W-:Y:S01]  /*2f90*/  FFMA R176, R167, R176, R178 ;  /* 0x000000b0a7b07223 */ /* 0x000fe200000000b2 */
[----:B------:R-:W-:Y:S01]  /*2fa0*/  FSEL R182, -R14, -0.026868773624300956726, P5 ;  /* 0xbcdc1be70eb67808 */ /* 0x000fe20002800100 */
[----:B------:R-:W-:Y:S01]  /*2fb0*/  FFMA R170, R27, R170, R174 ;  /* 0x000000aa1baa7223 */ /* 0x000fe200000000ae */
[----:B------:R-:W-:Y:S01]  /*2fc0*/  FSEL R172, R3, 0.12837915122509002686, P3 ;  /* 0x3e0375d303ac7808 */ /* 0x000fe20001800000 */
[----:B------:R-:W-:Y:S01]  /*2fd0*/  FFMA R176, R167, R176, R180 ;  /* 0x000000b0a7b07223 */ /* 0x000fe200000000b4 */
[----:B------:R-:W-:Y:S01]  /*2fe0*/  FSEL R174, R12, -0.37612664699554443359, P4 ;  /* 0xbec093ac0cae7808 */ /* 0x000fe20002000000 */
[----:B------:R-:W-:Y:S01]  /*2ff0*/  FFMA R182, R173, R184, R182 ;  /* 0x000000b8adb67223 */ /* 0x000fe200000000b6 */
[----:B------:R-:W-:Y:S01]  /*3000*/  FSEL R178, R13, 0.11284004896879196167, P5 ;  /* 0x3de718af0db27808 */ /* 0x000fe20002800000 */
[----:B------:R-:W-:Y:S01]  /*3010*/  FFMA R170, R27, R170, R172 ;  /* 0x000000aa1baa7223 */ /* 0x000fe200000000ac */
[----:B------:R-:W-:Y:S01]  /*3020*/  FSEL R29, -|R186|, R186, P3 ;  /* 0x000000baba1d7208 */ /* 0x000fe20001800300 */
[----:B------:R-:W-:Y:S01]  /*3030*/  FFMA R174, R167, R176, R174 ;  /* 0x000000b0a7ae7223 */ /* 0x000fe200000000ae */
[----:B------:R-:W-:Y:S01]  /*3040*/  FSEL R172, R3, 0.12837915122509002686, P4 ;  /* 0x3e0375d303ac7808 */ /* 0x000fe20002000000 */
[----:B------:R-:W-:Y:S01]  /*3050*/  FFMA R178, R173, R182, R178 ;  /* 0x000000b6adb27223 */ /* 0x000fe200000000b2 */
[----:B------:R-:W-:Y:S01]  /*3060*/  FSEL R176, R12, -0.37612664699554443359, P5 ;  /* 0xbec093ac0cb07808 */ /* 0x000fe20002800000 */
[----:B------:R-:W-:Y:S01]  /*3070*/  FFMA R170, R170, R29, R29 ;  /* 0x0000001daaaa7223 */ /* 0x000fe2000000001d */
[----:B------:R-:W-:Y:S01]  /*3080*/  FSEL R29, -|R171|, R171, P4 ;  /* 0x000000abab1d7208 */ /* 0x000fe20002000300 */
[----:B------:R-:W-:Y:S01]  /*3090*/  FFMA R174, R167, R174, R172 ;  /* 0x000000aea7ae7223 */ /* 0x000fe200000000ac */
[----:B------:R-:W-:Y:S01]  /*30a0*/  FSEL R167, R3, 0.12837915122509002686, P5 ;  /* 0x3e0375d303a77808 */ /* 0x000fe20002800000 */
[----:B------:R-:W-:Y:S01]  /*30b0*/  FFMA R176, R173, R178, R176 ;  /* 0x000000b2adb07223 */ /* 0x000fe200000000b0 */
[----:B------:R-:W1:Y:S01]  /*30c0*/  @P3 MUFU.EX2 R27, R170 ;  /* 0x000000aa001b3308 */ /* 0x000e620000000800 */
[----:B------:R-:W-:Y:S01]  /*30d0*/  FSEL R172, -|R169|, R169, P5 ;  /* 0x000000a9a9ac7208 */ /* 0x000fe20002800300 */
[----:B------:R-:W-:Y:S01]  /*30e0*/  FFMA R174, R174, R29, R29 ;  /* 0x0000001daeae7223 */ /* 0x000fe2000000001d */
[----:B------:R-:W-:Y:S01]  /*30f0*/  FFMA R167, R173, R176, R167 ;  /* 0x000000b0ada77223 */ /* 0x000fe200000000a7 */
[C---:B------:R-:W-:Y:S01]  /*3100*/  SHF.L.U32 R178, R11.reuse, 0x10, RZ ;  /* 0x000000100bb27819 */ /* 0x040fe200000006ff */
[C---:B------:R-:W-:Y:S01]  /*3110*/  IMAD.U32 R176, R8.reuse, 0x10000, RZ ;  /* 0x0001000008b07824 */ /* 0x040fe200078e00ff */
[----:B------:R-:W-:Y:S01]  /*3120*/  LOP3.LUT R180, R11, 0xffff0000, RZ, 0xc0, !PT ;  /* 0xffff00000bb47812 */ /* 0x000fe200078ec0ff */
[----:B------:R-:W-:Y:S01]  /*3130*/  FFMA R172, R167, R172, R172 ;  /* 0x000000aca7ac7223 */ /* 0x000fe200000000ac */
[----:B------:R-:W2:Y:S01]  /*3140*/  @P4 MUFU.EX2 R173, R174 ;  /* 0x000000ae00ad4308 */ /* 0x000ea20000000800 */
[C---:B------:R-:W-:Y:S01]  /*3150*/  FMUL R167, R155.reuse, R178 ;  /* 0x000000b29ba77220 */ /* 0x040fe20000400000 */
[----:B------:R-:W-:Y:S01]  /*3160*/  LOP3.LUT R8, R8, 0xffff0000, RZ, 0xc0, !PT ;  /* 0xffff000008087812 */ /* 0x000fe200078ec0ff */
[----:B------:R-:W-:-:S02]  /*3170*/  FMUL R29, R155, R180 ;  /* 0x000000b49b1d7220 */ /* 0x000fc40000400000 */
[C---:B------:R-:W-:Y:S02]  /*3180*/  FFMA R30, R156.reuse, R30, R167 ;  /* 0x0000001e9c1e7223 */ /* 0x040fe400000000a7 */
[----:B------:R-:W-:Y:S01]  /*3190*/  FFMA R11, R156, R31, R29 ;  /* 0x0000001f9c0b7223 */ /* 0x000fe2000000001d */
[----:B------:R-:W4:Y:S01]  /*31a0*/  @P5 MUFU.EX2 R175, R172 ;  /* 0x000000ac00af5308 */ /* 0x000f220000000800 */
[----:B-1----:R-:W-:Y:S01]  /*31b0*/  @P3 FADD R27, -R27, 1 ;  /* 0x3f8000001b1b3421 */ /* 0x002fe20000000100 */
[----:B------:R-:W-:-:S04]  /*31c0*/  FMUL R31, R30, 0.70710676908493041992 ;  /* 0x3f3504f31e1f7820 */ /* 0x000fc80000400000 */
[----:B------:R-:W-:Y:S01]  /*31d0*/  @P3 LOP3.LUT R170, R27, 0x80000000, R186, 0xb8, !PT ;  /* 0x800000001baa3812 */ /* 0x000fe200078eb8ba */
[----:B------:R-:W-:Y:S01]  /*31e0*/  FMUL R27, R155, R176 ;  /* 0x000000b09b1b7220 */ /* 0x000fe20000400000 */
[----:B--2---:R-:W-:-:S03]  /*31f0*/  @P4 FADD R176, -R173, 1 ;  /* 0x3f800000adb04421 */ /* 0x004fc60000000100 */
[----:B------:R-:W-:Y:S01]  /*3200*/  FFMA R24, R156, R24, R27 ;  /* 0x000000189c187223 */ /* 0x000fe2000000001b */
[----:B------:R-:W-:Y:S01]  /*3210*/  FADD R170, R170, 1 ;  /* 0x3f800000aaaa7421 */ /* 0x000fe20000000000 */
[----:B------:R-:W-:Y:S01]  /*3220*/  @P4 LOP3.LUT R174, R176, 0x80000000, R171, 0xb8, !PT ;  /* 0x80000000b0ae4812 */ /* 0x000fe200078eb8ab */
[C---:B------:R-:W-:Y:S01]  /*3230*/  FMUL R176, R31.reuse, R31 ;  /* 0x0000001f1fb07220 */ /* 0x040fe20000400000 */
[----:B------:R-:W-:Y:S01]  /*3240*/  FSETP.GE.AND P4, PT, |R31|, 1.0029599666595458984, PT ;  /* 0x3f8060fe1f00780b */ /* 0x000fe20003f86200 */
[----:B----4-:R-:W-:Y:S01]  /*3250*/  @P5 FADD R178, -R175, 1 ;  /* 0x3f800000afb25421 */ /* 0x010fe20000000100 */
[----:B------:R-:W-:Y:S01]  /*3260*/  FMUL R175, R11, 0.70710676908493041992 ;  /* 0x3f3504f30baf7820 */ /* 0x000fe20000400000 */
[----:B------:R-:W-:Y:S01]  /*3270*/  FMUL R173, R24, 0.70710676908493041992 ;  /* 0x3f3504f318ad7820 */ /* 0x000fe20000400000 */
[----:B------:R-:W-:Y:S01]  /*3280*/  FSEL R171, |R31|, R176, P4 ;  /* 0x000000b01fab7208 */ /* 0x000fe20002000200 */
[----:B------:R-:W-:Y:S01]  /*3290*/  FADD R174, R174, 1 ;  /* 0x3f800000aeae7421 */ /* 0x000fe20000000000 */
[----:B------:R-:W-:Y:S01]  /*32a0*/  @P5 LOP3.LUT R172, R178, 0x80000000, R169, 0xb8, !PT ;  /* 0x80000000b2ac5812 */ /* 0x000fe200078eb8a9 */
[C---:B------:R-:W-:Y:S01]  /*32b0*/  FMUL R182, R175.reuse, R175 ;  /* 0x000000afafb67220 */ /* 0x040fe20000400000 */
[----:B------:R-:W-:Y:S01]  /*32c0*/  FSETP.GE.AND P5, PT, |R175|, 1.0029599666595458984, PT ;  /* 0x3f8060feaf00780b */ /* 0x000fe20003fa6200 */
[----:B------:R-:W-:Y:S01]  /*32d0*/  FMUL R176, R173, R173 ;  /* 0x000000adadb07220 */ /* 0x000fe20000400000 */
[----:B------:R-:W-:Y:S01]  /*32e0*/  FSEL R178, R21, 8.4834944573231041431e-05, P4 ;  /* 0x38b1e96a15b27808 */ /* 0x000fe20002000000 */
[----:B------:R-:W-:Y:S01]  /*32f0*/  FADD R172, R172, 1 ;  /* 0x3f800000acac7421 */ /* 0x000fe20000000000 */
[----:B------:R-:W-:Y:S01]  /*3300*/  FSEL R180, -R20, -0.00082130916416645050049, P4 ;  /* 0xba574d2014b47808 */ /* 0x000fe20002000100 */
[----:B------:R-:W-:Y:S01]  /*3310*/  FMUL R11, R11, 0.5 ;  /* 0x3f0000000b0b7820 */ /* 0x000fe20000400000 */
[----:B------:R-:W-:Y:S01]  /*3320*/  FSETP.GE.AND P3, PT, |R173|, 1.0029599666595458984, PT ;  /* 0x3f8060fead00780b */ /* 0x000fe20003f66200 */
[----:B------:R-:W-:Y:S01]  /*3330*/  FMUL R24, R24, 0.5 ;  /* 0x3f00000018187820 */ /* 0x000fe20000400000 */
[----:B------:R-:W-:Y:S01]  /*3340*/  FSEL R179, |R175|, R182, P5 ;  /* 0x000000b6afb37208 */ /* 0x000fe20002800200 */
[----:B------:R-:W-:Y:S01]  /*3350*/  FFMA R182, R171, R178, R180 ;  /* 0x000000b2abb67223 */ /* 0x000fe200000000b4 */
[----:B------:R-:W-:-:S02]  /*3360*/  FSEL R184, R21, 8.4834944573231041431e-05, P5 ;  /* 0x38b1e96a15b87808 */ /* 0x000fc40002800000 */
[C---:B------:R-:W-:Y:S02]  /*3370*/  FSEL R186, -R20.reuse, -0.00082130916416645050049, P5 ;  /* 0xba574d2014ba7808 */ /* 0x040fe40002800100 */
[----:B------:R-:W-:Y:S02]  /*3380*/  FSEL R169, |R173|, R176, P3 ;  /* 0x000000b0ada97208 */ /* 0x000fe40001800200 */
[----:B------:R-:W-:Y:S01]  /*3390*/  FSEL R176, R21, 8.4834944573231041431e-05, P3 ;  /* 0x38b1e96a15b07808 */ /* 0x000fe20001800000 */
[----:B------:R-:W-:Y:S01]  /*33a0*/  FFMA R186, R179, R184, R186 ;  /* 0x000000b8b3ba7223 */ /* 0x000fe200000000ba */
[----:B------:R-:W-:Y:S02]  /*33b0*/  FSEL R178, -R20, -0.00082130916416645050049, P3 ;  /* 0xba574d2014b27808 */ /* 0x000fe40001800100 */
[C---:B------:R-:W-:Y:S02]  /*33c0*/  FSEL R184, R15.reuse, 0.0052134888246655464172, P4 ;  /* 0x3baad5ea0fb87808 */ /* 0x040fe40002000000 */
[----:B------:R-:W-:Y:S01]  /*33d0*/  FSEL R188, R15, 0.0052134888246655464172, P5 ;  /* 0x3baad5ea0fbc7808 */ /* 0x000fe20002800000 */
[----:B------:R-:W-:Y:S01]  /*33e0*/  FFMA R176, R169, R176, R178 ;  /* 0x000000b0a9b07223 */ /* 0x000fe200000000b2 */
[----:B------:R-:W-:Y:S01]  /*33f0*/  FSEL R180, R15, 0.0052134888246655464172, P3 ;  /* 0x3baad5ea0fb47808 */ /* 0x000fe20001800000 */
[----:B------:R-:W-:Y:S01]  /*3400*/  FFMA R182, R171, R182, R184 ;  /* 0x000000b6abb67223 */ /* 0x000fe200000000b8 */
[C---:B------:R-:W-:Y:S01]  /*3410*/  FSEL R178, -R14.reuse, -0.026868773624300956726, P4 ;  /* 0xbcdc1be70eb27808 */ /* 0x040fe20002000100 */
[----:B------:R-:W-:Y:S01]  /*3420*/  FFMA R186, R179, R186, R188 ;  /* 0x000000bab3ba7223 */ /* 0x000fe200000000bc */
[C---:B------:R-:W-:Y:S01]  /*3430*/  FSEL R184, -R14.reuse, -0.026868773624300956726, P5 ;  /* 0xbcdc1be70eb87808 */ /* 0x040fe20002800100 */
[----:B------:R-:W-:Y:S01]  /*3440*/  FFMA R176, R169, R176, R180 ;  /* 0x000000b0a9b07223 */ /* 0x000fe200000000b4 */
[----:B------:R-:W-:Y:S01]  /*3450*/  FSEL R180, R13, 0.11284004896879196167, P4 ;  /* 0x3de718af0db47808 */ /* 0x000fe20002000000 */
[----:B------:R-:W-:Y:S01]  /*3460*/  FFMA R182, R171, R182, R178 ;  /* 0x000000b6abb67223 */ /* 0x000fe200000000b2 */
[----:B------:R-:W-:Y:S01]  /*3470*/  FSEL R178, -R14, -0.026868773624300956726, P3 ;  /* 0xbcdc1be70eb27808 */ /* 0x000fe20001800100 */
[----:B------:R-:W-:Y:S01]  /*3480*/  FFMA R186, R179, R186, R184 ;  /* 0x000000bab3ba7223 */ /* 0x000fe200000000b8 */
[C---:B------:R-:W-:Y:S01]  /*3490*/  FSEL R184, R12.reuse, -0.37612664699554443359, P4 ;  /* 0xbec093ac0cb87808 */ /* 0x040fe20002000000 */
[----:B------:R-:W-:Y:S01]  /*34a0*/  FFMA R180, R171, R182, R180 ;  /* 0x000000b6abb47223 */ /* 0x000fe200000000b4 */
[----:B------:R-:W-:Y:S01]  /*34b0*/  FSEL R188, R13, 0.11284004896879196167, P5 ;  /* 0x3de718af0dbc7808 */ /* 0x000fe20002800000 */
[----:B------:R-:W-:Y:S01]  /*34c0*/  FFMA R176, R169, R176, R178 ;  /* 0x000000b0a9b07223 */ /* 0x000fe200000000b2 */
[----:B------:R-:W-:Y:S01]  /*34d0*/  FSEL R182, R3, 0.12837915122509002686, P4 ;  /* 0x3e0375d303b67808 */ /* 0x000fe20002000000 */
[----:B------:R-:W-:Y:S01]  /*34e0*/  FFMA R180, R171, R180, R184 ;  /* 0x000000b4abb47223 */ /* 0x000fe200000000b8 */
[----:B------:R-:W-:Y:S01]  /*34f0*/  FSEL R178, R13, 0.11284004896879196167, P3 ;  /* 0x3de718af0db27808 */ /* 0x000fe20001800000 */
[----:B------:R-:W-:Y:S01]  /*3500*/  FFMA R186, R179, R186, R188 ;  /* 0x000000bab3ba7223 */ /* 0x000fe200000000bc */
[----:B------:R-:W-:Y:S01]  /*3510*/  FSEL R184, R12, -0.37612664699554443359, P5 ;  /* 0xbec093ac0cb87808 */ /* 0x000fe20002800000 */
[----:B------:R-:W-:Y:S01]  /*3520*/  FFMA R180, R171, R180, R182 ;  /* 0x000000b4abb47223 */ /* 0x000fe200000000b6 */
[----:B------:R-:W-:Y:S01]  /*3530*/  FSEL R177, -|R31|, R31, P4 ;  /* 0x0000001f1fb17208 */ /* 0x000fe20002000300 */
[----:B------:R-:W-:Y:S01]  /*3540*/  FFMA R178, R169, R176, R178 ;  /* 0x000000b0a9b27223 */ /* 0x000fe200000000b2 */
[----:B------:R-:W-:Y:S01]  /*3550*/  FSEL R182, R3, 0.12837915122509002686, P5 ;  /* 0x3e0375d303b67808 */ /* 0x000fe20002800000 */
[----:B------:R-:W-:Y:S01]  /*3560*/  FFMA R184, R179, R186, R184 ;  /* 0x000000bab3b87223 */ /* 0x000fe200000000b8 */
[----:B------:R-:W-:Y:S01]  /*3570*/  FSEL R171, R3, 0.12837915122509002686, P3 ;  /* 0x3e0375d303ab7808 */ /* 0x000fe20001800000 */
[----:B------:R-:W-:Y:S01]  /*3580*/  FFMA R176, R180, R177, R177 ;  /* 0x000000b1b4b07223 */ /* 0x000fe200000000b1 */
[----:B------:R-:W-:Y:S01]  /*3590*/  FSEL R180, R12, -0.37612664699554443359, P3 ;  /* 0xbec093ac0cb47808 */ /* 0x000fe20001800000 */
[----:B------:R-:W-:Y:S01]  /*35a0*/  FFMA R182, R179, R184, R182 ;  /* 0x000000b8b3b67223 */ /* 0x000fe200000000b6 */
[----:B------:R-:W-:Y:S01]  /*35b0*/  FSEL R177, -|R175|, R175, P5 ;  /* 0x000000afafb17208 */ /* 0x000fe20002800300 */
[----:B------:R-:W1:Y:S02]  /*35c0*/  @P4 MUFU.EX2 R181, R176 ;  /* 0x000000b000b54308 */ /* 0x000e640000000800 */
[----:B------:R-:W-:-:S02]  /*35d0*/  FFMA R180, R169, R178, R180 ;  /* 0x000000b2a9b47223 */ /* 0x000fc400000000b4 */
[----:B------:R-:W-:Y:S01]  /*35e0*/  FFMA R178, R182, R177, R177 ;  /* 0x000000b1b6b27223 */ /* 0x000fe200000000b1 */
[----:B------:R-:W-:Y:S01]  /*35f0*/  FSEL R182, -|R173|, R173, P3 ;  /* 0x000000adadb67208 */ /* 0x000fe20001800300 */
[----:B------:R-:W-:Y:S01]  /*3600*/  FFMA R171, R169, R180, R171 ;  /* 0x000000b4a9ab7223 */ /* 0x000fe200000000ab */
[C---:B---3--:R-:W-:Y:S01]  /*3610*/  SHF.L.U32 R180, R4.reuse, 0x10, RZ ;  /* 0x0000001004b47819 */ /* 0x048fe200000006ff */
[----:B------:R-:W2:Y:S01]  /*3620*/  @P5 MUFU.EX2 R183, R178 ;  /* 0x000000b200b75308 */ /* 0x000ea20000000800 */
[----:B------:R-:W-:Y:S01]  /*3630*/  LOP3.LUT R4, R4, 0xffff0000, RZ, 0xc0, !PT ;  /* 0xffff000004047812 */ /* 0x000fe200078ec0ff */
[----:B------:R-:W-:Y:S01]  /*3640*/  FFMA R179, R171, R182, R182 ;  /* 0x000000b6abb37223 */ /* 0x000fe200000000b6 */
[C---:B------:R-:W-:Y:S01]  /*3650*/  FMUL R171, R155.reuse, R8 ;  /* 0x000000089bab7220 */ /* 0x040fe20000400000 */
[----:B------:R-:W-:-:S04]  /*3660*/  FMUL R169, R155, R180 ;  /* 0x000000b49ba97220 */ /* 0x000fc80000400000 */
[----:B------:R-:W3:Y:S01]  /*3670*/  @P3 MUFU.EX2 R177, R179 ;  /* 0x000000b300b13308 */ /* 0x000ee20000000800 */
[----:B-1----:R-:W-:Y:S01]  /*3680*/  @P4 FADD R182, -R181, 1 ;  /* 0x3f800000b5b64421 */ /* 0x002fe20000000100 */
[----:B------:R-:W-:-:S04]  /*3690*/  FFMA R32, R156, R32, R169 ;  /* 0x000000209c207223 */ /* 0x000fc800000000a9 */
[----:B------:R-:W-:Y:S01]  /*36a0*/  @P4 LOP3.LUT R176, R182, 0x80000000, R31, 0xb8, !PT ;  /* 0x80000000b6b04812 */ /* 0x000fe200078eb81f */
[----:B------:R-:W-:Y:S01]  /*36b0*/  FMUL R31, R155, R4 ;  /* 0x000000049b1f7220 */ /* 0x000fe20000400000 */
[C---:B------:R-:W-:Y:S01]  /*36c0*/  FFMA R4, R156.reuse, R25, R171 ;  /* 0x000000199c047223 */ /* 0x040fe200000000ab */
[----:B--2---:R-:W-:Y:S02]  /*36d0*/  @P5 FADD R182, -R183, 1 ;  /* 0x3f800000b7b65421 */ /* 0x004fe40000000100 */
[----:B------:R-:W-:Y:S01]  /*36e0*/  FFMA R8, R156, R33, R31 ;  /* 0x000000219c087223 */ /* 0x000fe2000000001f */
[----:B------:R-:W-:Y:S01]  /*36f0*/  FMUL R25, R4, 0.70710676908493041992 ;  /* 0x3f3504f304197820 */ /* 0x000fe20000400000 */
[----:B------:R-:W-:Y:S01]  /*3700*/  FADD R176, R176, 1 ;  /* 0x3f800000b0b07421 */ /* 0x000fe20000000000 */
[----:B------:R-:W-:Y:S01]  /*3710*/  @P5 LOP3.LUT R178, R182, 0x80000000, R175, 0xb8, !PT ;  /* 0x80000000b6b25812 */ /* 0x000fe200078eb8af */
[C---:B------:R-:W-:Y:S01]  /*3720*/  FMUL R175, R8.reuse, 0.70710676908493041992 ;  /* 0x3f3504f308af7820 */ /* 0x040fe20000400000 */
[----:B------:R-:W-:Y:S01]  /*3730*/  FMUL R8, R8, 0.5 ;  /* 0x3f00000008087820 */ /* 0x000fe20000400000 */
[----:B---3--:R-:W-:Y:S01]  /*3740*/  @P3 FADD R180, -R177, 1 ;  /* 0x3f800000b1b43421 */ /* 0x008fe20000000100 */
[----:B------:R-:W-:Y:S01]  /*3750*/  FMUL R177, R32, 0.70710676908493041992 ;  /* 0x3f3504f320b17820 */ /* 0x000fe20000400000 */
[C---:B------:R-:W-:Y:S01]  /*3760*/  FMUL R186, R175.reuse, R175 ;  /* 0x000000afafba7220 */ /* 0x040fe20000400000 */
[----:B------:R-:W-:Y:S01]  /*3770*/  FSETP.GE.AND P5, PT, |R175|, 1.0029599666595458984, PT ;  /* 0x3f8060feaf00780b */ /* 0x000fe20003fa6200 */
[----:B------:R-:W-:Y:S01]  /*3780*/  FADD R178, R178, 1 ;  /* 0x3f800000b2b27421 */ /* 0x000fe20000000000 */
[----:B------:R-:W-:Y:S01]  /*3790*/  @P3 LOP3.LUT R179, R180, 0x80000000, R173, 0xb8, !PT ;  /* 0x80000000b4b33812 */ /* 0x000fe200078eb8ad */
[----:B------:R-:W-:Y:S01]  /*37a0*/  FMUL R182, R177, R177 ;  /* 0x000000b1b1b67220 */ /* 0x000fe20000400000 */
[----:B------:R-:W-:Y:S01]  /*37b0*/  FMUL R180, R25, R25 ;  /* 0x0000001919b47220 */ /* 0x000fe20000400000 */
[----:B------:R-:W-:-:S02]  /*37c0*/  FSETP.GE.AND P4, PT, |R177|, 1.0029599666595458984, PT ;  /* 0x3f8060feb100780b */ /* 0x000fc40003f86200 */
[----:B------:R-:W-:Y:S01]  /*37d0*/  FSETP.GE.AND P3, PT, |R25|, 1.0029599666595458984, PT ;  /* 0x3f8060fe1900780b */ /* 0x000fe20003f66200 */
[----:B------:R-:W-:Y:S01]  /*37e0*/  FADD R179, R179, 1 ;  /* 0x3f800000b3b37421 */ /* 0x000fe20000000000 */
[----:B------:R-:W-:Y:S02]  /*37f0*/  FSEL R183, |R177|, R182, P4 ;  /* 0x000000b6b1b77208 */ /* 0x000fe40002000200 */
[----:B------:R-:W-:Y:S01]  /*3800*/  FSEL R180, |R25|, R180, P3 ;  /* 0x000000b419b47208 */ /* 0x000fe20001800200 */
[----:B------:R-:W-:Y:S01]  /*3810*/  FMUL R24, R179, R24 ;  /* 0x00000018b3187220 */ /* 0x000fe20000400000 */
[C---:B------:R-:W-:Y:S02]  /*3820*/  FSEL R33, R21.reuse, 8.4834944573231041431e-05, P3 ;  /* 0x38b1e96a15217808 */ /* 0x040fe40001800000 */
[----:B------:R-:W-:Y:S02]  /*3830*/  FSEL R173, -R20, -0.00082130916416645050049, P3 ;  /* 0xba574d2014ad7808 */ /* 0x000fe40001800100 */
[----:B------:R-:W-:-:S02]  /*3840*/  FSEL R182, R21, 8.4834944573231041431e-05, P4 ;  /* 0x38b1e96a15b67808 */ /* 0x000fc40002000000 */
[----:B------:R-:W-:Y:S01]  /*3850*/  FSEL R184, -R20, -0.00082130916416645050049, P4 ;  /* 0xba574d2014b87808 */ /* 0x000fe20002000100 */
[----:B------:R-:W-:Y:S01]  /*3860*/  FFMA R33, R180, R33, R173 ;  /* 0x00000021b4217223 */ /* 0x000fe200000000ad */
        /* <DEDUP_REMOVED lines=11> */
[----:B------:R-:W-:Y:S01]  /*3920*/  FSEL R184, -R14, -0.026868773624300956726, P4 ;  /* 0xbcdc1be70eb87808 */ /* 0x000fe20002000100 */
[----:B------:R-:W-:Y:S01]  /*3930*/  FFMA R190, R185, R186, R190 ;  /* 0x000000bab9be7223 */ /* 0x000fe200000000be */
[----:B------:R-:W-:Y:S01]  /*3940*/  FSEL R173, R13, 0.11284004896879196167, P3 ;  /* 0x3de718af0dad7808 */ /* 0x000fe20001800000 */
[----:B------:R-:W-:Y:S01]  /*3950*/  FFMA R33, R180, R33, R181 ;  /* 0x00000021b4217223 */ /* 0x000fe200000000b5 */
[----:B------:R-:W-:Y:S01]  /*3960*/  FSEL R188, -R14, -0.026868773624300956726, P5 ;  /* 0xbcdc1be70ebc7808 */ /* 0x000fe20002800100 */
[----:B------:R-:W-:Y:S01]  /*3970*/  FFMA R182, R183, R182, R184 ;  /* 0x000000b6b7b67223 */ /* 0x000fe200000000b8 */
[----:B------:R-:W-:Y:S01]  /*3980*/  FSEL R186, R13, 0.11284004896879196167, P4 ;  /* 0x3de718af0dba7808 */ /* 0x000fe20002000000 */
[----:B------:R-:W-:Y:S01]  /*3990*/  FFMA R33, R180, R33, R173 ;  /* 0x00000021b4217223 */ /* 0x000fe200000000ad */
[C---:B------:R-:W-:Y:S01]  /*39a0*/  FSEL R181, R12.reuse, -0.37612664699554443359, P3 ;  /* 0xbec093ac0cb57808 */ /* 0x040fe20001800000 */
[----:B------:R-:W-:Y:S01]  /*39b0*/  FFMA R188, R185, R190, R188 ;  /* 0x000000beb9bc7223 */ /* 0x000fe200000000bc */
[----:B------:R-:W-:Y:S01]  /*39c0*/  FSEL R184, R12, -0.37612664699554443359, P4 ;  /* 0xbec093ac0cb87808 */ /* 0x000fe20002000000 */
[----:B------:R-:W-:Y:S01]  /*39d0*/  FFMA R186, R183, R182, R186 ;  /* 0x000000b6b7ba7223 */ /* 0x000fe200000000ba */
[----:B------:R-:W-:Y:S01]  /*39e0*/  FSEL R173, R3, 0.12837915122509002686, P3 ;  /* 0x3e0375d303ad7808 */ /* 0x000fe20001800000 */
[----:B------:R-:W-:Y:S01]  /*39f0*/  FFMA R33, R180, R33, R181 ;  /* 0x00000021b4217223 */ /* 0x000fe200000000b5 */
[----:B------:R-:W-:Y:S01]  /*3a00*/  FSEL R190, R13, 0.11284004896879196167, P5 ;  /* 0x3de718af0dbe7808 */ /* 0x000fe20002800000 */
[----:B------:R-:W-:Y:S01]  /*3a10*/  FFMA R184, R183, R186, R184 ;  /* 0x000000bab7b87223 */ /* 0x000fe200000000b8 */
[----:B------:R-:W-:Y:S01]  /*3a20*/  FSEL R186, R12, -0.37612664699554443359, P5 ;  /* 0xbec093ac0cba7808 */ /* 0x000fe20002800000 */
[----:B------:R-:W-:Y:S01]  /*3a30*/  FFMA R33, R180, R33, R173 ;  /* 0x00000021b4217223 */ /* 0x000fe200000000ad */
[----:B------:R-:W-:Y:S01]  /*3a40*/  FSEL R180, R3, 0.12837915122509002686, P4 ;  /* 0x3e0375d303b47808 */ /* 0x000fe20002000000 */
[----:B------:R-:W-:Y:S01]  /*3a50*/  FFMA R188, R185, R188, R190 ;  /* 0x000000bcb9bc7223 */ /* 0x000fe200000000be */
[----:B------:R-:W-:-:S02]  /*3a60*/  FSEL R182, -|R25|, R25, P3 ;  /* 0x0000001919b67208 */ /* 0x000fc40001800300 */
[----:B------:R-:W-:Y:S01]  /*3a70*/  FSEL R181, R3, 0.12837915122509002686, P5 ;  /* 0x3e0375d303b57808 */ /* 0x000fe20002800000 */
[----:B------:R-:W-:Y:S01]  /*3a80*/  FFMA R186, R185, R188, R186 ;  /* 0x000000bcb9ba7223 */ /* 0x000fe200000000ba */
[----:B------:R-:W-:Y:S01]  /*3a90*/  FFMA R180, R183, R184, R180 ;  /* 0x000000b8b7b47223 */ /* 0x000fe200000000b4 */
[----:B------:R-:W-:Y:S01]  /*3aa0*/  FSEL R173, -|R177|, R177, P4 ;  /* 0x000000b1b1ad7208 */ /* 0x000fe20002000300 */
[----:B------:R-:W-:Y:S01]  /*3ab0*/  FFMA R182, R33, R182, R182 ;  /* 0x000000b621b67223 */ /* 0x000fe200000000b6 */
[----:B------:R-:W-:Y:S01]  /*3ac0*/  FSEL R184, -|R175|, R175, P5 ;  /* 0x000000afafb87208 */ /* 0x000fe20002800300 */
[----:B------:R-:W-:Y:S01]  /*3ad0*/  FFMA R181, R185, R186, R181 ;  /* 0x000000bab9b57223 */ /* 0x000fe200000000b5 */
[----:B------:R-:W-:Y:S01]  /*3ae0*/  LOP3.LUT R186, R5, 0xffff0000, RZ, 0xc0, !PT ;  /* 0xffff000005ba7812 */ /* 0x000fe200078ec0ff */
[----:B------:R-:W1:Y:S01]  /*3af0*/  @P3 MUFU.EX2 R33, R182 ;  /* 0x000000b600213308 */ /* 0x000e620000000800 */
[----:B------:R-:W-:Y:S01]  /*3b00*/  FFMA R180, R180, R173, R173 ;  /* 0x000000adb4b47223 */ /* 0x000fe200000000ad */
[----:B------:R-:W-:Y:S01]  /*3b10*/  FFMA R181, R181, R184, R184 ;  /* 0x000000b8b5b57223 */ /* 0x000fe200000000b8 */
[----:B------:R-:W-:Y:S01]  /*3b20*/  IMAD.U32 R184, R5, 0x10000, RZ ;  /* 0x0001000005b87824 */ /* 0x000fe200078e00ff */
[----:B------:R-:W-:-:S02]  /*3b30*/  SHF.L.U32 R188, R6, 0x10, RZ ;  /* 0x0000001006bc7819 */ /* 0x000fc400000006ff */
[----:B------:R-:W-:Y:S01]  /*3b40*/  LOP3.LUT R6, R6, 0xffff0000, RZ, 0xc0, !PT ;  /* 0xffff000006067812 */ /* 0x000fe200078ec0ff */
[----:B------:R-:W-:Y:S01]  /*3b50*/  FMUL R173, R155, R184 ;  /* 0x000000b89bad7220 */ /* 0x000fe20000400000 */
[----:B------:R-:W2:Y:S03]  /*3b60*/  @P4 MUFU.EX2 R183, R180 ;  /* 0x000000b400b74308 */ /* 0x000ea60000000800 */
[----:B------:R-:W-:-:S05]  /*3b70*/  FFMA R34, R156, R34, R173 ;  /* 0x000000229c227223 */ /* 0x000fca00000000ad */
[----:B------:R-:W3:Y:S01]  /*3b80*/  @P5 MUFU.EX2 R185, R181 ;  /* 0x000000b500b95308 */ /* 0x000ee20000000800 */
[----:B-1----:R-:W-:Y:S01]  /*3b90*/  @P3 FADD R190, -R33, 1 ;  /* 0x3f80000021be3421 */ /* 0x002fe20000000100 */
[----:B------:R-:W-:-:S04]  /*3ba0*/  FMUL R33, R155, R186 ;  /* 0x000000ba9b217220 */ /* 0x000fc80000400000 */
[----:B------:R-:W-:Y:S01]  /*3bb0*/  FFMA R5, R156, R35, R33 ;  /* 0x000000239c057223 */ /* 0x000fe20000000021 */
[----:B------:R-:W-:Y:S01]  /*3bc0*/  @P3 LOP3.LUT R182, R190, 0x80000000, R25, 0xb8, !PT ;  /* 0x80000000beb63812 */ /* 0x000fe200078eb819 */
[C---:B------:R-:W-:Y:S01]  /*3bd0*/  FMUL R35, R34.reuse, 0.70710676908493041992 ;  /* 0x3f3504f322237820 */ /* 0x040fe20000400000 */
[----:B--2---:R-:W-:Y:S01]  /*3be0*/  @P4 FADD R184, -R183, 1 ;  /* 0x3f800000b7b84421 */ /* 0x004fe20000000100 */
[----:B------:R-:W-:Y:S01]  /*3bf0*/  FMUL R25, R155, R188 ;  /* 0x000000bc9b197220 */ /* 0x000fe20000400000 */
[----:B------:R-:W-:Y:S01]  /*3c00*/  FMUL R34, R34, 0.5 ;  /* 0x3f00000022227820 */ /* 0x000fe20000400000 */
[----:B------:R-:W-:Y:S01]  /*3c10*/  FADD R182, R182, 1 ;  /* 0x3f800000b6b67421 */ /* 0x000fe20000000000 */
[----:B------:R-:W-:Y:S01]  /*3c20*/  FSETP.GE.AND P3, PT, |R35|, 1.0029599666595458984, PT ;  /* 0x3f8060fe2300780b */ /* 0x000fe20003f66200 */
[----:B------:R-:W-:Y:S01]  /*3c30*/  FFMA R36, R156, R36, R25 ;  /* 0x000000249c247223 */ /* 0x000fe20000000019 */
[----:B------:R-:W-:Y:S01]  /*3c40*/  @P4 LOP3.LUT R180, R184, 0x80000000, R177, 0xb8, !PT ;  /* 0x80000000b8b44812 */ /* 0x000fe200078eb8b1 */
[----:B------:R-:W-:Y:S01]  /*3c50*/  FMUL R184, R5, 0.70710676908493041992 ;  /* 0x3f3504f305b87820 */ /* 0x000fe20000400000 */
[----:B---3--:R-:W-:Y:S01]  /*3c60*/  @P5 FADD R186, -R185, 1 ;  /* 0x3f800000b9ba5421 */ /* 0x008fe20000000100 */
[----:B------:R-:W-:Y:S01]  /*3c70*/  FMUL R183, R36, 0.70710676908493041992 ;  /* 0x3f3504f324b77820 */ /* 0x000fe20000400000 */
[----:B------:R-:W-:Y:S01]  /*3c80*/  FSEL R177, -R20, -0.00082130916416645050049, P3 ;  /* 0xba574d2014b17808 */ /* 0x000fe20001800100 */
[C---:B------:R-:W-:Y:S01]  /*3c90*/  FMUL R185, R184.reuse, R184 ;  /* 0x000000b8b8b97220 */ /* 0x040fe20000400000 */
[----:B------:R-:W-:Y:S01]  /*3ca0*/  FSETP.GE.AND P4, PT, |R184|, 1.0029599666595458984, PT ;  /* 0x3f8060feb800780b */ /* 0x000fe20003f86200 */
[----:B------:R-:W-:Y:S01]  /*3cb0*/  FMUL R192, R183, R183 ;  /* 0x000000b7b7c07220 */ /* 0x000fe20000400000 */
[----:B------:R-:W-:Y:S01]  /*3cc0*/  @P5 LOP3.LUT R181, R186, 0x80000000, R175, 0xb8, !PT ;  /* 0x80000000bab55812 */ /* 0x000fe200078eb8af */
[----:B------:R-:W-:Y:S01]  /*3cd0*/  FMUL R186, R35, R35 ;  /* 0x0000002323ba7220 */ /* 0x000fe20000400000 */
[----:B------:R-:W-:Y:S01]  /*3ce0*/  FSEL R175, R21, 8.4834944573231041431e-05, P3 ;  /* 0x38b1e96a15af7808 */ /* 0x000fe20001800000 */
[----:B------:R-:W-:Y:S01]  /*3cf0*/  FADD R180, R180, 1 ;  /* 0x3f800000b4b47421 */ /* 0x000fe20000000000 */
[----:B------:R-:W-:Y:S01]  /*3d00*/  FSEL R187, |R184|, R185, P4 ;  /* 0x000000b9b8bb7208 */ /* 0x000fe20002000200 */
[----:B------:R-:W-:Y:S01]  /*3d10*/  FADD R181, R181, 1 ;  /* 0x3f800000b5b57421 */ /* 0x000fe20000000000 */
[----:B------:R-:W-:-:S02]  /*3d20*/  FSEL R186, |R35|, R186, P3 ;  /* 0x000000ba23ba7208 */ /* 0x000fc40001800200 */
[----:B------:R-:W-:Y:S01]  /*3d30*/  FSEL R188, R21, 8.4834944573231041431e-05, P4 ;  /* 0x38b1e96a15bc7808 */ /* 0x000fe20002000000 */
[----:B------:R-:W-:Y:S01]  /*3d40*/  FMUL R181, R181, R8 ;  /* 0x00000008b5b57220 */ /* 0x000fe20000400000 */
[----:B------:R-:W-:Y:S01]  /*3d50*/  FSEL R190, -R20, -0.00082130916416645050049, P4 ;  /* 0xba574d2014be7808 */ /* 0x000fe20002000100 */
[C---:B------:R-:W-:Y:S01]  /*3d60*/  FFMA R175, R186.reuse, R175, R177 ;  /* 0x000000afbaaf7223 */ /* 0x040fe200000000b1 */
[----:B------:R-:W-:Y:S02]  /*3d70*/  FSETP.GE.AND P5, PT, |R183|, 1.0029599666595458984, PT ;  /* 0x3f8060feb700780b */ /* 0x000fe40003fa6200 */
[----:B------:R-:W-:Y:S01]  /*3d80*/  FSEL R177, R15, 0.0052134888246655464172, P3 ;  /* 0x3baad5ea0fb17808 */ /* 0x000fe20001800000 */
[----:B------:R-:W-:Y:S01]  /*3d90*/  FFMA R188, R187, R188, R190 ;  /* 0x000000bcbbbc7223 */ /* 0x000fe200000000be */
[----:B------:R-:W-:Y:S02]  /*3da0*/  FSEL R189, |R183|, R192, P5 ;  /* 0x000000c0b7bd7208 */ /* 0x000fe40002800200 */
[----:B------:R-:W-:Y:S01]  /*3db0*/  FSEL R192, R21, 8.4834944573231041431e-05, P5 ;  /* 0x38b1e96a15c07808 */ /* 0x000fe20002800000 */
[----:B------:R-:W-:Y:S01]  /*3dc0*/  FFMA R175, R186, R175, R177 ;  /* 0x000000afbaaf7223 */ /* 0x000fe200000000b1 */
[----:B------:R-:W-:-:S02]  /*3dd0*/  FSEL R194, -R20, -0.00082130916416645050049, P5 ;  /* 0xba574d2014c27808 */ /* 0x000fc40002800100 */
[----:B------:R-:W-:Y:S02]  /*3de0*/  FSEL R190, R15, 0.0052134888246655464172, P4 ;  /* 0x3baad5ea0fbe7808 */ /* 0x000fe40002000000 */
[----:B------:R-:W-:Y:S01]  /*3df0*/  FSEL R185, -R14, -0.026868773624300956726, P3 ;  /* 0xbcdc1be70eb97808 */ /* 0x000fe20001800100 */
        /* <DEDUP_REMOVED lines=17> */
[----:B------:R-:W-:Y:S01]  /*3f10*/  FSEL R188, -|R35|, R35, P3 ;  /* 0x0000002323bc7208 */ /* 0x000fe20001800300 */
[----:B------:R-:W-:Y:S01]  /*3f20*/  FFMA R175, R186, R175, R177 ;  /* 0x000000afbaaf7223 */ /* 0x000fe200000000b1 */
[----:B------:R-:W-:Y:S01]  /*3f30*/  FSEL R196, R13, 0.11284004896879196167, P5 ;  /* 0x3de718af0dc47808 */ /* 0x000fe20002800000 */
[----:B------:R-:W-:Y:S01]  /*3f40*/  FFMA R190, R187, R192, R190 ;  /* 0x000000c0bbbe7223 */ /* 0x000fe200000000be */
[----:B------:R-:W-:Y:S01]  /*3f50*/  FSEL R186, R3, 0.12837915122509002686, P4 ;  /* 0x3e0375d303ba7808 */ /* 0x000fe20002000000 */
[----:B------:R-:W-:Y:S01]  /*3f60*/  FFMA R185, R175, R188, R188 ;  /* 0x000000bcafb97223 */ /* 0x000fe200000000bc */
[----:B------:R-:W-:Y:S01]  /*3f70*/  FSEL R188, R12, -0.37612664699554443359, P5 ;  /* 0xbec093ac0cbc7808 */ /* 0x000fe20002800000 */
[----:B------:R-:W-:Y:S01]  /*3f80*/  FFMA R194, R189, R194, R196 ;  /* 0x000000c2bdc27223 */ /* 0x000fe200000000c4 */
[----:B------:R-:W-:Y:S01]  /*3f90*/  FSEL R177, R3, 0.12837915122509002686, P5 ;  /* 0x3e0375d303b17808 */ /* 0x000fe20002800000 */
[----:B------:R-:W-:Y:S01]  /*3fa0*/  FFMA R186, R187, R190, R186 ;  /* 0x000000bebbba7223 */ /* 0x000fe200000000ba */
[----:B------:R-:W-:Y:S01]  /*3fb0*/  FSEL R187, -|R184|, R184, P4 ;  /* 0x000000b8b8bb7208 */ /* 0x000fe20002000300 */
[----:B------:R-:W-:Y:S01]  /*3fc0*/  FFMA R188, R189, R194, R188 ;  /* 0x000000c2bdbc7223 */ /* 0x000fe200000000bc */
[----:B------:R-:W1:Y:S01]  /*3fd0*/  @P3 MUFU.EX2 R175, R185 ;  /* 0x000000b900af3308 */ /* 0x000e620000000800 */
[----:B------:R-:W-:-:S02]  /*3fe0*/  LOP3.LUT R190, R7, 0xffff0000, RZ, 0xc0, !PT ;  /* 0xffff000007be7812 */ /* 0x000fc400078ec0ff */
[----:B------:R-:W-:Y:S01]  /*3ff0*/  FFMA R187, R186, R187, R187 ;  /* 0x000000bbbabb7223 */ /* 0x000fe200000000bb */
[----:B------:R-:W-:Y:S01]  /*4000*/  FSEL R186, -|R183|, R183, P5 ;  /* 0x000000b7b7ba7208 */ /* 0x000fe20002800300 */
[----:B------:R-:W-:Y:S01]  /*4010*/  FFMA R177, R189, R188, R177 ;  /* 0x000000bcbdb17223 */ /* 0x000fe200000000b1 */
[----:B------:R-:W-:Y:S02]  /*4020*/  IMAD.U32 R188, R7, 0x10000, RZ ;  /* 0x0001000007bc7824 */ /* 0x000fe400078e00ff */
[----:B------:R-:W2:Y:S01]  /*4030*/  @P4 MUFU.EX2 R189, R187 ;  /* 0x000000bb00bd4308 */ /* 0x000ea20000000800 */
[----:B------:R-:W-:Y:S01]  /*4040*/  FFMA R186, R177, R186, R186 ;  /* 0x000000bab1ba7223 */ /* 0x000fe200000000ba */
[----:B------:R-:W-:-:S04]  /*4050*/  FMUL R177, R155, R6 ;  /* 0x000000069bb17220 */ /* 0x000fc80000400000 */
[----:B------:R-:W-:Y:S02]  /*4060*/  FFMA R37, R156, R37, R177 ;  /* 0x000000259c257223 */ /* 0x000fe400000000b1 */
[----:B------:R-:W3:Y:S01]  /*4070*/  @P5 MUFU.EX2 R191, R186 ;  /* 0x000000ba00bf5308 */ /* 0x000ee20000000800 */
[----:B-1----:R-:W-:Y:S01]  /*4080*/  @P3 FADD R192, -R175, 1 ;  /* 0x3f800000afc03421 */ /* 0x002fe20000000100 */
[----:B------:R-:W-:-:S04]  /*4090*/  FMUL R175, R155, R188 ;  /* 0x000000bc9baf7220 */ /* 0x000fc80000400000 */
        /* <DEDUP_REMOVED lines=8> */
[----:B------:R-:W-:Y:S01]  /*4120*/  FMUL R184, R37, 0.70710676908493041992 ;  /* 0x3f3504f325b87820 */ /* 0x000fe20000400000 */
[----:B------:R-:W-:Y:S01]  /*4130*/  FMUL R7, R39, 0.70710676908493041992 ;  /* 0x3f3504f327077820 */ /* 0x000fe20000400000 */
[----:B---3--:R-:W-:Y:S01]  /*4140*/  @P5 FADD R188, -R191, 1 ;  /* 0x3f800000bfbc5421 */ /* 0x008fe20000000100 */
[C---:B------:R-:W-:Y:S01]  /*4150*/  FMUL R189, R6.reuse, R6 ;  /* 0x0000000606bd7220 */ /* 0x040fe20000400000 */
[----:B------:R-:W-:Y:S01]  /*4160*/  FSETP.GE.AND P3, PT, |R6|, 1.0029599666595458984, PT ;  /* 0x3f8060fe0600780b */ /* 0x000fe20003f66200 */
[C---:B------:R-:W-:Y:S01]  /*4170*/  FMUL R196, R7.reuse, R7 ;  /* 0x0000000707c47220 */ /* 0x040fe20000400000 */
[----:B------:R-:W-:Y:S01]  /*4180*/  FSETP.GE.AND P4, PT, |R7|, 1.0029599666595458984, PT ;  /* 0x3f8060fe0700780b */ /* 0x000fe20003f86200 */
[----:B------:R-:W-:Y:S01]  /*4190*/  FADD R187, R187, 1 ;  /* 0x3f800000bbbb7421 */ /* 0x000fe20000000000 */
[----:B------:R-:W-:Y:S01]  /*41a0*/  @P5 LOP3.LUT R186, R188, 0x80000000, R183, 0xb8, !PT ;  /* 0x80000000bcba5812 */ /* 0x000fe200078eb8b7 */
[C---:B------:R-:W-:Y:S01]  /*41b0*/  FMUL R183, R184.reuse, R184 ;  /* 0x000000b8b8b77220 */ /* 0x040fe20000400000 */
[----:B------:R-:W-:Y:S01]  /*41c0*/  FSETP.GE.AND P5, PT, |R184|, 1.0029599666595458984, PT ;  /* 0x3f8060feb800780b */ /* 0x000fe20003fa6200 */
[----:B------:R-:W-:Y:S01]  /*41d0*/  FMUL R38, R38, 0.5 ;  /* 0x3f00000026267820 */ /* 0x000fe20000400000 */
[----:B------:R-:W-:Y:S01]  /*41e0*/  FSEL R189, |R6|, R189, P3 ;  /* 0x000000bd06bd7208 */ /* 0x000fe20001800200 */
[----:B------:R-:W-:Y:S01]  /*41f0*/  FMUL R39, R39, 0.5 ;  /* 0x3f00000027277820 */ /* 0x000fe20000400000 */
[----:B------:R-:W-:Y:S01]  /*4200*/  FSEL R183, |R184|, R183, P5 ;  /* 0x000000b7b8b77208 */ /* 0x000fe20002800200 */
[----:B------:R-:W-:Y:S01]  /*4210*/  FADD R186, R186, 1 ;  /* 0x3f800000baba7421 */ /* 0x000fe20000000000 */
[----:B------:R-:W-:Y:S01]  /*4220*/  FSEL R188, R21, 8.4834944573231041431e-05, P5 ;  /* 0x38b1e96a15bc7808 */ /* 0x000fe20002800000 */
[----:B------:R-:W-:Y:S01]  /*4230*/  FMUL R34, R185, R34 ;  /* 0x00000022b9227220 */ /* 0x000fe20000400000 */
[----:B------:R-:W-:-:S02]  /*4240*/  FSEL R190, -R20, -0.00082130916416645050049, P5 ;  /* 0xba574d2014be7808 */ /* 0x000fc40002800100 */
[----:B------:R-:W-:Y:S02]  /*4250*/  FSEL R192, R21, 8.4834944573231041431e-05, P3 ;  /* 0x38b1e96a15c07808 */ /* 0x000fe40001800000 */
[C---:B------:R-:W-:Y:S01]  /*4260*/  FSEL R194, -R20.reuse, -0.00082130916416645050049, P3 ;  /* 0xba574d2014c27808 */ /* 0x040fe20001800100 */
[----:B------:R-:W-:Y:S01]  /*4270*/  FFMA R190, R183, R188, R190 ;  /* 0x000000bcb7be7223 */ /* 0x000fe200000000be */
[----:B------:R-:W-:Y:S02]  /*4280*/  FSEL R188, |R7|, R196, P4 ;  /* 0x000000c407bc7208 */ /* 0x000fe40002000200 */
[----:B------:R-:W-:Y:S01]  /*4290*/  FSEL R191, R21, 8.4834944573231041431e-05, P4 ;  /* 0x38b1e96a15bf7808 */ /* 0x000fe20002000000 */
[----:B------:R-:W-:Y:S01]  /*42a0*/  FFMA R196, R189, R192, R194 ;  /* 0x000000c0bdc47223 */ /* 0x000fe200000000c2 */
[----:B------:R-:W-:Y:S02]  /*42b0*/  FSEL R192, R15, 0.0052134888246655464172, P5 ;  /* 0x3baad5ea0fc07808 */ /* 0x000fe40002800000 */
[----:B------:R-:W-:-:S02]  /*42c0*/  FSEL R193, -R20, -0.00082130916416645050049, P4 ;  /* 0xba574d2014c17808 */ /* 0x000fc40002000100 */
[----:B------:R-:W-:Y:S01]  /*42d0*/  FSEL R194, -R14, -0.026868773624300956726, P5 ;  /* 0xbcdc1be70ec27808 */ /* 0x000fe20002800100 */
[----:B------:R-:W-:Y:S01]  /*42e0*/  FFMA R190, R183, R190, R192 ;  /* 0x000000beb7be7223 */ /* 0x000fe200000000c0 */
[----:B------:R-:W-:Y:S01]  /*42f0*/  FSEL R195, R15, 0.0052134888246655464172, P4 ;  /* 0x3baad5ea0fc37808 */ /* 0x000fe20002000000 */
[----:B------:R-:W-:Y:S01]  /*4300*/  FFMA R191, R188, R191, R193 ;  /* 0x000000bfbcbf7223 */ /* 0x000fe200000000c1 */
[----:B------:R-:W-:Y:S01]  /*4310*/  FSEL R192, R13, 0.11284004896879196167, P5 ;  /* 0x3de718af0dc07808 */ /* 0x000fe20002800000 */
[C---:B------:R-:W-:Y:S01]  /*4320*/  FFMA R190, R183.reuse, R190, R194 ;  /* 0x000000beb7be7223 */ /* 0x040fe200000000c2 */
[----:B------:R-:W-:Y:S01]  /*4330*/  FSEL R193, -R14, -0.026868773624300956726, P4 ;  /* 0xbcdc1be70ec17808 */ /* 0x000fe20002000100 */
[----:B------:R-:W-:Y:S01]  /*4340*/  FFMA R191, R188, R191, R195 ;  /* 0x000000bfbcbf7223 */ /* 0x000fe200000000c3 */
[----:B------:R-:W-:Y:S01]  /*4350*/  FSEL R194, R12, -0.37612664699554443359, P5 ;  /* 0xbec093ac0cc27808 */ /* 0x000fe20002800000 */
[----:B------:R-:W-:Y:S01]  /*4360*/  FFMA R190, R183, R190, R192 ;  /* 0x000000beb7be7223 */ /* 0x000fe200000000c0 */
[----:B------:R-:W-:Y:S01]  /*4370*/  FSEL R198, R15, 0.0052134888246655464172, P3 ;  /* 0x3baad5ea0fc67808 */ /* 0x000fe20001800000 */
[----:B------:R-:W-:Y:S01]  /*4380*/  FFMA R191, R188, R191, R193 ;  /* 0x000000bfbcbf7223 */ /* 0x000fe200000000c1 */
[----:B------:R-:W-:Y:S01]  /*4390*/  FSEL R192, R3, 0.12837915122509002686, P5 ;  /* 0x3e0375d303c07808 */ /* 0x000fe20002800000 */
[----:B------:R-:W-:Y:S01]  /*43a0*/  FFMA R190, R183, R190, R194 ;  /* 0x000000beb7be7223 */ /* 0x000fe200000000c2 */
[----:B------:R-:W-:Y:S01]  /*43b0*/  FSEL R193, R13, 0.11284004896879196167, P4 ;  /* 0x3de718af0dc17808 */ /* 0x000fe20002000000 */
[----:B------:R-:W-:Y:S01]  /*43c0*/  FFMA R196, R189, R196, R198 ;  /* 0x000000c4bdc47223 */ /* 0x000fe200000000c6 */
[----:B------:R-:W-:Y:S01]  /*43d0*/  FSEL R194, -|R184|, R184, P5 ;  /* 0x000000b8b8c27208 */ /* 0x000fe20002800300 */
[----:B------:R-:W-:Y:S01]  /*43e0*/  FFMA R183, R183, R190, R192 ;  /* 0x000000beb7b77223 */ /* 0x000fe200000000c0 */
[----:B------:R-:W-:Y:S01]  /*43f0*/  FSEL R198, -R14, -0.026868773624300956726, P3 ;  /* 0xbcdc1be70ec67808 */ /* 0x000fe20001800100 */
[----:B------:R-:W-:Y:S01]  /*4400*/  FFMA R191, R188, R191, R193 ;  /* 0x000000bfbcbf7223 */ /* 0x000fe200000000c1 */
[----:B------:R-:W-:Y:S01]  /*4410*/  FSEL R193, R12, -0.37612664699554443359, P4 ;  /* 0xbec093ac0cc17808 */ /* 0x000fe20002000000 */
[----:B------:R-:W-:Y:S01]  /*4420*/  FFMA R183, R183, R194, R194 ;  /* 0x000000c2b7b77223 */ /* 0x000fe200000000c2 */
[----:B------:R-:W-:Y:S01]  /*4430*/  FSEL R200, R13, 0.11284004896879196167, P3 ;  /* 0x3de718af0dc87808 */ /* 0x000fe20001800000 */
        /* <DEDUP_REMOVED lines=8> */
[C---:B------:R-:W-:Y:S01]  /*44c0*/  FFMA R196, R189.reuse, R196, R198 ;  /* 0x000000c4bdc47223 */ /* 0x040fe200000000c6 */
[----:B------:R-:W-:Y:S01]  /*44d0*/  FSEL R192, -|R6|, R6, P3 ;  /* 0x0000000606c07208 */ /* 0x000fe20001800300 */
[----:B------:R-:W-:Y:S01]  /*44e0*/  FFMA R188, R188, R193, R193 ;  /* 0x000000c1bcbc7223 */ /* 0x000fe200000000c1 */
[C---:B------:R-:W-:Y:S01]  /*44f0*/  SHF.L.U32 R191, R18.reuse, 0x4, RZ ;  /* 0x0000000412bf7819 */ /* 0x040fe200000006ff */
[----:B------:R-:W-:Y:S01]  /*4500*/  FFMA R189, R189, R196, R190 ;  /* 0x000000c4bdbd7223 */ /* 0x000fe200000000be */
[----:B------:R-:W-:Y:S01]  /*4510*/  IMAD.SHL.U32 R196, R18, 0x20, RZ ;  /* 0x0000002012c47824 */ /* 0x000fe200078e00ff */
[----:B------:R-:W1:Y:S01]  /*4520*/  @P4 MUFU.EX2 R194, R188 ;  /* 0x000000bc00c24308 */ /* 0x000e620000000800 */
[----:B------:R-:W-:Y:S01]  /*4530*/  LOP3.LUT R191, R191, 0xe00, RZ, 0xc0, !PT ;  /* 0x00000e00bfbf7812 */ /* 0x000fe200078ec0ff */
[----:B------:R-:W-:Y:S01]  /*4540*/  FFMA R189, R189, R192, R192 ;  /* 0x000000c0bdbd7223 */ /* 0x000fe200000000c0 */
[----:B------:R-:W-:-:S02]  /*4550*/  SHF.R.U32.HI R198, RZ, 0x1, R18 ;  /* 0x00000001ffc67819 */ /* 0x000fc40000011612 */
[----:B------:R-:W-:Y:S02]  /*4560*/  LOP3.LUT R193, R196, 0xc0, RZ, 0xc0, !PT ;  /* 0x000000c0c4c17812 */ /* 0x000fe400078ec0ff */
[----:B------:R-:W-:Y:S01]  /*4570*/  LOP3.LUT R191, R191, 0x20, R196, 0xf8, !PT ;  /* 0x00000020bfbf7812 */ /* 0x000fe200078ef8c4 */
[----:B------:R-:W2:Y:S01]  /*4580*/  @P5 MUFU.EX2 R190, R183 ;  /* 0x000000b700be5308 */ /* 0x000ea20000000800 */
[----:B------:R-:W-:Y:S02]  /*4590*/  LOP3.LUT R198, R193, 0x8, R198, 0xf8, !PT ;  /* 0x00000008c1c67812 */ /* 0x000fe400078ef8c6 */
[C---:B------:R-:W-:Y:S02]  /*45a0*/  SHF.L.U32 R195, R18.reuse, 0x2, RZ ;  /* 0x0000000212c37819 */ /* 0x040fe400000006ff */
[----:B------:R-:W-:Y:S02]  /*45b0*/  LOP3.LUT R193, R18, 0xff, RZ, 0xc0, !PT ;  /* 0x000000ff12c17812 */ /* 0x000fe400078ec0ff */
[----:B------:R-:W-:Y:S01]  /*45c0*/  LOP3.LUT R196, R191, 0x100, R196, 0xf8, !PT ;  /* 0x00000100bfc47812 */ /* 0x000fe200078ef8c4 */
[----:B------:R-:W3:Y:S01]  /*45d0*/  @P3 MUFU.EX2 R192, R189 ;  /* 0x000000bd00c03308 */ /* 0x000ee20000000800 */
[----:B-1----:R-:W-:Y:S01]  /*45e0*/  @P4 FADD R194, -R194, 1 ;  /* 0x3f800000c2c24421 */ /* 0x002fe20000000100 */
[----:B------:R-:W-:-:S04]  /*45f0*/  LOP3.LUT R195, R198, 0x18, R195, 0x78, !PT ;  /* 0x00000018c6c37812 */ /* 0x000fc800078e78c3 */
[----:B------:R-:W-:Y:S01]  /*4600*/  @P4 LOP3.LUT R188, R194, 0x80000000, R7, 0xb8, !PT ;  /* 0x80000000c2bc4812 */ /* 0x000fe200078eb807 */
[----:B------:R-:W-:Y:S01]  /*4610*/  FMUL R7, R168, 0.5 ;  /* 0x3f000000a8077820 */ /* 0x000fe20000400000 */
[----:B--2---:R-:W-:Y:S01]  /*4620*/  @P5 FADD R191, -R190, 1 ;  /* 0x3f800000bebf5421 */ /* 0x004fe20000000100 */
[----:B------:R-:W-:Y:S02]  /*4630*/  VIADD R190, R193, 0x1f ;  /* 0x0000001fc1be7836 */ /* 0x000fe40000000000 */
[----:B------:R-:W-:Y:S01]  /*4640*/  FMUL R160, R160, R7 ;  /* 0x00000007a0a07220 */ /* 0x000fe20000400000 */
[----:B------:R-:W-:Y:S01]  /*4650*/  FMUL R7, R4, 0.5 ;  /* 0x3f00000004077820 */ /* 0x000fe20000400000 */
[----:B------:R-:W-:Y:S01]  /*4660*/  FMUL R4, R5, 0.5 ;  /* 0x3f00000005047820 */ /* 0x000fe20000400000 */
[----:B------:R-:W-:Y:S01]  /*4670*/  @P5 LOP3.LUT R183, R191, 0x80000000, R184, 0xb8, !PT ;  /* 0x80000000bfb75812 */ /* 0x000fe200078eb8b8 */
[----:B------:R-:W-:Y:S01]  /*4680*/  FMUL R191, R28, 0.5 ;  /* 0x3f0000001cbf7820 */ /* 0x000fe20000400000 */
[----:B------:R-:W-:Y:S01]  /*4690*/  LOP3.LUT R184, R196, R195, RZ, 0xfc, !PT ;  /* 0x000000c3c4b87212 */ /* 0x000fe200078efcff */
[----:B---3--:R-:W-:Y:S01]  /*46a0*/  @P3 FADD R193, -R192, 1 ;  /* 0x3f800000c0c13421 */ /* 0x008fe20000000100 */
[----:B------:R-:W-:Y:S01]  /*46b0*/  FMUL R195, R170, R9 ;  /* 0x00000009aac37220 */ /* 0x000fe20000400000 */
[----:B------:R-:W-:Y:S01]  /*46c0*/  FMUL R9, R30, 0.5 ;  /* 0x3f0000001e097820 */ /* 0x000fe20000400000 */
[----:B------:R-:W-:Y:S01]  /*46d0*/  FMUL R187, R187, R4 ;  /* 0x00000004bbbb7220 */ /* 0x000fe20000400000 */
[----:B------:R-:W-:Y:S01]  /*46e0*/  FMUL R5, R36, 0.5 ;  /* 0x3f00000024057820 */ /* 0x000fe20000400000 */
[----:B------:R-:W-:Y:S01]  /*46f0*/  @P3 LOP3.LUT R189, R193, 0x80000000, R6, 0xb8, !PT ;  /* 0x80000000c1bd3812 */ /* 0x000fe200078eb806 */
[----:B------:R-:W-:Y:S01]  /*4700*/  FMUL R176, R176, R9 ;  /* 0x00000009b0b07220 */ /* 0x000fe20000400000 */
[----:B------:R-:W-:Y:S01]  /*4710*/  FMUL R193, R10, 0.5 ;  /* 0x3f0000000ac17820 */ /* 0x000fe20000400000 */
[----:B------:R-:W-:Y:S01]  /*4720*/  FMUL R9, R182, R7 ;  /* 0x00000007b6097220 */ /* 0x000fe20000400000 */
[----:B------:R-:W-:Y:S01]  /*4730*/  FMUL R7, R32, 0.5 ;  /* 0x3f00000020077820 */ /* 0x000fe20000400000 */
[----:B------:R-:W-:Y:S01]  /*4740*/  FMUL R4, R37, 0.5 ;  /* 0x3f00000025047820 */ /* 0x000fe20000400000 */
[----:B------:R-:W-:Y:S01]  /*4750*/  FADD R183, R183, 1 ;  /* 0x3f800000b7b77421 */ /* 0x000fe20000000000 */
[----:B------:R-:W-:Y:S01]  /*4760*/  FADD R189, R189, 1 ;  /* 0x3f800000bdbd7421 */ /* 0x000fe20000000000 */
[----:B------:R-:W-:Y:S01]  /*4770*/  FADD R188, R188, 1 ;  /* 0x3f800000bcbc7421 */ /* 0x000fe20000000000 */
[----:B------:R-:W-:Y:S01]  /*4780*/  FMUL R6, R174, R191 ;  /* 0x000000bfae067220 */ /* 0x000fe20000400000 */
[----:B------:R-:W-:Y:S01]  /*4790*/  FMUL R193, R172, R193 ;  /* 0x000000c1acc17220 */ /* 0x000fe20000400000 */
[----:B------:R-:W-:Y:S01]  /*47a0*/  FMUL R191, R178, R11 ;  /* 0x0000000bb2bf7220 */ /* 0x000fe20000400000 */
[----:B------:R-:W-:Y:S01]  /*47b0*/  FMUL R180, R180, R7 ;  /* 0x00000007b4b47220 */ /* 0x000fe20000400000 */
[----:B------:R-:W-:Y:S01]  /*47c0*/  FMUL R10, R186, R5 ;  /* 0x00000005ba0a7220 */ /* 0x000fe20000400000 */
[----:B------:R-:W-:Y:S01]  /*47d0*/  FMUL R183, R183, R4 ;  /* 0x00000004b7b77220 */ /* 0x000fe20000400000 */
[----:B------:R-:W-:Y:S01]  /*47e0*/  FMUL R38, R189, R38 ;  /* 0x00000026bd267220 */ /* 0x000fe20000400000 */
[----:B------:R-:W-:Y:S01]  /*47f0*/  FMUL R11, R188, R39 ;  /* 0x00000027bc0b7220 */ /* 0x000fe20000400000 */
[----:B------:R-:W-:-:S02]  /*4800*/  LEA R37, R184, UR43, 0x1 ;  /* 0x0000002bb8257c11 */ /* 0x000fc4000f8e08ff */
[----:B------:R-:W-:Y:S02]  /*4810*/  F2FP.BF16.F32.PACK_AB R5, R195, R160 ;  /* 0x000000a0c305723e */ /* 0x000fe400000010ff */
[----:B------:R-:W-:Y:S01]  /*4820*/  F2FP.BF16.F32.PACK_AB R6, R193, R6 ;  /* 0x00000006c106723e */ /* 0x000fe200000010ff */
[----:B------:R-:W-:Y:S01]  /*4830*/  IMAD R28, R158, 0x2, R37 ;  /* 0x000000029e1c7824 */ /* 0x000fe200078e0225 */
[----:B------:R-:W-:Y:S02]  /*4840*/  F2FP.BF16.F32.PACK_AB R7, R191, R176 ;  /* 0x000000b0bf07723e */ /* 0x000fe400000010ff */
[----:B------:R-:W-:Y:S02]  /*4850*/  F2FP.BF16.F32.PACK_AB R4, R9, R24 ;  /* 0x000000180904723e */ /* 0x000fe400000010ff */
[----:B------:R-:W-:Y:S02]  /*4860*/  F2FP.BF16.F32.PACK_AB R8, R181, R180 ;  /* 0x000000b4b508723e */ /* 0x000fe400000010ff */
[----:B------:R-:W-:Y:S01]  /*4870*/  F2FP.BF16.F32.PACK_AB R9, R187, R34 ;  /* 0x00000022bb09723e */ /* 0x000fe200000010ff */
[----:B------:R1:W-:Y:S01]  /*4880*/  STSM.16.M88.4 [R37+0x200], R4 ;  /* 0x0002000425007844 */ /* 0x0003e20000000200 */
[----:B------:R-:W-:-:S02]  /*4890*/  F2FP.BF16.F32.PACK_AB R10, R183, R10 ;  /* 0x0000000ab70a723e */ /* 0x000fc400000010ff */
[----:B------:R-:W-:Y:S02]  /*48a0*/  F2FP.BF16.F32.PACK_AB R11, R11, R38 ;  /* 0x000000260b0b723e */ /* 0x000fe400000010ff */
[----:B------:R-:W-:Y:S02]  /*48b0*/  ISETP.GT.U32.AND P5, PT, R190, 0x3e, PT ;  /* 0x0000003ebe00780c */ /* 0x000fe40003fa4070 */
[----:B------:R-:W-:Y:S01]  /*48c0*/  IADD3 R36, R159, UR42, RZ ;  /* 0x0000002a9f247c10 */ /* 0x000fe2000fffe0ff */
[----:B------:R1:W-:Y:S03]  /*48d0*/  STSM.16.M88.4 [R28+0x200], R8 ;  /* 0x000200081c007844 */ /* 0x0003e60000000200 */
[----:B------:R-:W-:Y:S01]  /*48e0*/  SHF.R.U32.HI R24, RZ, 0x2, R36 ;  /* 0x00000002ff187819 */ /* 0x000fe20000011624 */
[----:B------:R-:W-:Y:S01]  /*48f0*/  @!PT LDS RZ, [RZ] ;  /* 0x00000000fffff984 */ /* 0x000fe20000000800 */
[----:B------:R-:W-:Y:S01]  /*4900*/  @!PT LDS RZ, [RZ] ;  /* 0x00000000fffff984 */ /* 0x000fe20000000800 */
[----:B------:R-:W-:Y:S01]  /*4910*/  @!PT LDS RZ, [RZ] ;  /* 0x00000000fffff984 */ /* 0x000fe20000000800 */
[----:B------:R-:W-:Y:S01]  /*4920*/  @!PT LDS RZ, [RZ] ;  /* 0x00000000fffff984 */ /* 0x000fe20000000800 */
[----:B------:R2:W-:Y:S06]  /*4930*/  MEMBAR.ALL.CTA ;  /* 0x0000000000007992 */ /* 0x0005ec0000008000 */
[----:B--2---:R-:W2:Y:S01]  /*4940*/  FENCE.VIEW.ASYNC.S ;  /* 0x00000000000073c6 */ /* 0x004ea20000000000 */
[----:B------:R-:W-:Y:S01]  /*4950*/  LOP3.LUT R24, R24, 0x1, RZ, 0xc0, !PT ;  /* 0x0000000118187812 */ /* 0x000fe200078ec0ff */
[----:B--2---:R-:W-:Y:S06]  /*4960*/  BAR.SYNC.DEFER_BLOCKING 0x1, 0x100 ;  /* 0x0044000000007b1d */ /* 0x004fec0000010000 */
[----:B-1----:R-:W-:Y:S05]  /*4970*/  @P5 BRA `(.L_x_55) ;  /* 0x0000000000185947 */ /* 0x002fea0003800000 */
[----:B------:R-:W-:Y:S02]  /*4980*/  UIADD3 UR4, UP0, UR40, 0x4f0, URZ ;  /* 0x000004f028047890 */ /* 0x000fe4000ff1e03f */
[----:B------:R-:W-:Y:S02]  /*4990*/  UIADD3 UR52, UR43, 0x200, URZ ;  /* 0x000002002b347890 */ /* 0x000fe4000fffe03f */
[----:B------:R-:W-:-:S09]  /*49a0*/  UIADD3.X UR5, URZ, UR41, URZ, UP0, !UPT ;  /* 0x000000293f057290 */ /* 0x000fd200087fe43f */
[----:B------:R1:W-:Y:S01]  /*49b0*/  UTMASTG.3D [UR52], [UR4] ;  /* 0x00000034040073b5 */ /* 0x0003e20008010000 */
[----:B------:R0:W-:Y:S01]  /*49c0*/  UTMACMDFLUSH ;  /* 0x00000000000079b7 */ /* 0x0001e20000000000 */
[----:B-1----:R-:W-:-:S04]  /*49d0*/  DEPBAR.LE SB0, 0x1 ;  /* 0x000080400000791a */ /* 0x002fc80000000000 */
.L_x_55:
[----:B------:R-:W-:Y:S05]  /*49e0*/  BSYNC B0 ;  /* 0x0000000000007941 */ /* 0x000fea0003800000 */
.L_x_54:
[----:B------:R-:W-:Y:S01]  /*49f0*/  BAR.SYNC.DEFER_BLOCKING 0x1, 0x100 ;  /* 0x0044000000007b1d */ /* 0x000fe20000010000 */
[----:B------:R-:W-:Y:S02]  /*4a00*/  ISETP.NE.U32.AND P3, PT, R24, 0x1, PT ;  /* 0x000000011800780c */ /* 0x000fe40003f65070 */
[----:B------:R-:W-:Y:S02]  /*4a10*/  ISETP.GT.U32.AND P4, PT, R36, 0x3, PT ;  /* 0x000000032400780c */ /* 0x000fe40003f84070 */
[C---:B------:R-:W-:Y:S02]  /*4a20*/  ISETP.GT.U32.AND P3, PT, R159.reuse, 0x3, !P3 ;  /* 0x000000039f00780c */ /* 0x040fe40005f64070 */
[----:B------:R-:W-:Y:S02]  /*4a30*/  ISETP.LT.U32.AND P4, PT, R159, 0x4, P4 ;  /* 0x000000049f00780c */ /* 0x000fe40002781070 */
[----:B------:R-:W-:Y:S02]  /*4a40*/  SEL R4, RZ, 0x1, !P3 ;  /* 0x00000001ff047807 */ /* 0x000fe40005800000 */
[----:B------:R-:W-:-:S02]  /*4a50*/  ISETP.NE.AND P3, PT, RZ, UR39, PT ;  /* 0x00000027ff007c0c */ /* 0x000fc4000bf65270 */
[----:B------:R-:W-:Y:S02]  /*4a60*/  IADD3 R39, R37, 0x200, RZ ;  /* 0x0000020025277810 */ /* 0x000fe40007ffe0ff */
[----:B------:R-:W-:-:S03]  /*4a70*/  SEL R5, RZ, 0x1, !P4 ;  /* 0x00000001ff057807 */ /* 0x000fc60006000000 */
[----:B------:R-:W-:Y:S01]  /*4a80*/  IMAD R24, R158, 0x2, R39 ;  /* 0x000000029e187824 */ /* 0x000fe200078e0227 */
[----:B------:R-:W-:-:S05]  /*4a90*/  LOP3.LUT R157, R4, R157, R5, 0x96, !PT ;  /* 0x0000009d049d7212 */ /* 0x000fca00078e9605 */
[----:B------:R-:W-:Y:S05]  /*4aa0*/  @!P3 BRA `(.L_x_56) ;  /* 0x000000000034b947 */ /* 0x000fea0003800000 */
[----:B------:R-:W-:Y:S04]  /*4ab0*/  BSSY B0, `(.L_x_57) ;  /* 0x0000009000007945 */ /* 0x000fe80003800000 */
[----:B------:R-:W-:Y:S05]  /*4ac0*/  @P0 BRA `(.L_x_58) ;  /* 0x00000000001c0947 */ /* 0x000fea0003800000 */
[----:B------:R-:W-:-:S13]  /*4ad0*/  ISETP.NE.AND P3, PT, R162, 0x3, PT ;  /* 0x00000003a200780c */ /* 0x000fda0003f65270 */
[----:B------:R-:W-:Y:S05]  /*4ae0*/  @!P3 BRA `(.L_x_59) ;  /* 0x000000000004b947 */ /* 0x000fea0003800000 */
[----:B------:R-:W-:Y:S01]  /*4af0*/  BPT.TRAP 0x1 ;  /* 0x000000040000795c */ /* 0x000fe20000300000 */
.L_x_59:
[----:B------:R-:W-:-:S04]  /*4b00*/  ULEA UR4, UR36, UR43, 0x3 ;  /* 0x0000002b24047291 */ /* 0x000fc8000f8e183f */
[----:B------:R-:W-:-:S04]  /*4b10*/  UIADD3 UR4, UR4, 0x60, URZ ;  /* 0x0000006004047890 */ /* 0x000fc8000fffe03f */
[----:B------:R-:W-:-:S09]  /*4b20*/  UPRMT UR4, UR45, 0x654, UR4 ;  /* 0x000006542d047896 */ /* 0x000fd20008000004 */
[----:B------:R-:W-:Y:S03]  /*4b30*/  SYNCS.ARRIVE.TRANS64.RED.A1T0 RZ, [UR4], RZ ;  /* 0x000000ffffff79a7 */ /* 0x000fe60008100404 */
.L_x_58:
[----:B------:R-:W-:Y:S05]  /*4b40*/  BSYNC B0 ;  /* 0x0000000000007941 */ /* 0x000fea0003800000 */
.L_x_57:
[----:B------:R-:W-:-:S04]  /*4b50*/  UIADD3 UR36, UR36, 0x1, URZ ;  /* 0x0000000124247890 */ /* 0x000fc8000fffe03f */
[----:B------:R-:W-:-:S04]  /*4b60*/  UISETP.NE.AND UP0, UPT, UR36, 0x4, UPT ;  /* 0x000000042400788c */ /* 0x000fc8000bf05270 */
[----:B------:R-:W-:-:S12]  /*4b70*/  USEL UR36, UR36, URZ, UP0 ;  /* 0x0000003f24247287 */ /* 0x000fd80008000000 */
.L_x_56:
[----:B------:R-:W-:Y:S04]  /*4b80*/  BSSY B0, `(.L_x_60) ;  /* 0x0000032000007945 */ /* 0x000fe80003800000 */
[----:B------:R-:W-:Y:S05]  /*4b90*/  @P0 BRA `(.L_x_61) ;  /* 0x0000000000c00947 */ /* 0x000fea0003800000 */
[----:B------:R-:W-:-:S13]  /*4ba0*/  ISETP.NE.AND P3, PT, R162, 0x3, PT ;  /* 0x00000003a200780c */ /* 0x000fda0003f65270 */
[----:B------:R-:W-:Y:S05]  /*4bb0*/  @!P3 BRA `(.L_x_62) ;  /* 0x000000000004b947 */ /* 0x000fea0003800000 */
[----:B------:R-:W-:Y:S01]  /*4bc0*/  BPT.TRAP 0x1 ;  /* 0x000000040000795c */ /* 0x000fe20000300000 */
.L_x_62:
[----:B------:R-:W-:Y:S01]  /*4bd0*/  LEA R4, R0, UR43, 0x3 ;  /* 0x0000002b00047c11 */ /* 0x000fe2000f8e18ff */
[----:B------:R-:W-:Y:S01]  /*4be0*/  BSSY B1, `(.L_x_63) ;  /* 0x0000004000017945 */ /* 0x000fe20003800000 */
[----:B------:R-:W-:-:S04]  /*4bf0*/  SHF.L.U32 R5, RZ, 0x1f, RZ ;  /* 0x0000001fff057819 */ /* 0x000fc800000006ff */
[----:B------:R-:W1:Y:S02]  /*4c00*/  SYNCS.PHASECHK.TRANS64.TRYWAIT P3, [R4+URZ+0x40], R5 ;  /* 0x00004005040075a7 */ /* 0x000e64000806017f */
[----:B-1----:R-:W-:Y:S05]  /*4c10*/  @!P3 BRA `(.L_x_64) ;  /* 0x000001180010b947 */ /* 0x002fea0003800000 */
.L_x_237:
[----:B------:R-:W-:Y:S05]  /*4c20*/  BSYNC B1 ;  /* 0x0000000000017941 */ /* 0x000fea0003800000 */
.L_x_63:
[----:B------:R-:W-:Y:S05]  /*4c30*/  @P2 BRA `(.L_x_65) ;  /* 0x0000000000942947 */ /* 0x000fea0003800000 */
[----:B------:R-:W-:Y:S01]  /*4c40*/  LEA R23, R0, R39, 0xd ;  /* 0x0000002700177211 */ /* 0x000fe200078e68ff */
[----:B------:R-:W-:Y:S05]  /*4c50*/  WARPSYNC.ALL ;  /* 0x0000000000007948 */ /* 0x000fea0003800000 */
[----:B------:R-:W-:Y:S01]  /*4c60*/  IMAD R8, R158, 0x2, R23 ;  /* 0x000000029e087824 */ /* 0x000fe200078e0217 */
[----:B-1----:R-:W1:Y:S05]  /*4c70*/  LDSM.16.M88.4 R4, [R23] ;  /* 0x000000001704783b */ /* 0x002e6a0000000200 */
[----:B------:R-:W2:Y:S01]  /*4c80*/  LDSM.16.M88.4 R8, [R8] ;  /* 0x000000000808783b */ /* 0x000ea20000000200 */
[----:B-1----:R-:W-:Y:S01]  /*4c90*/  SHF.L.U32 R26, R4, 0x10, RZ ;  /* 0x00000010041a7819 */ /* 0x002fe200000006ff */
[----:B------:R-:W-:Y:S01]  /*4ca0*/  IMAD.U32 R30, R5, 0x10000, RZ ;  /* 0x00010000051e7824 */ /* 0x000fe200078e00ff */
[----:B------:R-:W-:Y:S01]  /*4cb0*/  SHF.L.U32 R34, R6, 0x10, RZ ;  /* 0x0000001006227819 */ /* 0x000fe200000006ff */
[----:B------:R-:W-:Y:S01]  /*4cc0*/  IMAD.U32 R38, R7, 0x10000, RZ ;  /* 0x0001000007267824 */ /* 0x000fe200078e00ff */
[----:B------:R-:W-:Y:S01]  /*4cd0*/  LOP3.LUT R4, R4, 0xffff0000, RZ, 0xc0, !PT ;  /* 0xffff000004047812 */ /* 0x000fe200078ec0ff */
[----:B--2---:R-:W-:Y:S01]  /*4ce0*/  IMAD.U32 R176, R11, 0x10000, RZ ;  /* 0x000100000bb07824 */ /* 0x004fe200078e00ff */
[----:B------:R-:W-:Y:S01]  /*4cf0*/  SHF.L.U32 R174, R10, 0x10, RZ ;  /* 0x000000100aae7819 */ /* 0x000fe200000006ff */
[----:B------:R-:W-:Y:S01]  /*4d00*/  FMUL R27, R155, R26 ;  /* 0x0000001a9b1b7220 */ /* 0x000fe20000400000 */
[----:B------:R-:W-:Y:S01]  /*4d10*/  LOP3.LUT R32, R5, 0xffff0000, RZ, 0xc0, !PT ;  /* 0xffff000005207812 */ /* 0x000fe200078ec0ff */
[C---:B------:R-:W-:Y:S01]  /*4d20*/  FMUL R171, R155.reuse, R4 ;  /* 0x000000049bab7220 */ /* 0x040fe20000400000 */
[----:B------:R-:W-:Y:S01]  /*4d30*/  LOP3.LUT R6, R6, 0xffff0000, RZ, 0xc0, !PT ;  /* 0xffff000006067812 */ /* 0x000fe200078ec0ff */
[----:B------:R-:W-:Y:S01]  /*4d40*/  FMUL R23, R155, R30 ;  /* 0x0000001e9b177220 */ /* 0x000fe20000400000 */
[----:B------:R-:W-:Y:S01]  /*4d50*/  LOP3.LUT R160, R7, 0xffff0000, RZ, 0xc0, !PT ;  /* 0xffff000007a07812 */ /* 0x000fe200078ec0ff */
[C---:B------:R-:W-:Y:S01]  /*4d60*/  FMUL R26, R155.reuse, R32 ;  /* 0x000000209b1a7220 */ /* 0x040fe20000400000 */
[C---:B------:R-:W-:Y:S01]  /*4d70*/  SHF.L.U32 R168, R8.reuse, 0x10, RZ ;  /* 0x0000001008a87819 */ /* 0x040fe200000006ff */
[----:B------:R-:W-:Y:S01]  /*4d80*/  FMUL R165, R155, R34 ;  /* 0x000000229ba57220 */ /* 0x000fe20000400000 */
[----:B------:R-:W-:Y:S01]  /*4d90*/  LOP3.LUT R170, R8, 0xffff0000, RZ, 0xc0, !PT ;  /* 0xffff000008aa7812 */ /* 0x000fe200078ec0ff */
[C---:B------:R-:W-:Y:S01]  /*4da0*/  IMAD.U32 R8, R9.reuse, 0x10000, RZ ;  /* 0x0001000009087824 */ /* 0x040fe200078e00ff */
[----:B------:R-:W-:Y:S01]  /*4db0*/  LOP3.LUT R172, R9, 0xffff0000, RZ, 0xc0, !PT ;  /* 0xffff000009ac7812 */ /* 0x000fe200078ec0ff */
[C---:B------:R-:W-:Y:S01]  /*4dc0*/  FMUL R163, R155.reuse, R6 ;  /* 0x000000069ba37220 */ /* 0x040fe20000400000 */
[----:B------:R-:W-:Y:S01]  /*4dd0*/  LOP3.LUT R10, R10, 0xffff0000, RZ, 0xc0, !PT ;  /* 0xffff00000a0a7812 */ /* 0x000fe200078ec0ff */
[----:B------:R-:W-:Y:S01]  /*4de0*/  FMUL R167, R155, R38 ;  /* 0x000000269ba77220 */ /* 0x000fe20000400000 */
[----:B------:R-:W-:Y:S01]  /*4df0*/  LOP3.LUT R178, R11, 0xffff0000, RZ, 0xc0, !PT ;  /* 0xffff00000bb27812 */ /* 0x000fe200078ec0ff */
[C---:B------:R-:W-:Y:S01]  /*4e00*/  FMUL R29, R155.reuse, R160 ;  /* 0x000000a09b1d7220 */ /* 0x040fe20000400000 */
[C---:B------:R-:W-:Y:S01]  /*4e10*/  FMUL R169, R155.reuse, R168 ;  /* 0x000000a89ba97220 */ /* 0x040fe20000400000 */
[C---:B------:R-:W-:Y:S01]  /*4e20*/  FMUL R31, R155.reuse, R170 ;  /* 0x000000aa9b1f7220 */ /* 0x040fe20000400000 */
[C---:B------:R-:W-:Y:S01]  /*4e30*/  FMUL R173, R155.reuse, R8 ;  /* 0x000000089bad7220 */ /* 0x040fe20000400000 */
[C---:B------:R-:W-:Y:S01]  /*4e40*/  FMUL R33, R155.reuse, R172 ;  /* 0x000000ac9b217220 */ /* 0x040fe20000400000 */
[C---:B------:R-:W-:Y:S01]  /*4e50*/  FMUL R25, R155.reuse, R174 ;  /* 0x000000ae9b197220 */ /* 0x040fe20000400000 */
[C---:B------:R-:W-:Y:S01]  /*4e60*/  FMUL R177, R155.reuse, R10 ;  /* 0x0000000a9bb17220 */ /* 0x040fe20000400000 */
[C---:B------:R-:W-:Y:S01]  /*4e70*/  FMUL R175, R155.reuse, R176 ;  /* 0x000000b09baf7220 */ /* 0x040fe20000400000 */
[----:B------:R-:W-:-:S07]  /*4e80*/  FMUL R35, R155, R178 ;  /* 0x000000b29b237220 */ /* 0x000fce0000400000 */
.L_x_65:
[----:B------:R-:W-:-:S07]  /*4e90*/  IADD3 R0, R0, 0x1, RZ ;  /* 0x0000000100007810 */ /* 0x000fce0007ffe0ff */
.L_x_61:
[----:B------:R-:W-:Y:S05]  /*4ea0*/  BSYNC B0 ;  /* 0x0000000000007941 */ /* 0x000fea0003800000 */
.L_x_60:
[C---:B------:R-:W-:Y:S01]  /*4eb0*/  FFMA R42, R156.reuse, R42, R23 ;  /* 0x0000002a9c2a7223 */ /* 0x040fe20000000017 */
[C---:B------:R-:W-:Y:S01]  /*4ec0*/  FFMA R43, R156.reuse, R43, R26 ;  /* 0x0000002b9c2b7223 */ /* 0x040fe2000000001a */
[C---:B------:R-:W-:Y:S01]  /*4ed0*/  FFMA R44, R156.reuse, R44, R165 ;  /* 0x0000002c9c2c7223 */ /* 0x040fe200000000a5 */
[----:B------:R-:W-:Y:S01]  /*4ee0*/  FFMA R45, R156, R45, R163 ;  /* 0x0000002d9c2d7223 */ /* 0x000fe200000000a3 */
[----:B------:R-:W-:Y:S01]  /*4ef0*/  FMUL R183, R42, 0.70710676908493041992 ;  /* 0x3f3504f32ab77820 */ /* 0x000fe20000400000 */
[----:B------:R-:W-:Y:S01]  /*4f00*/  FMUL R10, R43, 0.70710676908493041992 ;  /* 0x3f3504f32b0a7820 */ /* 0x000fe20000400000 */
[----:B------:R-:W-:Y:S01]  /*4f10*/  FMUL R185, R44, 0.70710676908493041992 ;  /* 0x3f3504f32cb97820 */ /* 0x000fe20000400000 */
[----:B------:R-:W-:Y:S01]  /*4f20*/  FMUL R30, R45, 0.70710676908493041992 ;  /* 0x3f3504f32d1e7820 */ /* 0x000fe20000400000 */
[C---:B-1----:R-:W-:Y:S01]  /*4f30*/  FMUL R4, R183.reuse, R183 ;  /* 0x000000b7b7047220 */ /* 0x042fe20000400000 */
[C---:B------:R-:W-:Y:S01]  /*4f40*/  FSETP.GE.AND P3, PT, |R183|.reuse, 1.0029599666595458984, PT ;  /* 0x3f8060feb700780b */ /* 0x040fe20003f66200 */
[C---:B------:R-:W-:Y:S01]  /*4f50*/  FMUL R6, R10.reuse, R10 ;  /* 0x0000000a0a067220 */ /* 0x040fe20000400000 */
[----:B------:R-:W-:Y:S01]  /*4f60*/  FSETP.GE.AND P4, PT, |R10|, 1.0029599666595458984, PT ;  /* 0x3f8060fe0a00780b */ /* 0x000fe20003f86200 */
[C---:B------:R-:W-:Y:S01]  /*4f70*/  FFMA R46, R156.reuse, R46, R167 ;  /* 0x0000002e9c2e7223 */ /* 0x040fe200000000a7 */
[----:B------:R-:W-:Y:S01]  /*4f80*/  FSEL R4, |R183|, R4, P3 ;  /* 0x00000004b7047208 */ /* 0x000fe20001800200 */
[----:B------:R-:W-:Y:S01]  /*4f90*/  FFMA R47, R156, R47, R29 ;  /* 0x0000002f9c2f7223 */ /* 0x000fe2000000001d */
[----:B------:R-:W-:Y:S01]  /*4fa0*/  FSEL R5, R21, 8.4834944573231041431e-05, P3 ;  /* 0x38b1e96a15057808 */ /* 0x000fe20001800000 */
[----:B------:R-:W-:Y:S01]  /*4fb0*/  FMUL R187, R46, 0.70710676908493041992 ;  /* 0x3f3504f32ebb7820 */ /* 0x000fe20000400000 */
[----:B------:R-:W-:Y:S01]  /*4fc0*/  FSEL R7, -R20, -0.00082130916416645050049, P3 ;  /* 0xba574d2014077808 */ /* 0x000fe20001800100 */
[----:B------:R-:W-:Y:S01]  /*4fd0*/  FMUL R32, R47, 0.70710676908493041992 ;  /* 0x3f3504f32f207820 */ /* 0x000fe20000400000 */
[----:B------:R-:W-:Y:S01]  /*4fe0*/  FSEL R9, R15, 0.0052134888246655464172, P3 ;  /* 0x3baad5ea0f097808 */ /* 0x000fe20001800000 */
[----:B------:R-:W-:Y:S01]  /*4ff0*/  FFMA R48, R156, R48, R169 ;  /* 0x000000309c307223 */ /* 0x000fe200000000a9 */
[----:B------:R-:W-:Y:S01]  /*5000*/  FSEL R6, |R10|, R6, P4 ;  /* 0x000000060a067208 */ /* 0x000fe20002000200 */
[----:B------:R-:W-:Y:S01]  /*5010*/  FFMA R5, R4, R5, R7 ;  /* 0x0000000504057223 */ /* 0x000fe20000000007 */
[----:B------:R-:W-:Y:S01]  /*5020*/  FSEL R11, R21, 8.4834944573231041431e-05, P4 ;  /* 0x38b1e96a150b7808 */ /* 0x000fe20002000000 */
[----:B------:R-:W-:Y:S01]  /*5030*/  FMUL R189, R48, 0.70710676908493041992 ;  /* 0x3f3504f330bd7820 */ /* 0x000fe20000400000 */
[----:B------:R-:W-:Y:S01]  /*5040*/  FSEL R179, -R20, -0.00082130916416645050049, P4 ;  /* 0xba574d2014b37808 */ /* 0x000fe20002000100 */
[----:B------:R-:W-:Y:S01]  /*5050*/  FFMA R5, R4, R5, R9 ;  /* 0x0000000504057223 */ /* 0x000fe20000000009 */
[----:B------:R-:W-:Y:S01]  /*5060*/  FSEL R7, -R14, -0.026868773624300956726, P3 ;  /* 0xbcdc1be70e077808 */ /* 0x000fe20001800100 */
[----:B------:R-:W-:Y:S01]  /*5070*/  FFMA R49, R156, R49, R31 ;  /* 0x000000319c317223 */ /* 0x000fe2000000001f */
[----:B------:R-:W-:Y:S01]  /*5080*/  FSEL R181, R15, 0.0052134888246655464172, P4 ;  /* 0x3baad5ea0fb57808 */ /* 0x000fe20002000000 */
[----:B------:R-:W-:Y:S01]  /*5090*/  FFMA R11, R6, R11, R179 ;  /* 0x0000000b060b7223 */ /* 0x000fe200000000b3 */
[C---:B------:R-:W-:Y:S01]  /*50a0*/  FSEL R9, R13.reuse, 0.11284004896879196167, P3 ;  /* 0x3de718af0d097808 */ /* 0x040fe20001800000 */
        /* <DEDUP_REMOVED lines=15> */
[----:B------:R-:W-:Y:S01]  /*51a0*/  FSEL R5, -|R10|, R10, P4 ;  /* 0x0000000a0a057208 */ /* 0x000fe20002000300 */
[----:B------:R-:W-:Y:S01]  /*51b0*/  FFMA R4, R4, R7, R7 ;  /* 0x0000000704047223 */ /* 0x000fe20000000007 */
[----:B------:R-:W-:Y:S01]  /*51c0*/  FMUL R191, R49, 0.70710676908493041992 ;  /* 0x3f3504f331bf7820 */ /* 0x000fe20000400000 */
[----:B------:R-:W-:Y:S01]  /*51d0*/  FFMA R8, R6, R11, R8 ;  /* 0x0000000b06087223 */ /* 0x000fe20000000008 */
[C---:B------:R-:W-:Y:S01]  /*51e0*/  FFMA R50, R156.reuse, R50, R173 ;  /* 0x000000329c327223 */ /* 0x040fe200000000ad */
[----:B------:R-:W1:Y:S01]  /*51f0*/  @P3 MUFU.EX2 R6, R4 ;  /* 0x0000000400063308 */ /* 0x000e620000000800 */
[----:B------:R-:W-:Y:S01]  /*5200*/  FFMA R51, R156, R51, R33 ;  /* 0x000000339c337223 */ /* 0x000fe20000000021 */
[----:B------:R-:W-:Y:S01]  /*5210*/  FFMA R5, R8, R5, R5 ;  /* 0x0000000508057223 */ /* 0x000fe20000000005 */
[----:B------:R-:W-:Y:S01]  /*5220*/  FMUL R8, R30, R30 ;  /* 0x0000001e1e087220 */ /* 0x000fe20000400000 */
[----:B------:R-:W-:Y:S01]  /*5230*/  FMUL R193, R50, 0.70710676908493041992 ;  /* 0x3f3504f332c17820 */ /* 0x000fe20000400000 */
[C---:B------:R-:W-:Y:S01]  /*5240*/  FFMA R52, R156.reuse, R52, R25 ;  /* 0x000000349c347223 */ /* 0x040fe20000000019 */
[C---:B------:R-:W-:Y:S01]  /*5250*/  FFMA R53, R156.reuse, R53, R177 ;  /* 0x000000359c357223 */ /* 0x040fe200000000b1 */
[----:B------:R-:W-:Y:S01]  /*5260*/  FFMA R54, R156, R54, R175 ;  /* 0x000000369c367223 */ /* 0x000fe200000000af */
[----:B------:R-:W2:Y:S01]  /*5270*/  @P4 MUFU.EX2 R7, R5 ;  /* 0x0000000500074308 */ /* 0x000ea20000000800 */
[----:B------:R-:W-:Y:S01]  /*5280*/  FMUL R195, R52, 0.70710676908493041992 ;  /* 0x3f3504f334c37820 */ /* 0x000fe20000400000 */
[----:B------:R-:W-:Y:S01]  /*5290*/  FFMA R55, R156, R55, R35 ;  /* 0x000000379c377223 */ /* 0x000fe20000000023 */
[----:B------:R-:W-:Y:S01]  /*52a0*/  FMUL R197, R54, 0.70710676908493041992 ;  /* 0x3f3504f336c57820 */ /* 0x000fe20000400000 */
[C---:B------:R-:W-:Y:S01]  /*52b0*/  FFMA R41, R156.reuse, R41, R171 ;  /* 0x000000299c297223 */ /* 0x040fe200000000ab */
[----:B------:R-:W-:Y:S01]  /*52c0*/  FFMA R40, R156, R40, R27 ;  /* 0x000000289c287223 */ /* 0x000fe2000000001b */
[----:B------:R-:W-:Y:S01]  /*52d0*/  FMUL R45, R45, 0.5 ;  /* 0x3f0000002d2d7820 */ /* 0x000fe20000400000 */
[----:B------:R-:W-:Y:S01]  /*52e0*/  FMUL R44, R44, 0.5 ;  /* 0x3f0000002c2c7820 */ /* 0x000fe20000400000 */
[----:B------:R-:W-:Y:S01]  /*52f0*/  FMUL R48, R48, 0.5 ;  /* 0x3f00000030307820 */ /* 0x000fe20000400000 */
[----:B-1----:R-:W-:Y:S01]  /*5300*/  @P3 FADD R6, -R6, 1 ;  /* 0x3f80000006063421 */ /* 0x002fe20000000100 */
[----:B------:R-:W-:Y:S01]  /*5310*/  FMUL R49, R49, 0.5 ;  /* 0x3f00000031317820 */ /* 0x000fe20000400000 */
[----:B------:R-:W-:Y:S05]  /*5320*/  WARPSYNC.ALL ;  /* 0x0000000000007948 */ /* 0x000fea0003800000 */
[----:B------:R-:W-:Y:S01]  /*5330*/  @P3 LOP3.LUT R4, R6, 0x80000000, R183, 0xb8, !PT ;  /* 0x8000000006043812 */ /* 0x000fe200078eb8b7 */
[----:B--2---:R-:W-:Y:S01]  /*5340*/  @P4 FADD R7, -R7, 1 ;  /* 0x3f80000007074421 */ /* 0x004fe20000000100 */
[C---:B------:R-:W-:Y:S01]  /*5350*/  FMUL R6, R185.reuse, R185 ;  /* 0x000000b9b9067220 */ /* 0x040fe20000400000 */
[----:B------:R-:W-:Y:S01]  /*5360*/  FSETP.GE.AND P3, PT, |R185|, 1.0029599666595458984, PT ;  /* 0x3f8060feb900780b */ /* 0x000fe20003f66200 */
[----:B------:R-:W-:Y:S01]  /*5370*/  BSSY B0, `(.L_x_66) ;  /* 0x0000171000007945 */ /* 0x000fe20003800000 */
[----:B------:R-:W-:Y:S01]  /*5380*/  FADD R4, R4, 1 ;  /* 0x3f80000004047421 */ /* 0x000fe20000000000 */
[----:B------:R-:W-:-:S02]  /*5390*/  @P4 LOP3.LUT R5, R7, 0x80000000, R10, 0xb8, !PT ;  /* 0x8000000007054812 */ /* 0x000fc400078eb80a */
[----:B------:R-:W-:Y:S02]  /*53a0*/  FSEL R6, |R185|, R6, P3 ;  /* 0x00000006b9067208 */ /* 0x000fe40001800200 */
[----:B------:R-:W-:Y:S01]  /*53b0*/  FSEL R7, R21, 8.4834944573231041431e-05, P3 ;  /* 0x38b1e96a15077808 */ /* 0x000fe20001800000 */
[----:B------:R-:W-:Y:S01]  /*53c0*/  FADD R5, R5, 1 ;  /* 0x3f80000005057421 */ /* 0x000fe20000000000 */
[----:B------:R-:W-:Y:S02]  /*53d0*/  FSEL R9, -R20, -0.00082130916416645050049, P3 ;  /* 0xba574d2014097808 */ /* 0x000fe40001800100 */
[----:B------:R-:W-:Y:S02]  /*53e0*/  FSETP.GE.AND P4, PT, |R30|, 1.0029599666595458984, PT ;  /* 0x3f8060fe1e00780b */ /* 0x000fe40003f86200 */
[----:B------:R-:W-:Y:S01]  /*53f0*/  FSEL R11, -R14, -0.026868773624300956726, P3 ;  /* 0xbcdc1be70e0b7808 */ /* 0x000fe20001800100 */
[----:B------:R-:W-:Y:S01]  /*5400*/  FFMA R7, R6, R7, R9 ;  /* 0x0000000706077223 */ /* 0x000fe20000000009 */
[----:B------:R-:W-:-:S02]  /*5410*/  FSEL R9, R15, 0.0052134888246655464172, P3 ;  /* 0x3baad5ea0f097808 */ /* 0x000fc40001800000 */
[----:B------:R-:W-:Y:S02]  /*5420*/  FSEL R10, |R30|, R8, P4 ;  /* 0x000000081e0a7208 */ /* 0x000fe40002000200 */
[----:B------:R-:W-:Y:S01]  /*5430*/  FSEL R179, R21, 8.4834944573231041431e-05, P4 ;  /* 0x38b1e96a15b37808 */ /* 0x000fe20002000000 */
[----:B------:R-:W-:Y:S01]  /*5440*/  FFMA R7, R6, R7, R9 ;  /* 0x0000000706077223 */ /* 0x000fe20000000009 */
[----:B------:R-:W-:Y:S02]  /*5450*/  FSEL R181, -R20, -0.00082130916416645050049, P4 ;  /* 0xba574d2014b57808 */ /* 0x000fe40002000100 */
[----:B------:R-:W-:Y:S01]  /*5460*/  FSEL R183, R15, 0.0052134888246655464172, P4 ;  /* 0x3baad5ea0fb77808 */ /* 0x000fe20002000000 */
[----:B------:R-:W-:Y:S01]  /*5470*/  FFMA R7, R6, R7, R11 ;  /* 0x0000000706077223 */ /* 0x000fe2000000000b */
[----:B------:R-:W-:Y:S01]  /*5480*/  FSEL R9, R13, 0.11284004896879196167, P3 ;  /* 0x3de718af0d097808 */ /* 0x000fe20001800000 */
[----:B------:R-:W-:Y:S01]  /*5490*/  FFMA R179, R10, R179, R181 ;  /* 0x000000b30ab37223 */ /* 0x000fe200000000b5 */
[----:B------:R-:W-:-:S02]  /*54a0*/  FSEL R181, -R14, -0.026868773624300956726, P4 ;  /* 0xbcdc1be70eb57808 */ /* 0x000fc40002000100 */
[----:B------:R-:W-:Y:S01]  /*54b0*/  FSEL R11, R12, -0.37612664699554443359, P3 ;  /* 0xbec093ac0c0b7808 */ /* 0x000fe20001800000 */
[----:B------:R-:W-:Y:S01]  /*54c0*/  FFMA R179, R10, R179, R183 ;  /* 0x000000b30ab37223 */ /* 0x000fe200000000b7 */
[----:B------:R-:W-:Y:S01]  /*54d0*/  FFMA R7, R6, R7, R9 ;  /* 0x0000000706077223 */ /* 0x000fe20000000009 */
[----:B------:R-:W-:Y:S02]  /*54e0*/  FSEL R183, R13, 0.11284004896879196167, P4 ;  /* 0x3de718af0db77808 */ /* 0x000fe40002000000 */
        /* <DEDUP_REMOVED lines=10> */
[----:B------:R-:W-:-:S02]  /*5590*/  FFMA R7, R7, R8, R8 ;  /* 0x0000000807077223 */ /* 0x000fc40000000008 */
[----:B------:R-:W-:Y:S01]  /*55a0*/  FFMA R6, R10, R11, R6 ;  /* 0x0000000b0a067223 */ /* 0x000fe20000000006 */
[----:B------:R-:W-:Y:S01]  /*55b0*/  FMUL R10, R32, R32 ;  /* 0x00000020200a7220 */ /* 0x000fe20000400000 */
[----:B------:R-:W1:Y:S02]  /*55c0*/  @P3 MUFU.EX2 R8, R7 ;  /* 0x0000000700083308 */ /* 0x000e640000000800 */
[----:B------:R-:W-:-:S06]  /*55d0*/  FFMA R6, R6, R9, R9 ;  /* 0x0000000906067223 */ /* 0x000fcc0000000009 */
[----:B------:R-:W2:Y:S01]  /*55e0*/  @P4 MUFU.EX2 R9, R6 ;  /* 0x0000000600094308 */ /* 0x000ea20000000800 */
[----:B-1----:R-:W-:-:S05]  /*55f0*/  @P3 FADD R8, -R8, 1 ;  /* 0x3f80000008083421 */ /* 0x002fca0000000100 */
[----:B------:R-:W-:Y:S01]  /*5600*/  @P3 LOP3.LUT R7, R8, 0x80000000, R185, 0xb8, !PT ;  /* 0x8000000008073812 */ /* 0x000fe200078eb8b9 */
[C---:B------:R-:W-:Y:S01]  /*5610*/  FMUL R8, R187.reuse, R187 ;  /* 0x000000bbbb087220 */ /* 0x040fe20000400000 */
[----:B------:R-:W-:Y:S01]  /*5620*/  FSETP.GE.AND P3, PT, |R187|, 1.0029599666595458984, PT ;  /* 0x3f8060febb00780b */ /* 0x000fe20003f66200 */
[----:B--2---:R-:W-:Y:S02]  /*5630*/  @P4 FADD R9, -R9, 1 ;  /* 0x3f80000009094421 */ /* 0x004fe40000000100 */
[----:B------:R-:W-:Y:S01]  /*5640*/  FADD R7, R7, 1 ;  /* 0x3f80000007077421 */ /* 0x000fe20000000000 */
[----:B------:R-:W-:Y:S02]  /*5650*/  FSEL R8, |R187|, R8, P3 ;  /* 0x00000008bb087208 */ /* 0x000fe40001800200 */
[----:B------:R-:W-:Y:S01]  /*5660*/  @P4 LOP3.LUT R6, R9, 0x80000000, R30, 0xb8, !PT ;  /* 0x8000000009064812 */ /* 0x000fe200078eb81e */
[----:B------:R-:W-:Y:S01]  /*5670*/  FMUL R44, R7, R44 ;  /* 0x0000002c072c7220 */ /* 0x000fe20000400000 */
[----:B------:R-:W-:Y:S01]  /*5680*/  FSEL R9, R21, 8.4834944573231041431e-05, P3 ;  /* 0x38b1e96a15097808 */ /* 0x000fe20001800000 */
[----:B------:R-:W-:Y:S01]  /*5690*/  FMUL R7, R52, 0.5 ;  /* 0x3f00000034077820 */ /* 0x000fe20000400000 */
[----:B------:R-:W-:Y:S01]  /*56a0*/  FSEL R11, -R20, -0.00082130916416645050049, P3 ;  /* 0xba574d20140b7808 */ /* 0x000fe20001800100 */
[----:B------:R-:W-:Y:S01]  /*56b0*/  FADD R6, R6, 1 ;  /* 0x3f80000006067421 */ /* 0x000fe20000000000 */
[----:B------:R-:W-:-:S02]  /*56c0*/  FSETP.GE.AND P4, PT, |R32|, 1.0029599666595458984, PT ;  /* 0x3f8060fe2000780b */ /* 0x000fc40003f86200 */
[----:B------:R-:W-:Y:S01]  /*56d0*/  FSEL R179, -R14, -0.026868773624300956726, P3 ;  /* 0xbcdc1be70eb37808 */ /* 0x000fe20001800100 */
[----:B------:R-:W-:Y:S01]  /*56e0*/  FFMA R9, R8, R9, R11 ;  /* 0x0000000908097223 */ /* 0x000fe2000000000b */
[----:B------:R-:W-:Y:S01]  /*56f0*/  FSEL R11, R15, 0.0052134888246655464172, P3 ;  /* 0x3baad5ea0f0b7808 */ /* 0x000fe20001800000 */
[----:B------:R-:W-:Y:S01]  /*5700*/  FMUL R45, R6, R45 ;  /* 0x0000002d062d7220 */ /* 0x000fe20000400000 */
        /* <DEDUP_REMOVED lines=24> */
[----:B------:R-:W-:Y:S02]  /*5890*/  FFMA R30, R10, R181, R30 ;  /* 0x000000b50a1e7223 */ /* 0x000fe4000000001e */
[----:B------:R-:W1:Y:S02]  /*58a0*/  @P3 MUFU.EX2 R10, R8 ;  /* 0x00000008000a3308 */ /* 0x000e640000000800 */
[----:B------:R-:W-:Y:S01]  /*58b0*/  FFMA R9, R30, R9, R9 ;  /* 0x000000091e097223 */ /* 0x000fe20000000009 */
[----:B------:R-:W-:-:S05]  /*58c0*/  FMUL R30, R191, R191 ;  /* 0x000000bfbf1e7220 */ /* 0x000fca0000400000 */
        /* <DEDUP_REMOVED lines=8> */
[----:B------:R-:W-:Y:S02]  /*5950*/  @P4 LOP3.LUT R9, R11, 0x80000000, R32, 0xb8, !PT ;  /* 0x800000000b094812 */ /* 0x000fe400078eb820 */
[----:B------:R-:W-:-:S02]  /*5960*/  FSEL R11, R21, 8.4834944573231041431e-05, P3 ;  /* 0x38b1e96a150b7808 */ /* 0x000fc40001800000 */
[----:B------:R-:W-:Y:S01]  /*5970*/  FSEL R179, -R20, -0.00082130916416645050049, P3 ;  /* 0xba574d2014b37808 */ /* 0x000fe20001800100 */
[----:B------:R-:W-:Y:S01]  /*5980*/  FADD R9, R9, 1 ;  /* 0x3f80000009097421 */ /* 0x000fe20000000000 */
[----:B------:R-:W-:Y:S02]  /*5990*/  FSETP.GE.AND P4, PT, |R191|, 1.0029599666595458984, PT ;  /* 0x3f8060febf00780b */ /* 0x000fe40003f86200 */
[----:B------:R-:W-:Y:S01]  /*59a0*/  FSEL R181, -R14, -0.026868773624300956726, P3 ;  /* 0xbcdc1be70eb57808 */ /* 0x000fe20001800100 */
[C---:B------:R-:W-:Y:S01]  /*59b0*/  FFMA R11, R10.reuse, R11, R179 ;  /* 0x0000000b0a0b7223 */ /* 0x040fe200000000b3 */
[----:B------:R-:W-:Y:S02]  /*59c0*/  FSEL R179, R15, 0.0052134888246655464172, P3 ;  /* 0x3baad5ea0fb37808 */ /* 0x000fe40001800000 */
[----:B------:R-:W-:Y:S02]  /*59d0*/  FSEL R32, |R191|, R30, P4 ;  /* 0x0000001ebf207208 */ /* 0x000fe40002000200 */
[----:B------:R-:W-:Y:S01]  /*59e0*/  FSEL R183, R21, 8.4834944573231041431e-05, P4 ;  /* 0x38b1e96a15b77808 */ /* 0x000fe20002000000 */
[----:B------:R-:W-:Y:S01]  /*59f0*/  FFMA R11, R10, R11, R179 ;  /* 0x0000000b0a0b7223 */ /* 0x000fe200000000b3 */
[----:B------:R-:W-:-:S02]  /*5a00*/  FSEL R185, -R20, -0.00082130916416645050049, P4 ;  /* 0xba574d2014b97808 */ /* 0x000fc40002000100 */
[----:B------:R-:W-:Y:S01]  /*5a10*/  FSEL R187, R15, 0.0052134888246655464172, P4 ;  /* 0x3baad5ea0fbb7808 */ /* 0x000fe20002000000 */
[----:B------:R-:W-:Y:S01]  /*5a20*/  FFMA R11, R10, R11, R181 ;  /* 0x0000000b0a0b7223 */ /* 0x000fe200000000b5 */
[C---:B------:R-:W-:Y:S01]  /*5a30*/  FSEL R179, R13.reuse, 0.11284004896879196167, P3 ;  /* 0x3de718af0db37808 */ /* 0x040fe20001800000 */
[----:B------:R-:W-:Y:S01]  /*5a40*/  FFMA R183, R32, R183, R185 ;  /* 0x000000b720b77223 */ /* 0x000fe200000000b9 */
[----:B------:R-:W-:Y:S02]  /*5a50*/  FSEL R185, -R14, -0.026868773624300956726, P4 ;  /* 0xbcdc1be70eb97808 */ /* 0x000fe40002000100 */
        /* <DEDUP_REMOVED lines=27> */
[----:B------:R-:W-:Y:S01]  /*5c10*/  FMUL R191, R51, 0.70710676908493041992 ;  /* 0x3f3504f333bf7820 */ /* 0x000fe20000400000 */
[----:B------:R-:W-:Y:S01]  /*5c20*/  FSEL R179, R21, 8.4834944573231041431e-05, P3 ;  /* 0x38b1e96a15b37808 */ /* 0x000fe20001800000 */
[----:B------:R-:W-:Y:S01]  /*5c30*/  FMUL R51, R51, 0.5 ;  /* 0x3f00000033337820 */ /* 0x000fe20000400000 */
[----:B------:R-:W-:Y:S01]  /*5c40*/  FSEL R181, -R20, -0.00082130916416645050049, P3 ;  /* 0xba574d2014b57808 */ /* 0x000fe20001800100 */
[C---:B------:R-:W-:Y:S01]  /*5c50*/  FMUL R32, R191.reuse, R191 ;  /* 0x000000bfbf207220 */ /* 0x040fe20000400000 */
[C---:B------:R-:W-:Y:S01]  /*5c60*/  FSETP.GE.AND P4, PT, |R191|.reuse, 1.0029599666595458984, PT ;  /* 0x3f8060febf00780b */ /* 0x040fe20003f86200 */
[----:B------:R-:W-:Y:S01]  /*5c70*/  FADD R10, R10, 1 ;  /* 0x3f8000000a0a7421 */ /* 0x000fe20000000000 */
[----:B------:R-:W-:Y:S01]  /*5c80*/  FSEL R183, -R14, -0.026868773624300956726, P3 ;  /* 0xbcdc1be70eb77808 */ /* 0x000fe20001800100 */
[----:B------:R-:W-:Y:S01]  /*5c90*/  FFMA R179, R30, R179, R181 ;  /* 0x000000b31eb37223 */ /* 0x000fe200000000b5 */
[----:B------:R-:W-:Y:S01]  /*5ca0*/  FSEL R32, |R191|, R32, P4 ;  /* 0x00000020bf207208 */ /* 0x000fe20002000200 */
[----:B------:R-:W-:Y:S01]  /*5cb0*/  FMUL R49, R10, R49 ;  /* 0x000000310a317220 */ /* 0x000fe20000400000 */
[----:B------:R-:W-:-:S02]  /*5cc0*/  FSEL R181, R15, 0.0052134888246655464172, P3 ;  /* 0x3baad5ea0fb57808 */ /* 0x000fc40001800000 */
[----:B------:R-:W-:Y:S02]  /*5cd0*/  FSEL R185, R21, 8.4834944573231041431e-05, P4 ;  /* 0x38b1e96a15b97808 */ /* 0x000fe40002000000 */
[----:B------:R-:W-:Y:S01]  /*5ce0*/  FSEL R187, -R20, -0.00082130916416645050049, P4 ;  /* 0xba574d2014bb7808 */ /* 0x000fe20002000100 */
[----:B------:R-:W-:Y:S01]  /*5cf0*/  FFMA R179, R30, R179, R181 ;  /* 0x000000b31eb37223 */ /* 0x000fe200000000b5 */
[----:B------:R-:W-:Y:S02]  /*5d00*/  FSEL R189, R15, 0.0052134888246655464172, P4 ;  /* 0x3baad5ea0fbd7808 */ /* 0x000fe40002000000 */
        /* <DEDUP_REMOVED lines=18> */
[----:B------:R-:W-:Y:S01]  /*5e30*/  F2FP.BF16.F32.PACK_AB R10, R45, R44 ;  /* 0x0000002c2d0a723e */ /* 0x000fe200000010ff */
        /* <DEDUP_REMOVED lines=9> */
[----:B--2---:R-:W-:Y:S01]  /*5ed0*/  @P4 FADD R38, -R38, 1 ;  /* 0x3f80000026264421 */ /* 0x004fe20000000100 */
[----:B------:R-:W-:Y:S01]  /*5ee0*/  FMUL R193, R41, 0.70710676908493041992 ;  /* 0x3f3504f329c17820 */ /* 0x000fe20000400000 */
[----:B------:R-:W-:Y:S01]  /*5ef0*/  FADD R30, R30, 1 ;  /* 0x3f8000001e1e7421 */ /* 0x000fe20000000000 */
[----:B------:R-:W-:Y:S01]  /*5f00*/  FSEL R34, |R195|, R34, P3 ;  /* 0x00000022c3227208 */ /* 0x000fe20001800200 */
[----:B------:R-:W-:Y:S01]  /*5f10*/  FMUL R41, R41, 0.5 ;  /* 0x3f00000029297820 */ /* 0x000fe20000400000 */
[----:B------:R-:W-:Y:S01]  /*5f20*/  @P4 LOP3.LUT R32, R38, 0x80000000, R191, 0xb8, !PT ;  /* 0x8000000026204812 */ /* 0x000fe200078eb8bf */
[----:B------:R-:W-:Y:S01]  /*5f30*/  FMUL R191, R53, 0.70710676908493041992 ;  /* 0x3f3504f335bf7820 */ /* 0x000fe20000400000 */
[----:B------:R-:W-:Y:S01]  /*5f40*/  FSEL R179, R21, 8.4834944573231041431e-05, P3 ;  /* 0x38b1e96a15b37808 */ /* 0x000fe20001800000 */
[----:B------:R-:W-:Y:S01]  /*5f50*/  FMUL R53, R53, 0.5 ;  /* 0x3f00000035357820 */ /* 0x000fe20000400000 */
[----:B------:R-:W-:Y:S01]  /*5f60*/  FSEL R181, -R20, -0.00082130916416645050049, P3 ;  /* 0xba574d2014b57808 */ /* 0x000fe20001800100 */
[C---:B------:R-:W-:Y:S01]  /*5f70*/  FMUL R38, R191.reuse, R191 ;  /* 0x000000bfbf267220 */ /* 0x040fe20000400000 */
[----:B------:R-:W-:Y:S01]  /*5f80*/  FSETP.GE.AND P4, PT, |R191|, 1.0029599666595458984, PT ;  /* 0x3f8060febf00780b */ /* 0x000fe20003f86200 */
[----:B------:R-:W-:Y:S01]  /*5f90*/  FADD R32, R32, 1 ;  /* 0x3f80000020207421 */ /* 0x000fe20000000000 */
[----:B------:R-:W-:Y:S01]  /*5fa0*/  FSEL R183, -R14, -0.026868773624300956726, P3 ;  /* 0xbcdc1be70eb77808 */ /* 0x000fe20001800100 */
[----:B------:R-:W-:Y:S01]  /*5fb0*/  FFMA R179, R34, R179, R181 ;  /* 0x000000b322b37223 */ /* 0x000fe200000000b5 */
[----:B------:R-:W-:Y:S01]  /*5fc0*/  FSEL R181, R15, 0.0052134888246655464172, P3 ;  /* 0x3baad5ea0fb57808 */ /* 0x000fe20001800000 */
[----:B------:R-:W-:Y:S01]  /*5fd0*/  FMUL R51, R32, R51 ;  /* 0x0000003320337220 */ /* 0x000fe20000400000 */
[----:B------:R-:W-:-:S02]  /*5fe0*/  FSEL R38, |R191|, R38, P4 ;  /* 0x00000026bf267208 */ /* 0x000fc40002000200 */
[----:B------:R-:W-:Y:S01]  /*5ff0*/  FSEL R185, R21, 8.4834944573231041431e-05, P4 ;  /* 0x38b1e96a15b97808 */ /* 0x000fe20002000000 */
[----:B------:R-:W-:Y:S01]  /*6000*/  FFMA R179, R34, R179, R181 ;  /* 0x000000b322b37223 */ /* 0x000fe200000000b5 */
[----:B------:R-:W-:Y:S02]  /*6010*/  FSEL R187, -R20, -0.00082130916416645050049, P4 ;  /* 0xba574d2014bb7808 */ /* 0x000fe40002000100 */
        /* <DEDUP_REMOVED lines=8> */
[----:B------:R-:W-:-:S02]  /*60a0*/  FSEL R189, R13, 0.11284004896879196167, P4 ;  /* 0x3de718af0dbd7808 */ /* 0x000fc40002000000 */
        /* <DEDUP_REMOVED lines=18> */
[C---:B------:R-:W-:Y:S01]  /*61d0*/  FSETP.GE.AND P3, PT, |R197|.reuse, 1.0029599666595458984, PT ;  /* 0x3f8060fec500780b */ /* 0x040fe20003f66200 */
[----:B--2---:R-:W-:Y:S02]  /*61e0*/  @P4 FADD R38, -R38, 1 ;  /* 0x3f80000026264421 */ /* 0x004fe40000000100 */
[----:B------:R-:W-:Y:S01]  /*61f0*/  FADD R168, R168, 1 ;  /* 0x3f800000a8a87421 */ /* 0x000fe20000000000 */
[----:B------:R-:W-:Y:S02]  /*6200*/  FSEL R34, |R197|, R34, P3 ;  /* 0x00000022c5227208 */ /* 0x000fe40001800200 */
[----:B------:R-:W-:Y:S01]  /*6210*/  @P4 LOP3.LUT R160, R38, 0x80000000, R191, 0xb8, !PT ;  /* 0x8000000026a04812 */ /* 0x000fe200078eb8bf */
[----:B------:R-:W-:Y:S01]  /*6220*/  FMUL R191, R55, 0.70710676908493041992 ;  /* 0x3f3504f337bf7820 */ /* 0x000fe20000400000 */
[----:B------:R-:W-:Y:S01]  /*6230*/  FSEL R179, R21, 8.4834944573231041431e-05, P3 ;  /* 0x38b1e96a15b37808 */ /* 0x000fe20001800000 */
[----:B------:R-:W-:Y:S01]  /*6240*/  FMUL R168, R168, R7 ;  /* 0x00000007a8a87220 */ /* 0x000fe20000400000 */
[----:B------:R-:W-:Y:S01]  /*6250*/  FSEL R181, -R20, -0.00082130916416645050049, P3 ;  /* 0xba574d2014b57808 */ /* 0x000fe20001800100 */
[C---:B------:R-:W-:Y:S01]  /*6260*/  FMUL R38, R191.reuse, R191 ;  /* 0x000000bfbf267220 */ /* 0x040fe20000400000 */
[C---:B------:R-:W-:Y:S01]  /*6270*/  FSETP.GE.AND P4, PT, |R191|.reuse, 1.0029599666595458984, PT ;  /* 0x3f8060febf00780b */ /* 0x040fe20003f86200 */
[----:B------:R-:W-:Y:S01]  /*6280*/  FMUL R7, R54, 0.5 ;  /* 0x3f00000036077820 */ /* 0x000fe20000400000 */
[----:B------:R-:W-:Y:S01]  /*6290*/  FSEL R183, -R14, -0.026868773624300956726, P3 ;  /* 0xbcdc1be70eb77808 */ /* 0x000fe20001800100 */
[----:B------:R-:W-:Y:S01]  /*62a0*/  FFMA R179, R34, R179, R181 ;  /* 0x000000b322b37223 */ /* 0x000fe200000000b5 */
[----:B------:R-:W-:Y:S01]  /*62b0*/  FSEL R38, |R191|, R38, P4 ;  /* 0x00000026bf267208 */ /* 0x000fe20002000200 */
[----:B------:R-:W-:Y:S01]  /*62c0*/  FADD R160, R160, 1 ;  /* 0x3f800000a0a07421 */ /* 0x000fe20000000000 */
[----:B------:R-:W-:Y:S01]  /*62d0*/  FSEL R185, R21, 8.4834944573231041431e-05, P4 ;  /* 0x38b1e96a15b97808 */ /* 0x000fe20002000000 */
[----:B------:R-:W-:Y:S01]  /*62e0*/  FMUL R55, R55, 0.5 ;  /* 0x3f00000037377820 */ /* 0x000fe20000400000 */
[----:B------:R-:W-:Y:S01]  /*62f0*/  FSEL R187, -R20, -0.00082130916416645050049, P4 ;  /* 0xba574d2014bb7808 */ /* 0x000fe20002000100 */
[----:B------:R-:W-:Y:S01]  /*6300*/  FMUL R53, R160, R53 ;  /* 0x00000035a0357220 */ /* 0x000fe20000400000 */
[----:B------:R-:W-:-:S02]  /*6310*/  FSEL R181, R15, 0.0052134888246655464172, P3 ;  /* 0x3baad5ea0fb57808 */ /* 0x000fc40001800000 */
[----:B------:R-:W-:Y:S01]  /*6320*/  FSEL R189, R15, 0.0052134888246655464172, P4 ;  /* 0x3baad5ea0fbd7808 */ /* 0x000fe20002000000 */
[----:B------:R-:W-:Y:S01]  /*6330*/  FFMA R185, R38, R185, R187 ;  /* 0x000000b926b97223 */ /* 0x000fe200000000bb */
[----:B------:R-:W-:Y:S01]  /*6340*/  FSEL R187, -R14, -0.026868773624300956726, P4 ;  /* 0xbcdc1be70ebb7808 */ /* 0x000fe20002000100 */
[----:B------:R-:W-:Y:S01]  /*6350*/  FFMA R179, R34, R179, R181 ;  /* 0x000000b322b37223 */ /* 0x000fe200000000b5 */
[C---:B------:R-:W-:Y:S01]  /*6360*/  FSEL R181, R13.reuse, 0.11284004896879196167, P3 ;  /* 0x3de718af0db57808 */ /* 0x040fe20001800000 */
[----:B------:R-:W-:Y:S01]  /*6370*/  FFMA R185, R38, R185, R189 ;  /* 0x000000b926b97223 */ /* 0x000fe200000000bd */
[----:B------:R-:W-:Y:S01]  /*6380*/  FSEL R189, R13, 0.11284004896879196167, P4 ;  /* 0x3de718af0dbd7808 */ /* 0x000fe20002000000 */
[----:B------:R-:W-:Y:S01]  /*6390*/  FFMA R179, R34, R179, R183 ;  /* 0x000000b322b37223 */ /* 0x000fe200000000b7 */
[----:B------:R-:W-:Y:S01]  /*63a0*/  FSEL R183, R12, -0.37612664699554443359, P3 ;  /* 0xbec093ac0cb77808 */ /* 0x000fe20001800000 */
[----:B------:R-:W-:Y:S01]  /*63b0*/  FFMA R185, R38, R185, R187 ;  /* 0x000000b926b97223 */ /* 0x000fe200000000bb */
[----:B------:R-:W-:Y:S01]  /*63c0*/  FSEL R187, R12, -0.37612664699554443359, P4 ;  /* 0xbec093ac0cbb7808 */ /* 0x000fe20002000000 */
[----:B------:R-:W-:Y:S01]  /*63d0*/  FFMA R179, R34, R179, R181 ;  /* 0x000000b322b37223 */ /* 0x000fe200000000b5 */
[C---:B------:R-:W-:Y:S01]  /*63e0*/  FSEL R181, R3.reuse, 0.12837915122509002686, P3 ;  /* 0x3e0375d303b57808 */ /* 0x040fe20001800000 */
[----:B------:R-:W-:Y:S01]  /*63f0*/  FFMA R185, R38, R185, R189 ;  /* 0x000000b926b97223 */ /* 0x000fe200000000bd */
[----:B------:R-:W-:Y:S01]  /*6400*/  FSEL R170, R3, 0.12837915122509002686, P4 ;  /* 0x3e0375d303aa7808 */ /* 0x000fe20002000000 */
[----:B------:R-:W-:Y:S01]  /*6410*/  FFMA R179, R34, R179, R183 ;  /* 0x000000b322b37223 */ /* 0x000fe200000000b7 */
[----:B------:R-:W-:Y:S01]  /*6420*/  FSEL R183, -|R197|, R197, P3 ;  /* 0x000000c5c5b77208 */ /* 0x000fe20001800300 */
[----:B------:R-:W-:-:S02]  /*6430*/  FFMA R185, R38, R185, R187 ;  /* 0x000000b926b97223 */ /* 0x000fc400000000bb */
[----:B------:R-:W-:Y:S01]  /*6440*/  FFMA R34, R34, R179, R181 ;  /* 0x000000b322227223 */ /* 0x000fe200000000b5 */
[----:B------:R-:W-:Y:S01]  /*6450*/  FSEL R179, -|R191|, R191, P4 ;  /* 0x000000bfbfb37208 */ /* 0x000fe20002000300 */
[----:B------:R-:W-:Y:S02]  /*6460*/  FFMA R38, R38, R185, R170 ;  /* 0x000000b926267223 */ /* 0x000fe400000000aa */
[----:B------:R-:W-:Y:S02]  /*6470*/  FFMA R34, R34, R183, R183 ;  /* 0x000000b722227223 */ /* 0x000fe400000000b7 */
[----:B------:R-:W-:Y:S02]  /*6480*/  FFMA R38, R38, R179, R179 ;  /* 0x000000b326267223 */ /* 0x000fe400000000b3 */
[----:B------:R-:W1:Y:S08]  /*6490*/  @P3 MUFU.EX2 R170, R34 ;  /* 0x0000002200aa3308 */ /* 0x000e700000000800 */
[----:B------:R-:W2:Y:S01]  /*64a0*/  @P4 MUFU.EX2 R172, R38 ;  /* 0x0000002600ac4308 */ /* 0x000ea20000000800 */
[----:B-1----:R-:W-:-:S05]  /*64b0*/  @P3 FADD R170, -R170, 1 ;  /* 0x3f800000aaaa3421 */ /* 0x002fca0000000100 */
[----:B------:R-:W-:Y:S01]  /*64c0*/  @P3 LOP3.LUT R34, R170, 0x80000000, R197, 0xb8, !PT ;  /* 0x80000000aa223812 */ /* 0x000fe200078eb8c5 */
[C---:B------:R-:W-:Y:S01]  /*64d0*/  FMUL R170, R193.reuse, R193 ;  /* 0x000000c1c1aa7220 */ /* 0x040fe20000400000 */
[----:B------:R-:W-:Y:S01]  /*64e0*/  FSETP.GE.AND P3, PT, |R193|, 1.0029599666595458984, PT ;  /* 0x3f8060fec100780b */ /* 0x000fe20003f66200 */
[----:B--2---:R-:W-:Y:S02]  /*64f0*/  @P4 FADD R172, -R172, 1 ;  /* 0x3f800000acac4421 */ /* 0x004fe40000000100 */
[----:B------:R-:W-:Y:S01]  /*6500*/  FADD R34, R34, 1 ;  /* 0x3f80000022227421 */ /* 0x000fe20000000000 */
[----:B------:R-:W-:Y:S02]  /*6510*/  FSEL R179, R21, 8.4834944573231041431e-05, P3 ;  /* 0x38b1e96a15b37808 */ /* 0x000fe40001800000 */
[----:B------:R-:W-:Y:S01]  /*6520*/  @P4 LOP3.LUT R38, R172, 0x80000000, R191, 0xb8, !PT ;  /* 0x80000000ac264812 */ /* 0x000fe200078eb8bf */
[----:B------:R-:W-:Y:S01]  /*6530*/  FMUL R191, R40, 0.70710676908493041992 ;  /* 0x3f3504f328bf7820 */ /* 0x000fe20000400000 */
[----:B------:R-:W-:Y:S01]  /*6540*/  FSEL R172, |R193|, R170, P3 ;  /* 0x000000aac1ac7208 */ /* 0x000fe20001800200 */
[----:B------:R-:W-:Y:S01]  /*6550*/  FMUL R34, R34, R7 ;  /* 0x0000000722227220 */ /* 0x000fe20000400000 */
[----:B------:R-:W-:Y:S01]  /*6560*/  FSEL R181, -R20, -0.00082130916416645050049, P3 ;  /* 0xba574d2014b57808 */ /* 0x000fe20001800100 */
[C---:B------:R-:W-:Y:S01]  /*6570*/  FMUL R170, R191.reuse, R191 ;  /* 0x000000bfbfaa7220 */ /* 0x040fe20000400000 */
[----:B------:R-:W-:Y:S01]  /*6580*/  FSETP.GE.AND P4, PT, |R191|, 1.0029599666595458984, PT ;  /* 0x3f8060febf00780b */ /* 0x000fe20003f86200 */
[----:B------:R-:W-:Y:S01]  /*6590*/  FADD R38, R38, 1 ;  /* 0x3f80000026267421 */ /* 0x000fe20000000000 */
[----:B------:R-:W-:Y:S01]  /*65a0*/  FSEL R185, R15, 0.0052134888246655464172, P3 ;  /* 0x3baad5ea0fb97808 */ /* 0x000fe20001800000 */
[----:B------:R-:W-:Y:S01]  /*65b0*/  FFMA R183, R172, R179, R181 ;  /* 0x000000b3acb77223 */ /* 0x000fe200000000b5 */
[----:B------:R-:W-:Y:S01]  /*65c0*/  FSEL R170, |R191|, R170, P4 ;  /* 0x000000aabfaa7208 */ /* 0x000fe20002000200 */
[----:B------:R-:W-:Y:S01]  /*65d0*/  FMUL R7, R38, R55 ;  /* 0x0000003726077220 */ /* 0x000fe20000400000 */
[----:B------:R-:W-:Y:S01]  /*65e0*/  FSEL R179, R21, 8.4834944573231041431e-05, P4 ;  /* 0x38b1e96a15b37808 */ /* 0x000fe20002000000 */
[----:B------:R-:W-:Y:S01]  /*65f0*/  FFMA R185, R172, R183, R185 ;  /* 0x000000b7acb97223 */ /* 0x000fe200000000b9 */
[----:B------:R-:W-:-:S02]  /*6600*/  FSEL R181, -R20, -0.00082130916416645050049, P4 ;  /* 0xba574d2014b57808 */ /* 0x000fc40002000100 */
[----:B------:R-:W-:Y:S02]  /*6610*/  FSEL R187, -R14, -0.026868773624300956726, P3 ;  /* 0xbcdc1be70ebb7808 */ /* 0x000fe40001800100 */
        /* <DEDUP_REMOVED lines=20> */
[----:B------:R-:W-:Y:S01]  /*6760*/  F2FP.BF16.F32.PACK_AB R7, R7, R34 ;  /* 0x000000220707723e */ /* 0x000fe200000010ff */
[----:B------:R-:W-:Y:S01]  /*6770*/  FFMA R172, R170, R179, R172 ;  /* 0x000000b3aaac7223 */ /* 0x000fe200000000ac */
[----:B------:R-:W-:Y:S01]  /*6780*/  FMUL R179, R42, 0.5 ;  /* 0x3f0000002ab37820 */ /* 0x000fe20000400000 */
[----:B------:R-:W1:Y:S01]  /*6790*/  @P3 MUFU.EX2 R176, R174 ;  /* 0x000000ae00b03308 */ /* 0x000e620000000800 */
[----:B------:R-:W-:Y:S01]  /*67a0*/  FMUL R42, R43, 0.5 ;  /* 0x3f0000002b2a7820 */ /* 0x000fe20000400000 */
[----:B------:R-:W-:Y:S01]  /*67b0*/  FFMA R172, R172, R181, R181 ;  /* 0x000000b5acac7223 */ /* 0x000fe200000000b5 */
[----:B------:R-:W-:Y:S01]  /*67c0*/  FMUL R179, R4, R179 ;  /* 0x000000b304b37220 */ /* 0x000fe20000400000 */
[----:B------:R-:W-:Y:S01]  /*67d0*/  FMUL R4, R47, 0.5 ;  /* 0x3f0000002f047820 */ /* 0x000fe20000400000 */
[----:B------:R-:W-:Y:S01]  /*67e0*/  FMUL R42, R5, R42 ;  /* 0x0000002a052a7220 */ /* 0x000fe20000400000 */
[----:B------:R-:W-:-:S02]  /*67f0*/  FMUL R5, R46, 0.5 ;  /* 0x3f0000002e057820 */ /* 0x000fc40000400000 */
[----:B------:R-:W2:Y:S01]  /*6800*/  @P4 MUFU.EX2 R170, R172 ;  /* 0x000000ac00aa4308 */ /* 0x000ea20000000800 */
[----:B------:R-:W-:Y:S01]  /*6810*/  FMUL R43, R9, R4 ;  /* 0x00000004092b7220 */ /* 0x000fe20000400000 */
[----:B------:R-:W-:Y:S01]  /*6820*/  FMUL R6, R8, R5 ;  /* 0x0000000508067220 */ /* 0x000fe20000400000 */
[----:B------:R-:W-:Y:S01]  /*6830*/  FMUL R5, R50, 0.5 ;  /* 0x3f00000032057820 */ /* 0x000fe20000400000 */
[----:B------:R-:W-:Y:S01]  /*6840*/  FMUL R4, R11, R48 ;  /* 0x000000300b047220 */ /* 0x000fe20000400000 */
[----:B------:R-:W-:Y:S02]  /*6850*/  F2FP.BF16.F32.PACK_AB R9, R42, R179 ;  /* 0x000000b32a09723e */ /* 0x000fe400000010ff */
[----:B------:R-:W-:Y:S01]  /*6860*/  FMUL R30, R30, R5 ;  /* 0x000000051e1e7220 */ /* 0x000fe20000400000 */
[----:B------:R-:W-:Y:S01]  /*6870*/  FMUL R5, R40, 0.5 ;  /* 0x3f00000028057820 */ /* 0x000fe20000400000 */
[----:B-1----:R-:W-:Y:S01]  /*6880*/  @P3 FADD R176, -R176, 1 ;  /* 0x3f800000b0b03421 */ /* 0x002fe20000000100 */
[----:B------:R-:W-:-:S02]  /*6890*/  F2FP.BF16.F32.PACK_AB R11, R43, R6 ;  /* 0x000000062b0b723e */ /* 0x000fc400000010ff */
[----:B------:R-:W-:Y:S02]  /*68a0*/  F2FP.BF16.F32.PACK_AB R4, R49, R4 ;  /* 0x000000043104723e */ /* 0x000fe400000010ff */
[----:B------:R-:W-:Y:S02]  /*68b0*/  @P3 LOP3.LUT R174, R176, 0x80000000, R193, 0xb8, !PT ;  /* 0x80000000b0ae3812 */ /* 0x000fe400078eb8c1 */
[----:B------:R-:W-:Y:S01]  /*68c0*/  F2FP.BF16.F32.PACK_AB R6, R53, R168 ;  /* 0x000000a83506723e */ /* 0x000fe200000010ff */
[----:B--2---:R-:W-:Y:S02]  /*68d0*/  @P4 FADD R170, -R170, 1 ;  /* 0x3f800000aaaa4421 */ /* 0x004fe40000000100 */
[----:B------:R-:W-:-:S03]  /*68e0*/  FADD R174, R174, 1 ;  /* 0x3f800000aeae7421 */ /* 0x000fc60000000000 */
[----:B------:R-:W-:Y:S01]  /*68f0*/  @P4 LOP3.LUT R172, R170, 0x80000000, R191, 0xb8, !PT ;  /* 0x80000000aaac4812 */ /* 0x000fe200078eb8bf */
[----:B------:R-:W-:-:S04]  /*6900*/  FMUL R41, R174, R41 ;  /* 0x00000029ae297220 */ /* 0x000fc80000400000 */
[----:B------:R-:W-:-:S04]  /*6910*/  FADD R172, R172, 1 ;  /* 0x3f800000acac7421 */ /* 0x000fc80000000000 */
[----:B------:R-:W-:Y:S01]  /*6920*/  FMUL R8, R172, R5 ;  /* 0x00000005ac087220 */ /* 0x000fe20000400000 */
[----:B------:R-:W-:-:S04]  /*6930*/  F2FP.BF16.F32.PACK_AB R5, R51, R30 ;  /* 0x0000001e3305723e */ /* 0x000fc800000010ff */
[----:B------:R-:W-:-:S05]  /*6940*/  F2FP.BF16.F32.PACK_AB R8, R41, R8 ;  /* 0x000000082908723e */ /* 0x000fca00000010ff */
[----:B------:R1:W-:Y:S04]  /*6950*/  STSM.16.M88.4 [R37+0x2200], R8 ;  /* 0x0022000825007844 */ /* 0x0003e80000000200 */
[----:B------:R1:W-:Y:S01]  /*6960*/  STSM.16.M88.4 [R28+0x2200], R4 ;  /* 0x002200041c007844 */ /* 0x0003e20000000200 */
[----:B------:R-:W-:Y:S01]  /*6970*/  @!PT LDS RZ, [RZ] ;  /* 0x00000000fffff984 */ /* 0x000fe20000000800 */
[----:B------:R-:W-:Y:S01]  /*6980*/  @!PT LDS RZ, [RZ] ;  /* 0x00000000fffff984 */ /* 0x000fe20000000800 */
[----:B------:R-:W-:Y:S01]  /*6990*/  @!PT LDS RZ, [RZ] ;  /* 0x00000000fffff984 */ /* 0x000fe20000000800 */
[----:B------:R-:W-:Y:S01]  /*69a0*/  @!PT LDS RZ, [RZ] ;  /* 0x00000000fffff984 */ /* 0x000fe20000000800 */
[----:B------:R2:W-:Y:S06]  /*69b0*/  MEMBAR.ALL.CTA ;  /* 0x0000000000007992 */ /* 0x0005ec0000008000 */
[----:B--2---:R-:W2:Y:S02]  /*69c0*/  FENCE.VIEW.ASYNC.S ;  /* 0x00000000000073c6 */ /* 0x004ea40000000000 */
[----:B--2---:R-:W-:Y:S06]  /*69d0*/  BAR.SYNC.DEFER_BLOCKING 0x1, 0x100 ;  /* 0x0044000000007b1d */ /* 0x004fec0000010000 */
[----:B------:R-:W-:Y:S05]  /*69e0*/  @P5 BRA `(.L_x_67) ;  /* 0x0000000000245947 */ /* 0x000fea0003800000 */
[----:B------:R-:W-:Y:S02]  /*69f0*/  UIADD3 UR8, UP0, UR40, 0x4f0, URZ ;  /* 0x000004f028087890 */ /* 0x000fe4000ff1e03f */
[----:B------:R-:W-:Y:S02]  /*6a00*/  UIADD3 UR5, UR53, 0x20, URZ ;  /* 0x0000002035057890 */ /* 0x000fe4000fffe03f */
[----:B------:R-:W-:Y:S02]  /*6a10*/  UIADD3 UR4, UR43, 0x2200, URZ ;  /* 0x000022002b047890 */ /* 0x000fe4000fffe03f */
[----:B------:R-:W-:Y:S01]  /*6a20*/  UIADD3.X UR9, URZ, UR41, URZ, UP0, !UPT ;  /* 0x000000293f097290 */ /* 0x000fe200087fe43f */
[----:B------:R-:W-:Y:S01]  /*6a30*/  UMOV UR6, UR54 ;  /* 0x0000003600067c82 */ /* 0x000fe20008000000 */
[----:B------:R-:W-:-:S07]  /*6a40*/  UMOV UR7, UR55 ;  /* 0x0000003700077c82 */ /* 0x000fce0008000000 */
[----:B------:R2:W-:Y:S01]  /*6a50*/  UTMASTG.3D [UR4], [UR8] ;  /* 0x00000004080073b5 */ /* 0x0005e20008010000 */
[----:B------:R0:W-:Y:S01]  /*6a60*/  UTMACMDFLUSH ;  /* 0x00000000000079b7 */ /* 0x0001e20000000000 */
[----:B--2---:R-:W-:-:S04]  /*6a70*/  DEPBAR.LE SB0, 0x1 ;  /* 0x000080400000791a */ /* 0x004fc80000000000 */
.L_x_67:
[----:B------:R-:W-:Y:S05]  /*6a80*/  BSYNC B0 ;  /* 0x0000000000007941 */ /* 0x000fea0003800000 */
.L_x_66:
[----:B-1----:R-:W-:Y:S01]  /*6a90*/  VIADD R5, R37, 0x2200 ;  /* 0x0000220025057836 */ /* 0x002fe20000000000 */
[----:B------:R-:W-:Y:S04]  /*6aa0*/  BAR.SYNC.DEFER_BLOCKING 0x1, 0x100 ;  /* 0x0044000000007b1d */ /* 0x000fe80000010000 */
[----:B------:R-:W-:Y:S02]  /*6ab0*/  LEA R30, R158, R5, 0x1 ;  /* 0x000000059e1e7211 */ /* 0x000fe400078e08ff */
[----:B------:R-:W-:Y:S04]  /*6ac0*/  BSSY B0, `(.L_x_68) ;  /* 0x0000009000007945 */ /* 0x000fe80003800000 */
[----:B------:R-:W-:Y:S05]  /*6ad0*/  @P0 BRA `(.L_x_69) ;  /* 0x00000000001c0947 */ /* 0x000fea0003800000 */
[----:B------:R-:W-:-:S13]  /*6ae0*/  ISETP.NE.AND P3, PT, R162, 0x3, PT ;  /* 0x00000003a200780c */ /* 0x000fda0003f65270 */
[----:B------:R-:W-:Y:S05]  /*6af0*/  @!P3 BRA `(.L_x_70) ;  /* 0x000000000004b947 */ /* 0x000fea0003800000 */
[----:B------:R-:W-:Y:S01]  /*6b00*/  BPT.TRAP 0x1 ;  /* 0x000000040000795c */ /* 0x000fe20000300000 */
.L_x_70:
[----:B------:R-:W-:-:S04]  /*6b10*/  ULEA UR4, UR36, UR43, 0x3 ;  /* 0x0000002b24047291 */ /* 0x000fc8000f8e183f */
[----:B------:R-:W-:-:S04]  /*6b20*/  UIADD3 UR4, UR4, 0x60, URZ ;  /* 0x0000006004047890 */ /* 0x000fc8000fffe03f */
[----:B------:R-:W-:-:S09]  /*6b30*/  UPRMT UR4, UR45, 0x654, UR4 ;  /* 0x000006542d047896 */ /* 0x000fd20008000004 */
[----:B------:R-:W-:Y:S03]  /*6b40*/  SYNCS.ARRIVE.TRANS64.RED.A1T0 RZ, [UR4], RZ ;  /* 0x000000ffffff79a7 */ /* 0x000fe60008100404 */
.L_x_69:
[----:B------:R-:W-:Y:S05]  /*6b50*/  BSYNC B0 ;  /* 0x0000000000007941 */ /* 0x000fea0003800000 */
.L_x_68:
[----:B------:R-:W-:Y:S01]  /*6b60*/  UIADD3 UR36, UR36, 0x1, URZ ;  /* 0x0000000124247890 */ /* 0x000fe2000fffe03f */
[----:B------:R-:W-:Y:S01]  /*6b70*/  BSSY B0, `(.L_x_71) ;  /* 0x0000038000007945 */ /* 0x000fe20003800000 */
[----:B------:R-:W-:Y:S02]  /*6b80*/  IMAD.MOV.U32 R32, RZ, RZ, RZ ;  /* 0x000000ffff207224 */ /* 0x000fe400078e00ff */
[----:B------:R-:W-:-:S04]  /*6b90*/  UISETP.NE.AND UP0, UPT, UR36, 0x4, UPT ;  /* 0x000000042400788c */ /* 0x000fc8000bf05270 */
[----:B------:R-:W-:Y:S01]  /*6ba0*/  USEL UR36, UR36, URZ, UP0 ;  /* 0x0000003f24247287 */ /* 0x000fe20008000000 */
[----:B------:R-:W-:Y:S11]  /*6bb0*/  @P0 BRA `(.L_x_72) ;  /* 0x0000000000cc0947 */ /* 0x000ff60003800000 */
[----:B------:R-:W-:-:S13]  /*6bc0*/  ISETP.NE.AND P3, PT, R162, 0x3, PT ;  /* 0x00000003a200780c */ /* 0x000fda0003f65270 */
[----:B------:R-:W-:Y:S05]  /*6bd0*/  @!P3 BRA `(.L_x_73) ;  /* 0x000000000004b947 */ /* 0x000fea0003800000 */
[----:B------:R-:W-:Y:S01]  /*6be0*/  BPT.TRAP 0x1 ;  /* 0x000000040000795c */ /* 0x000fe20000300000 */
.L_x_73:
[C---:B------:R-:W-:Y:S01]  /*6bf0*/  LEA R4, R0.reuse, UR43, 0x3 ;  /* 0x0000002b00047c11 */ /* 0x040fe2000f8e18ff */
[----:B------:R-:W-:Y:S01]  /*6c00*/  BSSY B1, `(.L_x_74) ;  /* 0x0000006000017945 */ /* 0x000fe20003800000 */
[----:B------:R-:W-:Y:S02]  /*6c10*/  SHF.L.U32 R5, RZ, 0x1f, RZ ;  /* 0x0000001fff057819 */ /* 0x000fe400000006ff */
[----:B------:R-:W-:Y:S02]  /*6c20*/  IADD3 R41, R0, 0x1, RZ ;  /* 0x0000000100297810 */ /* 0x000fe40007ffe0ff */
[----:B------:R-:W1:Y:S02]  /*6c30*/  SYNCS.PHASECHK.TRANS64.TRYWAIT P4, [R4+URZ+0x40], R5 ;  /* 0x00004005040075a7 */ /* 0x000e64000808017f */
[----:B------:R-:W-:Y:S01]  /*6c40*/  ISETP.NE.AND P3, PT, R41, 0x4, PT ;  /* 0x000000042900780c */ /* 0x000fe20003f65270 */
[----:B-1----:R-:W-:-:S12]  /*6c50*/  @!P4 BRA `(.L_x_75) ;  /* 0x000000f80014c947 */ /* 0x002fd80003800000 */
.L_x_238:
[----:B------:R-:W-:Y:S05]  /*6c60*/  BSYNC B1 ;  /* 0x0000000000017941 */ /* 0x000fea0003800000 */
.L_x_74:
[----:B------:R-:W-:Y:S05]  /*6c70*/  @P2 BRA `(.L_x_76) ;  /* 0x0000000000942947 */ /* 0x000fea0003800000 */
[----:B------:R-:W-:Y:S01]  /*6c80*/  IMAD R23, R0, 0x2000, R39 ;  /* 0x0000200000177824 */ /* 0x000fe200078e0227 */
[----:B------:R-:W-:Y:S05]  /*6c90*/  WARPSYNC.ALL ;  /* 0x0000000000007948 */ /* 0x000fea0003800000 */
[----:B------:R-:W-:Y:S01]  /*6ca0*/  LEA R9, R158, R23, 0x1 ;  /* 0x000000179e097211 */ /* 0x000fe200078e08ff */
[----:B-1----:R-:W1:Y:S05]  /*6cb0*/  LDSM.16.M88.4 R4, [R23] ;  /* 0x000000001704783b */ /* 0x002e6a0000000200 */
[----:B------:R-:W2:Y:S01]  /*6cc0*/  LDSM.16.M88.4 R8, [R9] ;  /* 0x000000000908783b */ /* 0x000ea20000000200 */
[----:B-1----:R-:W-:Y:S01]  /*6cd0*/  IMAD.U32 R0, R4, 0x10000, RZ ;  /* 0x0001000004007824 */ /* 0x002fe200078e00ff */
[----:B------:R-:W-:Y:S01]  /*6ce0*/  SHF.L.U32 R26, R5, 0x10, RZ ;  /* 0x00000010051a7819 */ /* 0x000fe200000006ff */
[----:B------:R-:W-:Y:S01]  /*6cf0*/  IMAD.U32 R34, R6, 0x10000, RZ ;  /* 0x0001000006227824 */ /* 0x000fe200078e00ff */
[----:B------:R-:W-:Y:S01]  /*6d00*/  LOP3.LUT R4, R4, 0xffff0000, RZ, 0xc0, !PT ;  /* 0xffff000004047812 */ /* 0x000fe200078ec0ff */
[----:B------:R-:W-:Y:S01]  /*6d10*/  FMUL R27, R155, R0 ;  /* 0x000000009b1b7220 */ /* 0x000fe20000400000 */
[----:B--2---:R-:W-:Y:S01]  /*6d20*/  IMAD.U32 R42, R8, 0x10000, RZ ;  /* 0x00010000082a7824 */ /* 0x004fe200078e00ff */
[----:B------:R-:W-:Y:S01]  /*6d30*/  LOP3.LUT R32, R5, 0xffff0000, RZ, 0xc0, !PT ;  /* 0xffff000005207812 */ /* 0x000fe200078ec0ff */
[----:B------:R-:W-:Y:S01]  /*6d40*/  IMAD.U32 R48, R10, 0x10000, RZ ;  /* 0x000100000a307824 */ /* 0x000fe200078e00ff */
[----:B------:R-:W-:Y:S01]  /*6d50*/  LOP3.LUT R6, R6, 0xffff0000, RZ, 0xc0, !PT ;  /* 0xffff000006067812 */ /* 0x000fe200078ec0ff */
[----:B------:R-:W-:Y:S01]  /*6d60*/  FMUL R23, R155, R26 ;  /* 0x0000001a9b177220 */ /* 0x000fe20000400000 */
[----:B------:R-:W-:Y:S01]  /*6d70*/  SHF.L.U32 R38, R7, 0x10, RZ ;  /* 0x0000001007267819 */ /* 0x000fe200000006ff */
[----:B------:R-:W-:Y:S01]  /*6d80*/  FMUL R171, R155, R4 ;  /* 0x000000049bab7220 */ /* 0x000fe20000400000 */
[----:B------:R-:W-:Y:S01]  /*6d90*/  LOP3.LUT R40, R7, 0xffff0000, RZ, 0xc0, !PT ;  /* 0xffff000007287812 */ /* 0x000fe200078ec0ff */
[C---:B------:R-:W-:Y:S01]  /*6da0*/  FMUL R26, R155.reuse, R32 ;  /* 0x000000209b1a7220 */ /* 0x040fe20000400000 */
        /* <DEDUP_REMOVED lines=17> */
[----:B------:R-:W-:-:S07]  /*6ec0*/  FMUL R35, R155, R52 ;  /* 0x000000349b237220 */ /* 0x000fce0000400000 */
.L_x_76:
[----:B------:R-:W-:Y:S02]  /*6ed0*/  SEL R32, RZ, 0x1, P3 ;  /* 0x00000001ff207807 */ /* 0x000fe40001800000 */
[----:B------:R-:W-:-:S07]  /*6ee0*/  SEL R0, R41, RZ, P3 ;  /* 0x000000ff29007207 */ /* 0x000fce0001800000 */
.L_x_72:
[----:B------:R-:W-:Y:S05]  /*6ef0*/  BSYNC B0 ;  /* 0x0000000000007941 */ /* 0x000fea0003800000 */
.L_x_71:
        /* <DEDUP_REMOVED lines=57> */
[----:B------:R-:W-:Y:S01]  /*7290*/  FMUL R42, R67, 0.70710676908493041992 ;  /* 0x3f3504f3432a7820 */ /* 0x000fe20000400000 */
[C---:B------:R-:W-:Y:S01]  /*72a0*/  FFMA R68, R156.reuse, R68, R25 ;  /* 0x000000449c447223 */ /* 0x040fe20000000019 */
[C---:B------:R-:W-:Y:S01]  /*72b0*/  FFMA R69, R156.reuse, R69, R177 ;  /* 0x000000459c457223 */ /* 0x040fe200000000b1 */
[----:B------:R-:W2:Y:S01]  /*72c0*/  @P4 MUFU.EX2 R7, R5 ;  /* 0x0000000500074308 */ /* 0x000ea20000000800 */
[C---:B------:R-:W-:Y:S01]  /*72d0*/  FFMA R70, R156.reuse, R70, R175 ;  /* 0x000000469c467223 */ /* 0x040fe200000000af */
[C---:B------:R-:W-:Y:S01]  /*72e0*/  FFMA R71, R156.reuse, R71, R35 ;  /* 0x000000479c477223 */ /* 0x040fe20000000023 */
[----:B------:R-:W-:Y:S01]  /*72f0*/  FMUL R46, R69, 0.70710676908493041992 ;  /* 0x3f3504f3452e7820 */ /* 0x000fe20000400000 */
[C---:B------:R-:W-:Y:S01]  /*7300*/  FFMA R57, R156.reuse, R57, R171 ;  /* 0x000000399c397223 */ /* 0x040fe200000000ab */
[----:B------:R-:W-:Y:S01]  /*7310*/  FFMA R56, R156, R56, R27 ;  /* 0x000000389c387223 */ /* 0x000fe2000000001b */
[----:B------:R-:W-:Y:S01]  /*7320*/  FMUL R48, R71, 0.70710676908493041992 ;  /* 0x3f3504f347307820 */ /* 0x000fe20000400000 */
[----:B------:R-:W-:Y:S01]  /*7330*/  FMUL R67, R67, 0.5 ;  /* 0x3f00000043437820 */ /* 0x000fe20000400000 */
[----:B------:R-:W-:Y:S01]  /*7340*/  FMUL R181, R57, 0.70710676908493041992 ;  /* 0x3f3504f339b57820 */ /* 0x000fe20000400000 */
[----:B-1----:R-:W-:Y:S01]  /*7350*/  @P3 FADD R6, -R6, 1 ;  /* 0x3f80000006063421 */ /* 0x002fe20000000100 */
[C---:B------:R-:W-:Y:S01]  /*7360*/  FMUL R179, R56.reuse, 0.70710676908493041992 ;  /* 0x3f3504f338b37820 */ /* 0x040fe20000400000 */
[----:B------:R-:W-:Y:S01]  /*7370*/  FMUL R56, R56, 0.5 ;  /* 0x3f00000038387820 */ /* 0x000fe20000400000 */
[----:B------:R-:W-:Y:S05]  /*7380*/  WARPSYNC.ALL ;  /* 0x0000000000007948 */ /* 0x000fea0003800000 */
[----:B--2---:R-:W-:Y:S01]  /*7390*/  @P4 FADD R7, -R7, 1 ;  /* 0x3f80000007074421 */ /* 0x004fe20000000100 */
[----:B------:R-:W-:Y:S01]  /*73a0*/  @P3 LOP3.LUT R4, R6, 0x80000000, R45, 0xb8, !PT ;  /* 0x8000000006043812 */ /* 0x000fe200078eb82d */
[C---:B------:R-:W-:Y:S01]  /*73b0*/  FMUL R6, R47.reuse, R47 ;  /* 0x0000002f2f067220 */ /* 0x040fe20000400000 */
[----:B------:R-:W-:Y:S01]  /*73c0*/  FSETP.GE.AND P3, PT, |R47|, 1.0029599666595458984, PT ;  /* 0x3f8060fe2f00780b */ /* 0x000fe20003f66200 */
[----:B------:R-:W-:Y:S01]  /*73d0*/  BSSY B0, `(.L_x_77) ;  /* 0x0000170000007945 */ /* 0x000fe20003800000 */
[----:B------:R-:W-:Y:S01]  /*73e0*/  @P4 LOP3.LUT R5, R7, 0x80000000, R10, 0xb8, !PT ;  /* 0x8000000007054812 */ /* 0x000fe200078eb80a */
[----:B------:R-:W-:Y:S01]  /*73f0*/  FADD R4, R4, 1 ;  /* 0x3f80000004047421 */ /* 0x000fe20000000000 */
[----:B------:R-:W-:-:S02]  /*7400*/  FSEL R6, |R47|, R6, P3 ;  /* 0x000000062f067208 */ /* 0x000fc40001800200 */
[----:B------:R-:W-:Y:S01]  /*7410*/  FSEL R7, R21, 8.4834944573231041431e-05, P3 ;  /* 0x38b1e96a15077808 */ /* 0x000fe20001800000 */
[----:B------:R-:W-:Y:S01]  /*7420*/  FADD R5, R5, 1 ;  /* 0x3f80000005057421 */ /* 0x000fe20000000000 */
[----:B------:R-:W-:Y:S02]  /*7430*/  FSEL R9, -R20, -0.00082130916416645050049, P3 ;  /* 0xba574d2014097808 */ /* 0x000fe40001800100 */
[----:B------:R-:W-:Y:S02]  /*7440*/  FSETP.GE.AND P4, PT, |R34|, 1.0029599666595458984, PT ;  /* 0x3f8060fe2200780b */ /* 0x000fe40003f86200 */
[----:B------:R-:W-:Y:S01]  /*7450*/  FSEL R11, -R14, -0.026868773624300956726, P3 ;  /* 0xbcdc1be70e0b7808 */ /* 0x000fe20001800100 */
[----:B------:R-:W-:Y:S01]  /*7460*/  FFMA R7, R6, R7, R9 ;  /* 0x0000000706077223 */ /* 0x000fe20000000009 */
[----:B------:R-:W-:Y:S02]  /*7470*/  FSEL R9, R15, 0.0052134888246655464172, P3 ;  /* 0x3baad5ea0f097808 */ /* 0x000fe40001800000 */
        /* <DEDUP_REMOVED lines=42> */
[----:B------:R-:W-:Y:S01]  /*7720*/  FFMA R9, R8, R9, R11 ;  /* 0x0000000908097223 */ /* 0x000fe2000000000b */
        /* <DEDUP_REMOVED lines=80> */
[----:B------:R-:W-:Y:S02]  /*7c30*/  FSEL R41, R21, 8.4834944573231041431e-05, P3 ;  /* 0x38b1e96a15297808 */ /* 0x000fe40001800000 */
[----:B------:R-:W-:-:S02]  /*7c40*/  FSEL R43, -R20, -0.00082130916416645050049, P3 ;  /* 0xba574d20142b7808 */ /* 0x000fc40001800100 */
[----:B------:R-:W-:Y:S01]  /*7c50*/  @P4 LOP3.LUT R11, R38, 0x80000000, R53, 0xb8, !PT ;  /* 0x80000000260b4812 */ /* 0x000fe200078eb835 */
[C---:B------:R-:W-:Y:S01]  /*7c60*/  FMUL R38, R42.reuse, R42 ;  /* 0x0000002a2a267220 */ /* 0x040fe20000400000 */
[----:B------:R-:W-:Y:S01]  /*7c70*/  FSETP.GE.AND P4, PT, |R42|, 1.0029599666595458984, PT ;  /* 0x3f8060fe2a00780b */ /* 0x000fe20003f86200 */
[----:B------:R-:W-:Y:S01]  /*7c80*/  FFMA R41, R34, R41, R43 ;  /* 0x0000002922297223 */ /* 0x000fe2000000002b */
[----:B------:R-:W-:Y:S01]  /*7c90*/  FSEL R43, R15, 0.0052134888246655464172, P3 ;  /* 0x3baad5ea0f2b7808 */ /* 0x000fe20001800000 */
[----:B------:R-:W-:Y:S01]  /*7ca0*/  FMUL R53, R68, 0.70710676908493041992 ;  /* 0x3f3504f344357820 */ /* 0x000fe20000400000 */
[----:B------:R-:W-:Y:S01]  /*7cb0*/  FSEL R38, |R42|, R38, P4 ;  /* 0x000000262a267208 */ /* 0x000fe20002000200 */
[----:B------:R-:W-:Y:S01]  /*7cc0*/  FADD R11, R11, 1 ;  /* 0x3f8000000b0b7421 */ /* 0x000fe20000000000 */
        /* <DEDUP_REMOVED lines=35> */
[----:B------:R-:W-:Y:S02]  /*7f00*/  FSEL R40, |R53|, R40, P3 ;  /* 0x0000002835287208 */ /* 0x000fe40001800200 */
[----:B------:R-:W-:Y:S01]  /*7f10*/  @P4 LOP3.LUT R38, R41, 0x80000000, R42, 0xb8, !PT ;  /* 0x8000000029264812 */ /* 0x000fe200078eb82a */
[----:B------:R-:W-:Y:S01]  /*7f20*/  FMUL R42, R46, R46 ;  /* 0x0000002e2e2a7220 */ /* 0x000fe20000400000 */
[----:B------:R-:W-:-:S02]  /*7f30*/  FSEL R41, R21, 8.4834944573231041431e-05, P3 ;  /* 0x38b1e96a15297808 */ /* 0x000fc40001800000 */
[----:B------:R-:W-:Y:S01]  /*7f40*/  FSEL R43, -R20, -0.00082130916416645050049, P3 ;  /* 0xba574d20142b7808 */ /* 0x000fe20001800100 */
[----:B------:R-:W-:Y:S01]  /*7f50*/  FADD R38, R38, 1 ;  /* 0x3f80000026267421 */ /* 0x000fe20000000000 */
[----:B------:R-:W-:Y:S02]  /*7f60*/  FSETP.GE.AND P4, PT, |R46|, 1.0029599666595458984, PT ;  /* 0x3f8060fe2e00780b */ /* 0x000fe40003f86200 */
[----:B------:R-:W-:Y:S01]  /*7f70*/  FSEL R45, -R14, -0.026868773624300956726, P3 ;  /* 0xbcdc1be70e2d7808 */ /* 0x000fe20001800100 */
[----:B------:R-:W-:Y:S01]  /*7f80*/  FFMA R41, R40, R41, R43 ;  /* 0x0000002928297223 */ /* 0x000fe2000000002b */
[----:B------:R-:W-:Y:S01]  /*7f90*/  FSEL R43, R15, 0.0052134888246655464172, P3 ;  /* 0x3baad5ea0f2b7808 */ /* 0x000fe20001800000 */
[----:B------:R-:W-:Y:S01]  /*7fa0*/  FMUL R67, R38, R67 ;  /* 0x0000004326437220 */ /* 0x000fe20000400000 */
        /* <DEDUP_REMOVED lines=78> */
[----:B------:R-:W-:Y:S01]  /*8490*/  FSEL R46, |R181|, R44, P3 ;  /* 0x0000002cb52e7208 */ /* 0x000fe20001800200 */
[----:B------:R-:W-:Y:S01]  /*84a0*/  FMUL R44, R179, R179 ;  /* 0x000000b3b32c7220 */ /* 0x000fe20000400000 */
[----:B------:R-:W-:Y:S02]  /*84b0*/  @P4 LOP3.LUT R43, R45, 0x80000000, R48, 0xb8, !PT ;  /* 0x800000002d2b4812 */ /* 0x000fe400078eb830 */
[----:B------:R-:W-:-:S02]  /*84c0*/  FSEL R45, R21, 8.4834944573231041431e-05, P3 ;  /* 0x38b1e96a152d7808 */ /* 0x000fc40001800000 */
[----:B------:R-:W-:Y:S01]  /*84d0*/  FSEL R47, -R20, -0.00082130916416645050049, P3 ;  /* 0xba574d20142f7808 */ /* 0x000fe20001800100 */
[----:B------:R-:W-:Y:S01]  /*84e0*/  FADD R43, R43, 1 ;  /* 0x3f8000002b2b7421 */ /* 0x000fe20000000000 */
[----:B------:R-:W-:Y:S02]  /*84f0*/  FSETP.GE.AND P4, PT, |R179|, 1.0029599666595458984, PT ;  /* 0x3f8060feb300780b */ /* 0x000fe40003f86200 */
[----:B------:R-:W-:Y:S01]  /*8500*/  FSEL R51, R15, 0.0052134888246655464172, P3 ;  /* 0x3baad5ea0f337808 */ /* 0x000fe20001800000 */
[C---:B------:R-:W-:Y:S01]  /*8510*/  FFMA R49, R46.reuse, R45, R47 ;  /* 0x0000002d2e317223 */ /* 0x040fe2000000002f */
[----:B------:R-:W-:Y:S02]  /*8520*/  FSEL R44, |R179|, R44, P4 ;  /* 0x0000002cb32c7208 */ /* 0x000fe40002000200 */
        /* <DEDUP_REMOVED lines=22> */
[----:B------:R-:W-:Y:S01]  /*8690*/  FMUL R47, R58, 0.5 ;  /* 0x3f0000003a2f7820 */ /* 0x000fe20000400000 */
[----:B------:R-:W-:Y:S01]  /*86a0*/  FFMA R51, R51, R48, R48 ;  /* 0x0000003033337223 */ /* 0x000fe20000000030 */
[----:B------:R-:W-:Y:S01]  /*86b0*/  FSEL R48, -|R179|, R179, P4 ;  /* 0x000000b3b3307208 */ /* 0x000fe20002000300 */
[----:B------:R-:W-:Y:S01]  /*86c0*/  FFMA R45, R44, R45, R46 ;  /* 0x0000002d2c2d7223 */ /* 0x000fe2000000002e */
[----:B------:R-:W-:Y:S01]  /*86d0*/  FMUL R47, R4, R47 ;  /* 0x0000002f042f7220 */ /* 0x000fe20000400000 */
[----:B------:R-:W1:Y:S01]  /*86e0*/  @P3 MUFU.EX2 R46, R51 ;  /* 0x00000033002e3308 */ /* 0x000e620000000800 */
[----:B------:R-:W-:Y:S01]  /*86f0*/  FMUL R4, R63, 0.5 ;  /* 0x3f0000003f047820 */ /* 0x000fe20000400000 */
[----:B------:R-:W-:Y:S01]  /*8700*/  FFMA R45, R45, R48, R48 ;  /* 0x000000302d2d7223 */ /* 0x000fe20000000030 */
[----:B------:R-:W-:-:S02]  /*8710*/  FMUL R49, R60, 0.5 ;  /* 0x3f0000003c317820 */ /* 0x000fc40000400000 */
[----:B------:R-:W-:Y:S01]  /*8720*/  FMUL R53, R9, R4 ;  /* 0x0000000409357220 */ /* 0x000fe20000400000 */
[----:B------:R-:W-:Y:S01]  /*8730*/  FMUL R4, R69, 0.5 ;  /* 0x3f00000045047820 */ /* 0x000fe20000400000 */
[----:B------:R-:W-:Y:S01]  /*8740*/  FMUL R49, R6, R49 ;  /* 0x0000003106317220 */ /* 0x000fe20000400000 */
[----:B------:R-:W2:Y:S01]  /*8750*/  @P4 MUFU.EX2 R44, R45 ;  /* 0x0000002d002c4308 */ /* 0x000ea20000000800 */
[----:B------:R-:W-:Y:S01]  /*8760*/  FMUL R6, R65, 0.5 ;  /* 0x3f00000041067820 */ /* 0x000fe20000400000 */
[----:B------:R-:W-:Y:S01]  /*8770*/  FMUL R41, R41, R4 ;  /* 0x0000000429297220 */ /* 0x000fe20000400000 */
[----:B------:R-:W-:Y:S02]  /*8780*/  FMUL R4, R57, 0.5 ;  /* 0x3f00000039047820 */ /* 0x000fe40000400000 */
[----:B------:R-:W-:Y:S01]  /*8790*/  FMUL R55, R11, R6 ;  /* 0x000000060b377220 */ /* 0x000fe20000400000 */
[----:B------:R-:W-:Y:S01]  /*87a0*/  FMUL R6, R71, 0.5 ;  /* 0x3f00000047067820 */ /* 0x000fe20000400000 */
[----:B-1----:R-:W-:-:S05]  /*87b0*/  @P3 FADD R46, -R46, 1 ;  /* 0x3f8000002e2e3421 */ /* 0x002fca0000000100 */
[----:B------:R-:W-:Y:S01]  /*87c0*/  @P3 LOP3.LUT R51, R46, 0x80000000, R181, 0xb8, !PT ;  /* 0x800000002e333812 */ /* 0x000fe200078eb8b5 */
[----:B------:R-:W-:Y:S01]  /*87d0*/  FMUL R46, R61, 0.5 ;  /* 0x3f0000003d2e7820 */ /* 0x000fe20000400000 */
[----:B--2---:R-:W-:-:S03]  /*87e0*/  @P4 FADD R44, -R44, 1 ;  /* 0x3f8000002c2c4421 */ /* 0x004fc60000000100 */
[----:B------:R-:W-:Y:S01]  /*87f0*/  FMUL R46, R7, R46 ;  /* 0x0000002e072e7220 */ /* 0x000fe20000400000 */
[----:B------:R-:W-:Y:S01]  /*8800*/  FMUL R7, R64, 0.5 ;  /* 0x3f00000040077820 */ /* 0x000fe20000400000 */
[----:B------:R-:W-:Y:S01]  /*8810*/  FADD R51, R51, 1 ;  /* 0x3f80000033337421 */ /* 0x000fe20000000000 */
[----:B------:R-:W-:Y:S01]  /*8820*/  @P4 LOP3.LUT R45, R44, 0x80000000, R179, 0xb8, !PT ;  /* 0x800000002c2d4812 */ /* 0x000fe200078eb8b3 */
[----:B------:R-:W-:Y:S01]  /*8830*/  FMUL R44, R59, 0.5 ;  /* 0x3f0000003b2c7820 */ /* 0x000fe20000400000 */
[----:B------:R-:W-:Y:S01]  /*8840*/  FMUL R50, R10, R7 ;  /* 0x000000070a327220 */ /* 0x000fe20000400000 */
[----:B------:R-:W-:Y:S01]  /*8850*/  FMUL R7, R68, 0.5 ;  /* 0x3f00000044077820 */ /* 0x000fe20000400000 */
[----:B------:R-:W-:Y:S01]  /*8860*/  FMUL R51, R51, R4 ;  /* 0x0000000433337220 */ /* 0x000fe20000400000 */
[----:B------:R-:W-:Y:S01]  /*8870*/  FMUL R44, R5, R44 ;  /* 0x0000002c052c7220 */ /* 0x000fe20000400000 */
[----:B------:R-:W-:Y:S01]  /*8880*/  FMUL R5, R62, 0.5 ;  /* 0x3f0000003e057820 */ /* 0x000fe20000400000 */
[----:B------:R-:W-:Y:S01]  /*8890*/  FADD R45, R45, 1 ;  /* 0x3f8000002d2d7421 */ /* 0x000fe20000000000 */
[----:B------:R-:W-:Y:S01]  /*88a0*/  FMUL R40, R40, R7 ;  /* 0x0000000728287220 */ /* 0x000fe20000400000 */
[----:B------:R-:W-:Y:S01]  /*88b0*/  FMUL R7, R43, R6 ;  /* 0x000000062b077220 */ /* 0x000fe20000400000 */
[----:B------:R-:W-:Y:S01]  /*88c0*/  FMUL R48, R8, R5 ;  /* 0x0000000508307220 */ /* 0x000fe20000400000 */
[----:B------:R-:W-:Y:S01]  /*88d0*/  FMUL R5, R66, 0.5 ;  /* 0x3f00000042057820 */ /* 0x000fe20000400000 */
[----:B------:R-:W-:Y:S01]  /*88e0*/  FMUL R8, R45, R56 ;  /* 0x000000382d087220 */ /* 0x000fe20000400000 */
[----:B------:R-:W-:-:S02]  /*88f0*/  F2FP.BF16.F32.PACK_AB R9, R44, R47 ;  /* 0x0000002f2c09723e */ /* 0x000fc400000010ff */
[----:B------:R-:W-:Y:S01]  /*8900*/  FMUL R34, R34, R5 ;  /* 0x0000000522227220 */ /* 0x000fe20000400000 */
[----:B------:R-:W-:Y:S01]  /*8910*/  FMUL R5, R70, 0.5 ;  /* 0x3f00000046057820 */ /* 0x000fe20000400000 */
[----:B------:R-:W-:Y:S02]  /*8920*/  F2FP.BF16.F32.PACK_AB R10, R46, R49 ;  /* 0x000000312e0a723e */ /* 0x000fe400000010ff */
[----:B------:R-:W-:Y:S01]  /*8930*/  F2FP.BF16.F32.PACK_AB R11, R53, R48 ;  /* 0x00000030350b723e */ /* 0x000fe200000010ff */
[----:B------:R-:W-:Y:S01]  /*8940*/  FMUL R42, R42, R5 ;  /* 0x000000052a2a7220 */ /* 0x000fe20000400000 */
[----:B------:R-:W-:Y:S02]  /*8950*/  F2FP.BF16.F32.PACK_AB R8, R51, R8 ;  /* 0x000000083308723e */ /* 0x000fe400000010ff */
[----:B------:R-:W-:Y:S02]  /*8960*/  F2FP.BF16.F32.PACK_AB R4, R55, R50 ;  /* 0x000000323704723e */ /* 0x000fe400000010ff */
[----:B------:R-:W-:Y:S01]  /*8970*/  F2FP.BF16.F32.PACK_AB R5, R67, R34 ;  /* 0x000000224305723e */ /* 0x000fe200000010ff */
[----:B------:R1:W-:Y:S01]  /*8980*/  STSM.16.M88.4 [R37+0x4200], R8 ;  /* 0x0042000825007844 */ /* 0x0003e20000000200 */
[----:B------:R-:W-:-:S02]  /*8990*/  F2FP.BF16.F32.PACK_AB R6, R41, R40 ;  /* 0x000000282906723e */ /* 0x000fc400000010ff */
[----:B------:R-:W-:-:S05]  /*89a0*/  F2FP.BF16.F32.PACK_AB R7, R7, R42 ;  /* 0x0000002a0707723e */ /* 0x000fca00000010ff */
        /* <DEDUP_REMOVED lines=18> */
.L_x_78:
[----:B------:R-:W-:Y:S05]  /*8ad0*/  BSYNC B0 ;  /* 0x0000000000007941 */ /* 0x000fea0003800000 */
.L_x_77:
        /* <DEDUP_REMOVED lines=8> */
.L_x_81:
[----:B------:R-:W-:-:S04]  /*8b60*/  ULEA UR4, UR36, UR43, 0x3 ;  /* 0x0000002b24047291 */ /* 0x000fc8000f8e183f */
[----:B------:R-:W-:-:S04]  /*8b70*/  UIADD3 UR4, UR4, 0x60, URZ ;  /* 0x0000006004047890 */ /* 0x000fc8000fffe03f */
[----:B------:R-:W-:-:S09]  /*8b80*/  UPRMT UR4, UR45, 0x654, UR4 ;  /* 0x000006542d047896 */ /* 0x000fd20008000004 */
[----:B------:R-:W-:Y:S03]  /*8b90*/  SYNCS.ARRIVE.TRANS64.RED.A1T0 RZ, [UR4], RZ ;  /* 0x000000ffffff79a7 */ /* 0x000fe60008100404 */
.L_x_80:
[----:B------:R-:W-:Y:S05]  /*8ba0*/  BSYNC B0 ;  /* 0x0000000000007941 */ /* 0x000fea0003800000 */
.L_x_79:
[----:B------:R-:W-:Y:S01]  /*8bb0*/  UIADD3 UR4, UR36, 0x1, URZ ;  /* 0x0000000124047890 */ /* 0x000fe2000fffe03f */
[----:B------:R-:W-:Y:S03]  /*8bc0*/  BSSY B0, `(.L_x_82) ;  /* 0x0000038000007945 */ /* 0x000fe60003800000 */
[----:B------:R-:W-:-:S04]  /*8bd0*/  UISETP.NE.AND UP0, UPT, UR4, 0x4, UPT ;  /* 0x000000040400788c */ /* 0x000fc8000bf05270 */
[----:B------:R-:W-:Y:S01]  /*8be0*/  USEL UR5, UR4, URZ, UP0 ;  /* 0x0000003f04057287 */ /* 0x000fe20008000000 */
[----:B------:R-:W-:Y:S11]  /*8bf0*/  @P0 BRA `(.L_x_83) ;  /* 0x0000000000d00947 */ /* 0x000ff60003800000 */
[----:B------:R-:W-:-:S13]  /*8c00*/  ISETP.NE.AND P3, PT, R162, 0x3, PT ;  /* 0x00000003a200780c */ /* 0x000fda0003f65270 */
[----:B------:R-:W-:Y:S05]  /*8c10*/  @!P3 BRA `(.L_x_84) ;  /* 0x000000000004b947 */ /* 0x000fea0003800000 */
[----:B------:R-:W-:Y:S01]  /*8c20*/  BPT.TRAP 0x1 ;  /* 0x000000040000795c */ /* 0x000fe20000300000 */
.L_x_84:
[C---:B------:R-:W-:Y:S01]  /*8c30*/  LEA R5, R0.reuse, UR43, 0x3 ;  /* 0x0000002b00057c11 */ /* 0x040fe2000f8e18ff */
[----:B------:R-:W-:Y:S01]  /*8c40*/  VIADD R41, R0, 0x1 ;  /* 0x0000000100297836 */ /* 0x000fe20000000000 */
[----:B------:R-:W-:Y:S01]  /*8c50*/  SHF.L.U32 R4, R32, 0x1f, RZ ;  /* 0x0000001f20047819 */ /* 0x000fe200000006ff */
[----:B------:R-:W-:Y:S03]  /*8c60*/  BSSY B1, `(.L_x_85) ;  /* 0x0000005000017945 */ /* 0x000fe60003800000 */
[----:B------:R-:W1:Y:S01]  /*8c70*/  SYNCS.PHASECHK.TRANS64.TRYWAIT P4, [R5+URZ+0x40], R4 ;  /* 0x00004004050075a7 */ /* 0x000e62000808017f */
[----:B------:R-:W-:-:S04]  /*8c80*/  ISETP.NE.AND P3, PT, R41, 0x4, PT ;  /* 0x000000042900780c */ /* 0x000fc80003f65270 */
[----:B------:R-:W-:Y:S01]  /*8c90*/  SEL R43, RZ, 0x1, P3 ;  /* 0x00000001ff2b7807 */ /* 0x000fe20001800000 */
[----:B-1----:R-:W-:Y:S08]  /*8ca0*/  @!P4 BRA `(.L_x_86) ;  /* 0x000000d80014c947 */ /* 0x002ff00003800000 */
.L_x_239:
[----:B------:R-:W-:Y:S05]  /*8cb0*/  BSYNC B1 ;  /* 0x0000000000017941 */ /* 0x000fea0003800000 */
.L_x_85:
        /* <DEDUP_REMOVED lines=13> */
[----:B------:R-:W-:Y:S01]  /*8d90*/  IMAD.U32 R54, R11, 0x10000, RZ ;  /* 0x000100000b367824 */ /* 0x000fe200078e00ff */
        /* <DEDUP_REMOVED lines=24> */
.L_x_87:
[----:B------:R-:W-:Y:S02]  /*8f20*/  LOP3.LUT R32, R32, R43, RZ, 0x3c, !PT ;  /* 0x0000002b20207212 */ /* 0x000fe400078e3cff */
[----:B------:R-:W-:-:S07]  /*8f30*/  SEL R0, R41, RZ, P3 ;  /* 0x000000ff29007207 */ /* 0x000fce0001800000 */
.L_x_83:
[----:B------:R-:W-:Y:S05]  /*8f40*/  BSYNC B0 ;  /* 0x0000000000007941 */ /* 0x000fea0003800000 */
.L_x_82:
        /* <DEDUP_REMOVED lines=68> */
[----:B------:R-:W-:Y:S01]  /*9390*/  FMUL R60, R73, 0.70710676908493041992 ;  /* 0x3f3504f3493c7820 */ /* 0x000fe20000400000 */
[----:B-1----:R-:W-:Y:S01]  /*93a0*/  @P3 FADD R6, -R6, 1 ;  /* 0x3f80000006063421 */ /* 0x002fe20000000100 */
[----:B------:R-:W-:Y:S01]  /*93b0*/  FMUL R58, R72, 0.70710676908493041992 ;  /* 0x3f3504f3483a7820 */ /* 0x000fe20000400000 */
        /* <DEDUP_REMOVED lines=100> */
[C---:B------:R-:W-:Y:S02]  /*9a00*/  FSETP.GE.AND P4, PT, |R53|.reuse, 1.0029599666595458984, PT ;  /* 0x3f8060fe3500780b */ /* 0x040fe40003f86200 */
[----:B------:R-:W-:Y:S01]  /*9a10*/  FSEL R43, -R14, -0.026868773624300956726, P3 ;  /* 0xbcdc1be70e2b7808 */ /* 0x000fe20001800100 */
[----:B------:R-:W-:Y:S01]  /*9a20*/  FFMA R11, R10, R11, R41 ;  /* 0x0000000b0a0b7223 */ /* 0x000fe20000000029 */
[----:B------:R-:W-:Y:S02]  /*9a30*/  FSEL R38, |R53|, R38, P4 ;  /* 0x0000002635267208 */ /* 0x000fe40002000200 */
[----:B------:R-:W-:Y:S02]  /*9a40*/  FSEL R45, R21, 8.4834944573231041431e-05, P4 ;  /* 0x38b1e96a152d7808 */ /* 0x000fe40002000000 */
[----:B------:R-:W-:-:S02]  /*9a50*/  FSEL R47, -R20, -0.00082130916416645050049, P4 ;  /* 0xba574d20142f7808 */ /* 0x000fc40002000100 */
[C---:B------:R-:W-:Y:S02]  /*9a60*/  FSEL R41, R15.reuse, 0.0052134888246655464172, P3 ;  /* 0x3baad5ea0f297808 */ /* 0x040fe40001800000 */
        /* <DEDUP_REMOVED lines=57> */
[C---:B------:R-:W-:Y:S01]  /*9e00*/  FSEL R43, R3.reuse, 0.12837915122509002686, P3 ;  /* 0x3e0375d3032b7808 */ /* 0x040fe20001800000 */
        /* <DEDUP_REMOVED lines=11> */
[C---:B------:R-:W-:Y:S01]  /*9ec0*/  FMUL R47, R85.reuse, 0.70710676908493041992 ;  /* 0x3f3504f3552f7820 */ /* 0x040fe20000400000 */
[----:B------:R-:W1:Y:S01]  /*9ed0*/  @P3 MUFU.EX2 R41, R38 ;  /* 0x0000002600293308 */ /* 0x000e620000000800 */
[----:B------:R-:W-:Y:S01]  /*9ee0*/  FMUL R85, R85, 0.5 ;  /* 0x3f00000055557820 */ /* 0x000fe20000400000 */
[----:B------:R-:W-:Y:S01]  /*9ef0*/  FFMA R40, R40, R43, R43 ;  /* 0x0000002b28287223 */ /* 0x000fe2000000002b */
[----:B------:R-:W-:Y:S01]  /*9f00*/  FMUL R43, R47, R47 ;  /* 0x0000002f2f2b7220 */ /* 0x000fe20000400000 */
[----:B------:R-:W-:-:S04]  /*9f10*/  FMUL R87, R87, 0.5 ;  /* 0x3f00000057577820 */ /* 0x000fc80000400000 */
        /* <DEDUP_REMOVED lines=23> */
[----:B------:R-:W-:Y:S01]  /*a090*/  FSEL R44, R13, 0.11284004896879196167, P3 ;  /* 0x3de718af0d2c7808 */ /* 0x000fe20001800000 */
[C---:B------:R-:W-:Y:S01]  /*a0a0*/  FFMA R48, R43.reuse, R48, R50 ;  /* 0x000000302b307223 */ /* 0x040fe20000000032 */
[----:B------:R-:W-:Y:S02]  /*a0b0*/  FSEL R50, -R14, -0.026868773624300956726, P4 ;  /* 0xbcdc1be70e327808 */ /* 0x000fe40002000100 */
[C---:B------:R-:W-:Y:S01]  /*a0c0*/  FSEL R46, R12.reuse, -0.37612664699554443359, P3 ;  /* 0xbec093ac0c2e7808 */ /* 0x040fe20001800000 */
        /* <DEDUP_REMOVED lines=72> */
[----:B------:R-:W-:Y:S01]  /*a550*/  @P4 LOP3.LUT R44, R46, 0x80000000, R49, 0xb8, !PT ;  /* 0x800000002e2c4812 */ /* 0x000fe200078eb831 */
[----:B------:R-:W-:Y:S01]  /*a560*/  FMUL R43, R43, R86 ;  /* 0x000000562b2b7220 */ /* 0x000fe20000400000 */
[----:B------:R-:W-:-:S02]  /*a570*/  FSEL R46, R21, 8.4834944573231041431e-05, P3 ;  /* 0x38b1e96a152e7808 */ /* 0x000fc40001800000 */
[----:B------:R-:W-:Y:S01]  /*a580*/  FSEL R48, -R20, -0.00082130916416645050049, P3 ;  /* 0xba574d2014307808 */ /* 0x000fe20001800100 */
[----:B------:R-:W-:Y:S01]  /*a590*/  FADD R44, R44, 1 ;  /* 0x3f8000002c2c7421 */ /* 0x000fe20000000000 */
[C---:B------:R-:W-:Y:S02]  /*a5a0*/  FSETP.GE.AND P4, PT, |R58|.reuse, 1.0029599666595458984, PT ;  /* 0x3f8060fe3a00780b */ /* 0x040fe40003f86200 */
[----:B------:R-:W-:Y:S01]  /*a5b0*/  FSEL R52, R15, 0.0052134888246655464172, P3 ;  /* 0x3baad5ea0f347808 */ /* 0x000fe20001800000 */
[----:B------:R-:W-:Y:S01]  /*a5c0*/  FFMA R50, R47, R46, R48 ;  /* 0x0000002e2f327223 */ /* 0x000fe20000000030 */
[----:B------:R-:W-:Y:S01]  /*a5d0*/  FSEL R45, |R58|, R45, P4 ;  /* 0x0000002d3a2d7208 */ /* 0x000fe20002000200 */
[----:B------:R-:W-:Y:S01]  /*a5e0*/  FMUL R44, R44, R87 ;  /* 0x000000572c2c7220 */ /* 0x000fe20000400000 */
[----:B------:R-:W-:Y:S01]  /*a5f0*/  FSEL R46, R21, 8.4834944573231041431e-05, P4 ;  /* 0x38b1e96a152e7808 */ /* 0x000fe20002000000 */
[----:B------:R-:W-:Y:S01]  /*a600*/  FFMA R52, R47, R50, R52 ;  /* 0x000000322f347223 */ /* 0x000fe20000000034 */
[----:B------:R-:W-:-:S02]  /*a610*/  FSEL R48, -R20, -0.00082130916416645050049, P4 ;  /* 0xba574d2014307808 */ /* 0x000fc40002000100 */
[C---:B------:R-:W-:Y:S02]  /*a620*/  FSEL R54, -R14.reuse, -0.026868773624300956726, P3 ;  /* 0xbcdc1be70e367808 */ /* 0x040fe40001800100 */
[----:B------:R-:W-:Y:S01]  /*a630*/  FSEL R50, R15, 0.0052134888246655464172, P4 ;  /* 0x3baad5ea0f327808 */ /* 0x000fe20002000000 */
        /* <DEDUP_REMOVED lines=45> */
[----:B------:R-:W-:Y:S01]  /*a910*/  FMUL R41, R52, R7 ;  /* 0x0000000734297220 */ /* 0x000fe20000400000 */
[----:B------:R-:W-:Y:S01]  /*a920*/  F2FP.BF16.F32.PACK_AB R10, R50, R47 ;  /* 0x0000002f320a723e */ /* 0x000fe200000010ff */
[----:B------:R-:W-:Y:S01]  /*a930*/  FMUL R45, R4, R45 ;  /* 0x0000002d042d7220 */ /* 0x000fe20000400000 */
[----:B------:R-:W-:Y:S01]  /*a940*/  FMUL R4, R79, 0.5 ;  /* 0x3f0000004f047820 */ /* 0x000fe20000400000 */
[----:B------:R-:W-:Y:S01]  /*a950*/  FADD R46, R46, 1 ;  /* 0x3f8000002e2e7421 */ /* 0x000fe20000000000 */
[----:B------:R-:W-:-:S02]  /*a960*/  F2FP.BF16.F32.PACK_AB R7, R44, R43 ;  /* 0x0000002b2c07723e */ /* 0x000fc400000010ff */
[----:B------:R-:W-:Y:S01]  /*a970*/  FMUL R4, R9, R4 ;  /* 0x0000000409047220 */ /* 0x000fe20000400000 */
[----:B------:R-:W-:Y:S01]  /*a980*/  FMUL R8, R46, R5 ;  /* 0x000000052e087220 */ /* 0x000fe20000400000 */
[----:B------:R-:W-:Y:S02]  /*a990*/  F2FP.BF16.F32.PACK_AB R9, R48, R45 ;  /* 0x0000002d3009723e */ /* 0x000fe400000010ff */
[----:B------:R-:W-:Y:S02]  /*a9a0*/  F2FP.BF16.F32.PACK_AB R5, R83, R38 ;  /* 0x000000265305723e */ /* 0x000fe400000010ff */
[----:B------:R-:W-:Y:S02]  /*a9b0*/  F2FP.BF16.F32.PACK_AB R11, R4, R49 ;  /* 0x00000031040b723e */ /* 0x000fe400000010ff */
[----:B------:R-:W-:Y:S02]  /*a9c0*/  F2FP.BF16.F32.PACK_AB R4, R6, R51 ;  /* 0x000000330604723e */ /* 0x000fe400000010ff */
[----:B------:R-:W-:-:S02]  /*a9d0*/  F2FP.BF16.F32.PACK_AB R8, R41, R8 ;  /* 0x000000082908723e */ /* 0x000fc400000010ff */
[----:B------:R-:W-:-:S03]  /*a9e0*/  F2FP.BF16.F32.PACK_AB R6, R85, R84 ;  /* 0x000000545506723e */ /* 0x000fc600000010ff */
        /* <DEDUP_REMOVED lines=19> */
.L_x_89:
[----:B------:R-:W-:Y:S05]  /*ab20*/  BSYNC B0 ;  /* 0x0000000000007941 */ /* 0x000fea0003800000 */
.L_x_88:
[----:B-1----:R-:W-:Y:S01]  /*ab30*/  IADD3 R5, R37, 0x6200, RZ ;  /* 0x0000620025057810 */ /* 0x002fe20007ffe0ff */
[----:B------:R-:W-:Y:S04]  /*ab40*/  BAR.SYNC.DEFER_BLOCKING 0x1, 0x100 ;  /* 0x0044000000007b1d */ /* 0x000fe80000010000 */
[----:B------:R-:W-:Y:S02]  /*ab50*/  IMAD R28, R158, 0x2, R5 ;  /* 0x000000029e1c7824 */ /* 0x000fe400078e0205 */
[----:B------:R-:W-:Y:S04]  /*ab60*/  BSSY B0, `(.L_x_90) ;  /* 0x0000009000007945 */ /* 0x000fe80003800000 */
[----:B------:R-:W-:Y:S05]  /*ab70*/  @P0 BRA `(.L_x_91) ;  /* 0x00000000001c0947 */ /* 0x000fea0003800000 */
[----:B------:R-:W-:-:S13]  /*ab80*/  ISETP.NE.AND P3, PT, R162, 0x3, PT ;  /* 0x00000003a200780c */ /* 0x000fda0003f65270 */
[----:B------:R-:W-:Y:S05]  /*ab90*/  @!P3 BRA `(.L_x_92) ;  /* 0x000000000004b947 */ /* 0x000fea0003800000 */
[----:B------:R-:W-:Y:S01]  /*aba0*/  BPT.TRAP 0x1 ;  /* 0x000000040000795c */ /* 0x000fe20000300000 */
.L_x_92:
[----:B------:R-:W-:-:S04]  /*abb0*/  ULEA UR4, UR5, UR43, 0x3 ;  /* 0x0000002b05047291 */ /* 0x000fc8000f8e183f */
[----:B------:R-:W-:-:S04]  /*abc0*/  UIADD3 UR4, UR4, 0x60, URZ ;  /* 0x0000006004047890 */ /* 0x000fc8000fffe03f */
[----:B------:R-:W-:-:S09]  /*abd0*/  UPRMT UR4, UR45, 0x654, UR4 ;  /* 0x000006542d047896 */ /* 0x000fd20008000004 */
[----:B------:R-:W-:Y:S03]  /*abe0*/  SYNCS.ARRIVE.TRANS64.RED.A1T0 RZ, [UR4], RZ ;  /* 0x000000ffffff79a7 */ /* 0x000fe60008100404 */
.L_x_91:
[----:B------:R-:W-:Y:S05]  /*abf0*/  BSYNC B0 ;  /* 0x0000000000007941 */ /* 0x000fea0003800000 */
.L_x_90:
        /* <DEDUP_REMOVED lines=8> */
.L_x_95:
[----:B------:R-:W-:Y:S01]  /*ac80*/  LEA R4, R0, UR43, 0x3 ;  /* 0x0000002b00047c11 */ /* 0x000fe2000f8e18ff */
[----:B------:R-:W-:Y:S01]  /*ac90*/  BSSY B1, `(.L_x_96) ;  /* 0x0000007000017945 */ /* 0x000fe20003800000 */
[----:B------:R-:W-:Y:S02]  /*aca0*/  SHF.L.U32 R5, R32, 0x1f, RZ ;  /* 0x0000001f20057819 */ /* 0x000fe400000006ff */
[----:B------:R-:W-:Y:S02]  /*acb0*/  IADD3 R41, R0, 0x1, RZ ;  /* 0x0000000100297810 */ /* 0x000fe40007ffe0ff */
[----:B------:R-:W1:Y:S02]  /*acc0*/  SYNCS.PHASECHK.TRANS64.TRYWAIT P4, [R4+URZ+0x40], R5 ;  /* 0x00004005040075a7 */ /* 0x000e64000808017f */
[----:B------:R-:W-:-:S04]  /*acd0*/  ISETP.NE.AND P3, PT, R41, 0x4, PT ;  /* 0x000000042900780c */ /* 0x000fc80003f65270 */
[----:B------:R-:W-:Y:S01]  /*ace0*/  SEL R43, RZ, 0x1, P3 ;  /* 0x00000001ff2b7807 */ /* 0x000fe20001800000 */
[----:B-1----:R-:W-:Y:S08]  /*acf0*/  @!P4 BRA `(.L_x_97) ;  /* 0x000000b80014c947 */ /* 0x002ff00003800000 */
.L_x_240:
[----:B------:R-:W-:Y:S05]  /*ad00*/  BSYNC B1 ;  /* 0x0000000000017941 */ /* 0x000fea0003800000 */
.L_x_96:
        /* <DEDUP_REMOVED lines=38> */
.L_x_98:
[----:B------:R-:W-:Y:S02]  /*af70*/  LOP3.LUT R32, R32, R43, RZ, 0x3c, !PT ;  /* 0x0000002b20207212 */ /* 0x000fe400078e3cff */
[----:B------:R-:W-:-:S07]  /*af80*/  SEL R0, R41, RZ, P3 ;  /* 0x000000ff29007207 */ /* 0x000fce0001800000 */
.L_x_94:
[----:B------:R-:W-:Y:S05]  /*af90*/  BSYNC B0 ;  /* 0x0000000000007941 */ /* 0x000fea0003800000 */
.L_x_93:
        /* <DEDUP_REMOVED lines=70> */
[----:B------:R-:W-:Y:S05]  /*b400*/  WARPSYNC.ALL ;  /* 0x0000000000007948 */ /* 0x000fea0003800000 */
[----:B------:R-:W-:Y:S01]  /*b410*/  @P3 LOP3.LUT R4, R6, 0x80000000, R45, 0xb8, !PT ;  /* 0x8000000006043812 */ /* 0x000fe200078eb82d */
[----:B------:R-:W-:Y:S01]  /*b420*/  FMUL R6, R47, R47 ;  /* 0x0000002f2f067220 */ /* 0x000fe20000400000 */
[----:B--2---:R-:W-:Y:S01]  /*b430*/  @P4 FADD R7, -R7, 1 ;  /* 0x3f80000007074421 */ /* 0x004fe20000000100 */
[----:B------:R-:W-:Y:S01]  /*b440*/  FSETP.GE.AND P3, PT, |R47|, 1.0029599666595458984, PT ;  /* 0x3f8060fe2f00780b */ /* 0x000fe20003f66200 */
[----:B------:R-:W-:Y:S01]  /*b450*/  BSSY B0, `(.L_x_99) ;  /* 0x0000172000007945 */ /* 0x000fe20003800000 */
[----:B------:R-:W-:-:S02]  /*b460*/  FADD R4, R4, 1 ;  /* 0x3f80000004047421 */ /* 0x000fc40000000000 */
[----:B------:R-:W-:Y:S02]  /*b470*/  @P4 LOP3.LUT R5, R7, 0x80000000, R10, 0xb8, !PT ;  /* 0x8000000007054812 */ /* 0x000fe400078eb80a */
        /* <DEDUP_REMOVED lines=167> */
[C---:B------:R-:W-:Y:S01]  /*bef0*/  FMUL R47, R101.reuse, 0.70710676908493041992 ;  /* 0x3f3504f3652f7820 */ /* 0x040fe20000400000 */
[----:B------:R-:W1:Y:S01]  /*bf00*/  @P3 MUFU.EX2 R41, R38 ;  /* 0x0000002600293308 */ /* 0x000e620000000800 */
[----:B------:R-:W-:Y:S01]  /*bf10*/  FMUL R101, R101, 0.5 ;  /* 0x3f00000065657820 */ /* 0x000fe20000400000 */
        /* <DEDUP_REMOVED lines=87> */
[----:B------:R-:W-:-:S02]  /*c490*/  FFMA R48, R47, R50, R48 ;  /* 0x000000322f307223 */ /* 0x000fc40000000030 */
[----:B------:R-:W-:Y:S01]  /*c4a0*/  FFMA R49, R44, R45, R45 ;  /* 0x0000002d2c317223 */ /* 0x000fe2000000002d */
[----:B------:R-:W-:Y:S01]  /*c4b0*/  FSEL R45, -|R53|, R53, P4 ;  /* 0x00000035352d7208 */ /* 0x000fe20002000300 */
        /* <DEDUP_REMOVED lines=14> */
[----:B------:R-:W-:Y:S01]  /*c5a0*/  FSEL R44, R21, 8.4834944573231041431e-05, P3 ;  /* 0x38b1e96a152c7808 */ /* 0x000fe20001800000 */
[----:B------:R-:W-:Y:S01]  /*c5b0*/  FMUL R102, R49, R102 ;  /* 0x0000006631667220 */ /* 0x000fe20000400000 */
[----:B------:R-:W-:Y:S01]  /*c5c0*/  FSEL R46, -R20, -0.00082130916416645050049, P3 ;  /* 0xba574d20142e7808 */ /* 0x000fe20001800100 */
[----:B------:R-:W-:Y:S01]  /*c5d0*/  FADD R51, R51, 1 ;  /* 0x3f80000033337421 */ /* 0x000fe20000000000 */
[----:B------:R-:W-:-:S02]  /*c5e0*/  FSETP.GE.AND P4, PT, |R56|, 1.0029599666595458984, PT ;  /* 0x3f8060fe3800780b */ /* 0x000fc40003f86200 */
[----:B------:R-:W-:Y:S01]  /*c5f0*/  FSEL R50, R15, 0.0052134888246655464172, P3 ;  /* 0x3baad5ea0f327808 */ /* 0x000fe20001800000 */
[----:B------:R-:W-:Y:S01]  /*c600*/  FFMA R48, R45, R44, R46 ;  /* 0x0000002c2d307223 */ /* 0x000fe2000000002e */
[----:B------:R-:W-:Y:S02]  /*c610*/  FSEL R43, |R56|, R43, P4 ;  /* 0x0000002b382b7208 */ /* 0x000fe40002000200 */
[----:B------:R-:W-:Y:S01]  /*c620*/  FSEL R44, R21, 8.4834944573231041431e-05, P4 ;  /* 0x38b1e96a152c7808 */ /* 0x000fe20002000000 */
[----:B------:R-:W-:Y:S01]  /*c630*/  FFMA R50, R45, R48, R50 ;  /* 0x000000302d327223 */ /* 0x000fe20000000032 */
[----:B------:R-:W-:Y:S02]  /*c640*/  FSEL R46, -R20, -0.00082130916416645050049, P4 ;  /* 0xba574d20142e7808 */ /* 0x000fe40002000100 */
        /* <DEDUP_REMOVED lines=51> */
[----:B------:R-:W-:-:S03]  /*c980*/  FADD R44, R44, 1 ;  /* 0x3f8000002c2c7421 */ /* 0x000fc60000000000 */
[----:B------:R-:W-:Y:S01]  /*c990*/  FMUL R52, R9, R4 ;  /* 0x0000000409347220 */ /* 0x000fe20000400000 */
[----:B------:R-:W-:Y:S01]  /*c9a0*/  FMUL R4, R103, 0.5 ;  /* 0x3f00000067047820 */ /* 0x000fe20000400000 */
[----:B------:R-:W-:Y:S01]  /*c9b0*/  FMUL R8, R44, R5 ;  /* 0x000000052c087220 */ /* 0x000fe20000400000 */
[----:B------:R-:W-:Y:S02]  /*c9c0*/  F2FP.BF16.F32.PACK_AB R9, R46, R43 ;  /* 0x0000002b2e09723e */ /* 0x000fe400000010ff */
[----:B------:R-:W-:Y:S01]  /*c9d0*/  FMUL R51, R51, R4 ;  /* 0x0000000433337220 */ /* 0x000fe20000400000 */
[----:B------:R-:W-:Y:S02]  /*c9e0*/  F2FP.BF16.F32.PACK_AB R11, R52, R47 ;  /* 0x0000002f340b723e */ /* 0x000fe400000010ff */
[----:B------:R-:W-:Y:S02]  /*c9f0*/  F2FP.BF16.F32.PACK_AB R4, R6, R53 ;  /* 0x000000350604723e */ /* 0x000fe400000010ff */
[----:B------:R-:W-:-:S02]  /*ca00*/  F2FP.BF16.F32.PACK_AB R8, R41, R8 ;  /* 0x000000082908723e */ /* 0x000fc400000010ff */
[----:B------:R-:W-:Y:S02]  /*ca10*/  F2FP.BF16.F32.PACK_AB R5, R99, R38 ;  /* 0x000000266305723e */ /* 0x000fe400000010ff */
[----:B------:R-:W-:Y:S01]  /*ca20*/  F2FP.BF16.F32.PACK_AB R6, R101, R100 ;  /* 0x000000646506723e */ /* 0x000fe200000010ff */
[----:B------:R1:W-:Y:S01]  /*ca30*/  STSM.16.M88.4 [R37+0x200], R8 ;  /* 0x0002000825007844 */ /* 0x0003e20000000200 */
[----:B------:R-:W-:-:S05]  /*ca40*/  F2FP.BF16.F32.PACK_AB R7, R51, R102 ;  /* 0x000000663307723e */ /* 0x000fca00000010ff */
[----:B------:R1:W-:Y:S01]  /*ca50*/  STSM.16.M88.4 [R24], R4 ;  /* 0x0000000418007844 */ /* 0x0003e20000000200 */
        /* <DEDUP_REMOVED lines=17> */
.L_x_100:
[----:B------:R-:W-:Y:S05]  /*cb70*/  BSYNC B0 ;  /* 0x0000000000007941 */ /* 0x000fea0003800000 */
.L_x_99:
[----:B------:R-:W-:Y:S06]  /*cb80*/  BAR.SYNC.DEFER_BLOCKING 0x1, 0x100 ;  /* 0x0044000000007b1d */ /* 0x000fec0000010000 */
[----:B------:R-:W-:Y:S04]  /*cb90*/  BSSY B0, `(.L_x_101) ;  /* 0x0000009000007945 */ /* 0x000fe80003800000 */
[----:B------:R-:W-:Y:S05]  /*cba0*/  @P0 BRA `(.L_x_102) ;  /* 0x00000000001c0947 */ /* 0x000fea0003800000 */
[----:B------:R-:W-:-:S13]  /*cbb0*/  ISETP.NE.AND P3, PT, R162, 0x3, PT ;  /* 0x00000003a200780c */ /* 0x000fda0003f65270 */
[----:B------:R-:W-:Y:S05]  /*cbc0*/  @!P3 BRA `(.L_x_103) ;  /* 0x000000000004b947 */ /* 0x000fea0003800000 */
[----:B------:R-:W-:Y:S01]  /*cbd0*/  BPT.TRAP 0x1 ;  /* 0x000000040000795c */ /* 0x000fe20000300000 */
.L_x_103:
[----:B------:R-:W-:-:S04]  /*cbe0*/  ULEA UR4, UR5, UR43, 0x3 ;  /* 0x0000002b05047291 */ /* 0x000fc8000f8e183f */
[----:B------:R-:W-:-:S04]  /*cbf0*/  UIADD3 UR4, UR4, 0x60, URZ ;  /* 0x0000006004047890 */ /* 0x000fc8000fffe03f */
[----:B------:R-:W-:-:S09]  /*cc00*/  UPRMT UR4, UR45, 0x654, UR4 ;  /* 0x000006542d047896 */ /* 0x000fd20008000004 */
[----:B------:R-:W-:Y:S03]  /*cc10*/  SYNCS.ARRIVE.TRANS64.RED.A1T0 RZ, [UR4], RZ ;  /* 0x000000ffffff79a7 */ /* 0x000fe60008100404 */
.L_x_102:
[----:B------:R-:W-:Y:S05]  /*cc20*/  BSYNC B0 ;  /* 0x0000000000007941 */ /* 0x000fea0003800000 */
.L_x_101:
        /* <DEDUP_REMOVED lines=8> */
.L_x_106:
[C---:B-1----:R-:W-:Y:S01]  /*ccb0*/  LEA R4, R0.reuse, UR43, 0x3 ;  /* 0x0000002b00047c11 */ /* 0x042fe2000f8e18ff */
[----:B------:R-:W-:Y:S01]  /*ccc0*/  VIADD R41, R0, 0x1 ;  /* 0x0000000100297836 */ /* 0x000fe20000000000 */
[----:B------:R-:W-:Y:S01]  /*ccd0*/  SHF.L.U32 R5, R32, 0x1f, RZ ;  /* 0x0000001f20057819 */ /* 0x000fe200000006ff */
[----:B------:R-:W-:Y:S03]  /*cce0*/  BSSY B1, `(.L_x_107) ;  /* 0x0000005000017945 */ /* 0x000fe60003800000 */
[----:B------:R-:W1:Y:S01]  /*ccf0*/  SYNCS.PHASECHK.TRANS64.TRYWAIT P4, [R4+URZ+0x40], R5 ;  /* 0x00004005040075a7 */ /* 0x000e62000808017f */
[----:B------:R-:W-:-:S04]  /*cd00*/  ISETP.NE.AND P3, PT, R41, 0x4, PT ;  /* 0x000000042900780c */ /* 0x000fc80003f65270 */
[----:B------:R-:W-:Y:S01]  /*cd10*/  SEL R43, RZ, 0x1, P3 ;  /* 0x00000001ff2b7807 */ /* 0x000fe20001800000 */
[----:B-1----:R-:W-:Y:S08]  /*cd20*/  @!P4 BRA `(.L_x_108) ;  /* 0x00000098001cc947 */ /* 0x002ff00003800000 */
.L_x_241:
[----:B------:R-:W-:Y:S05]  /*cd30*/  BSYNC B1 ;  /* 0x0000000000017941 */ /* 0x000fea0003800000 */
.L_x_107:
[----:B------:R-:W-:Y:S05]  /*cd40*/  @P2 BRA `(.L_x_109) ;  /* 0x0000000000942947 */ /* 0x000fea0003800000 */
[----:B------:R-:W-:Y:S01]  /*cd50*/  LEA R23, R0, R39, 0xd ;  /* 0x0000002700177211 */ /* 0x000fe200078e68ff */
[----:B------:R-:W-:Y:S05]  /*cd60*/  WARPSYNC.ALL ;  /* 0x0000000000007948 */ /* 0x000fea0003800000 */
[----:B-1----:R-:W-:Y:S01]  /*cd70*/  IMAD R5, R158, 0x2, R23 ;  /* 0x000000029e057824 */ /* 0x002fe200078e0217 */
[----:B------:R-:W1:Y:S05]  /*cd80*/  LDSM.16.M88.4 R8, [R23] ;  /* 0x000000001708783b */ /* 0x000e6a0000000200 */
        /* <DEDUP_REMOVED lines=33> */
.L_x_109:
[----:B------:R-:W-:Y:S02]  /*cfa0*/  LOP3.LUT R32, R32, R43, RZ, 0x3c, !PT ;  /* 0x0000002b20207212 */ /* 0x000fe400078e3cff */
[----:B------:R-:W-:-:S07]  /*cfb0*/  SEL R0, R41, RZ, P3 ;  /* 0x000000ff29007207 */ /* 0x000fce0001800000 */
.L_x_105:
[----:B------:R-:W-:Y:S05]  /*cfc0*/  BSYNC B0 ;  /* 0x0000000000007941 */ /* 0x000fea0003800000 */
.L_x_104:
[C---:B------:R-:W-:Y:S01]  /*cfd0*/  FFMA R106, R156.reuse, R106, R23 ;  /* 0x0000006a9c6a7223 */ /* 0x040fe20000000017 */
[C---:B------:R-:W-:Y:S01]  /*cfe0*/  FFMA R107, R156.reuse, R107, R26 ;  /* 0x0000006b9c6b7223 */ /* 0x040fe2000000001a */
[C---:B------:R-:W-:Y:S01]  /*cff0*/  FFMA R108, R156.reuse, R108, R165 ;  /* 0x0000006c9c6c7223 */ /* 0x040fe200000000a5 */
[----:B------:R-:W-:Y:S01]  /*d000*/  FFMA R109, R156, R109, R163 ;  /* 0x0000006d9c6d7223 */ /* 0x000fe200000000a3 */
[----:B------:R-:W-:Y:S01]  /*d010*/  FMUL R45, R106, 0.70710676908493041992 ;  /* 0x3f3504f36a2d7820 */ /* 0x000fe20000400000 */
[----:B-1----:R-:W-:Y:S01]  /*d020*/  FMUL R10, R107, 0.70710676908493041992 ;  /* 0x3f3504f36b0a7820 */ /* 0x002fe20000400000 */
[----:B------:R-:W-:Y:S01]  /*d030*/  FMUL R47, R108, 0.70710676908493041992 ;  /* 0x3f3504f36c2f7820 */ /* 0x000fe20000400000 */
[----:B------:R-:W-:Y:S01]  /*d040*/  FMUL R24, R109, 0.70710676908493041992 ;  /* 0x3f3504f36d187820 */ /* 0x000fe20000400000 */
[C---:B------:R-:W-:Y:S01]  /*d050*/  FMUL R4, R45.reuse, R45 ;  /* 0x0000002d2d047220 */ /* 0x040fe20000400000 */
        /* <DEDUP_REMOVED lines=436> */
.L_x_111:
[----:B------:R-:W-:Y:S05]  /*eba0*/  BSYNC B0 ;  /* 0x0000000000007941 */ /* 0x000fea0003800000 */
.L_x_110:
[----:B------:R-:W-:Y:S06]  /*ebb0*/  BAR.SYNC.DEFER_BLOCKING 0x1, 0x100 ;  /* 0x0044000000007b1d */ /* 0x000fec0000010000 */
[----:B------:R-:W-:Y:S04]  /*ebc0*/  BSSY B0, `(.L_x_112) ;  /* 0x0000009000007945 */ /* 0x000fe80003800000 */
[----:B------:R-:W-:Y:S05]  /*ebd0*/  @P0 BRA `(.L_x_113) ;  /* 0x00000000001c0947 */ /* 0x000fea0003800000 */
[----:B------:R-:W-:-:S13]  /*ebe0*/  ISETP.NE.AND P3, PT, R162, 0x3, PT ;  /* 0x00000003a200780c */ /* 0x000fda0003f65270 */
[----:B------:R-:W-:Y:S05]  /*ebf0*/  @!P3 BRA `(.L_x_114) ;  /* 0x000000000004b947 */ /* 0x000fea0003800000 */
[----:B------:R-:W-:Y:S01]  /*ec00*/  BPT.TRAP 0x1 ;  /* 0x000000040000795c */ /* 0x000fe20000300000 */
.L_x_114:
[----:B------:R-:W-:-:S04]  /*ec10*/  ULEA UR4, UR5, UR43, 0x3 ;  /* 0x0000002b05047291 */ /* 0x000fc8000f8e183f */
[----:B------:R-:W-:-:S04]  /*ec20*/  UIADD3 UR4, UR4, 0x60, URZ ;  /* 0x0000006004047890 */ /* 0x000fc8000fffe03f */
[----:B------:R-:W-:-:S09]  /*ec30*/  UPRMT UR4, UR45, 0x654, UR4 ;  /* 0x000006542d047896 */ /* 0x000fd20008000004 */
[----:B------:R-:W-:Y:S03]  /*ec40*/  SYNCS.ARRIVE.TRANS64.RED.A1T0 RZ, [UR4], RZ ;  /* 0x000000ffffff79a7 */ /* 0x000fe60008100404 */
.L_x_113:
[----:B------:R-:W-:Y:S05]  /*ec50*/  BSYNC B0 ;  /* 0x0000000000007941 */ /* 0x000fea0003800000 */
.L_x_112:
        /* <DEDUP_REMOVED lines=8> */
.L_x_117:
[----:B-1----:R-:W-:Y:S01]  /*ece0*/  LEA R4, R0, UR43, 0x3 ;  /* 0x0000002b00047c11 */ /* 0x002fe2000f8e18ff */
[----:B------:R-:W-:Y:S01]  /*ecf0*/  BSSY B1, `(.L_x_118) ;  /* 0x0000007000017945 */ /* 0x000fe20003800000 */
[----:B------:R-:W-:Y:S02]  /*ed00*/  SHF.L.U32 R5, R32, 0x1f, RZ ;  /* 0x0000001f20057819 */ /* 0x000fe400000006ff */
[----:B------:R-:W-:Y:S02]  /*ed10*/  IADD3 R41, R0, 0x1, RZ ;  /* 0x0000000100297810 */ /* 0x000fe40007ffe0ff */
[----:B------:R-:W1:Y:S02]  /*ed20*/  SYNCS.PHASECHK.TRANS64.TRYWAIT P4, [R4+URZ+0x40], R5 ;  /* 0x00004005040075a7 */ /* 0x000e64000808017f */
[----:B------:R-:W-:-:S04]  /*ed30*/  ISETP.NE.AND P3, PT, R41, 0x4, PT ;  /* 0x000000042900780c */ /* 0x000fc80003f65270 */
[----:B------:R-:W-:Y:S01]  /*ed40*/  SEL R43, RZ, 0x1, P3 ;  /* 0x00000001ff2b7807 */ /* 0x000fe20001800000 */
[----:B-1----:R-:W-:Y:S08]  /*ed50*/  @!P4 BRA `(.L_x_119) ;  /* 0x000000780024c947 */ /* 0x002ff00003800000 */
.L_x_242:
[----:B------:R-:W-:Y:S05]  /*ed60*/  BSYNC B1 ;  /* 0x0000000000017941 */ /* 0x000fea0003800000 */
.L_x_118:
[----:B------:R-:W-:Y:S05]  /*ed70*/  @P2 BRA `(.L_x_120) ;  /* 0x0000000000942947 */ /* 0x000fea0003800000 */
[----:B------:R-:W-:Y:S01]  /*ed80*/  IMAD R23, R0, 0x2000, R39 ;  /* 0x0000200000177824 */ /* 0x000fe200078e0227 */
[----:B------:R-:W-:Y:S05]  /*ed90*/  WARPSYNC.ALL ;  /* 0x0000000000007948 */ /* 0x000fea0003800000 */
[----:B-1----:R-:W-:Y:S01]  /*eda0*/  LEA R5, R158, R23, 0x1 ;  /* 0x000000179e057211 */ /* 0x002fe200078e08ff */
[----:B------:R-:W1:Y:S05]  /*edb0*/  LDSM.16.M88.4 R8, [R23] ;  /* 0x000000001708783b */ /* 0x000e6a0000000200 */
[----:B------:R-:W2:Y:S01]  /*edc0*/  LDSM.16.M88.4 R4, [R5] ;  /* 0x000000000504783b */ /* 0x000ea20000000200 */
[C---:B-1----:R-:W-:Y:S01]  /*edd0*/  IMAD.U32 R0, R8.reuse, 0x10000, RZ ;  /* 0x0001000008007824 */ /* 0x042fe200078e00ff */
[----:B------:R-:W-:Y:S01]  /*ede0*/  LOP3.LUT R8, R8, 0xffff0000, RZ, 0xc0, !PT ;  /* 0xffff000008087812 */ /* 0x000fe200078ec0ff */
[----:B------:R-:W-:Y:S01]  /*edf0*/  IMAD.U32 R30, R10, 0x10000, RZ ;  /* 0x000100000a1e7824 */ /* 0x000fe200078e00ff */
[----:B------:R-:W-:Y:S01]  /*ee00*/  SHF.L.U32 R24, R9, 0x10, RZ ;  /* 0x0000001009187819 */ /* 0x000fe200000006ff */
        /* <DEDUP_REMOVED lines=28> */
.L_x_120:
[----:B------:R-:W-:Y:S02]  /*efd0*/  LOP3.LUT R32, R32, R43, RZ, 0x3c, !PT ;  /* 0x0000002b20207212 */ /* 0x000fe400078e3cff */
[----:B------:R-:W-:-:S07]  /*efe0*/  SEL R0, R41, RZ, P3 ;  /* 0x000000ff29007207 */ /* 0x000fce0001800000 */
.L_x_116:
[----:B------:R-:W-:Y:S05]  /*eff0*/  BSYNC B0 ;  /* 0x0000000000007941 */ /* 0x000fea0003800000 */
.L_x_115:
        /* <DEDUP_REMOVED lines=62> */
[C---:B------:R-:W-:Y:S01]  /*f3e0*/  FFMA R135, R156.reuse, R135, R35 ;  /* 0x000000879c877223 */ /* 0x040fe20000000023 */
[C---:B------:R-:W-:Y:S01]  /*f3f0*/  FFMA R121, R156.reuse, R121, R171 ;  /* 0x000000799c797223 */ /* 0x040fe200000000ab */
[----:B------:R-:W-:Y:S01]  /*f400*/  FFMA R120, R156, R120, R27 ;  /* 0x000000789c787223 */ /* 0x000fe2000000001b */
[----:B------:R-:W-:Y:S05]  /*f410*/  WARPSYNC.ALL ;  /* 0x0000000000007948 */ /* 0x000fea0003800000 */
[----:B-1----:R-:W-:Y:S01]  /*f420*/  @P3 FADD R6, -R6, 1 ;  /* 0x3f80000006063421 */ /* 0x002fe20000000100 */
[----:B------:R-:W-:Y:S01]  /*f430*/  FMUL R44, R121, 0.70710676908493041992 ;  /* 0x3f3504f3792c7820 */ /* 0x000fe20000400000 */
[----:B------:R-:W-:Y:S03]  /*f440*/  BSSY B0, `(.L_x_121) ;  /* 0x0000179000007945 */ /* 0x000fe60003800000 */
[----:B------:R-:W-:Y:S01]  /*f450*/  @P3 LOP3.LUT R4, R6, 0x80000000, R45, 0xb8, !PT ;  /* 0x8000000006043812 */ /* 0x000fe200078eb82d */
[----:B------:R-:W-:Y:S01]  /*f460*/  FMUL R6, R47, R47 ;  /* 0x0000002f2f067220 */ /* 0x000fe20000400000 */
[----:B--2---:R-:W-:Y:S01]  /*f470*/  @P4 FADD R7, -R7, 1 ;  /* 0x3f80000007074421 */ /* 0x004fe20000000100 */
[----:B------:R-:W-:-:S02]  /*f480*/  FSETP.GE.AND P3, PT, |R47|, 1.0029599666595458984, PT ;  /* 0x3f8060fe2f00780b */ /* 0x000fc40003f66200 */
[----:B------:R-:W-:Y:S02]  /*f490*/  FADD R4, R4, 1 ;  /* 0x3f80000004047421 */ /* 0x000fe40000000000 */
[----:B------:R-:W-:Y:S02]  /*f4a0*/  @P4 LOP3.LUT R5, R7, 0x80000000, R10, 0xb8, !PT ;  /* 0x8000000007054812 */ /* 0x000fe400078eb80a */
[----:B------:R-:W-:Y:S02]  /*f4b0*/  FSEL R6, |R47|, R6, P3 ;  /* 0x000000062f067208 */ /* 0x000fe40001800200 */
[----:B------:R-:W-:Y:S01]  /*f4c0*/  FSEL R7, R21, 8.4834944573231041431e-05, P3 ;  /* 0x38b1e96a15077808 */ /* 0x000fe20001800000 */
[----:B------:R-:W-:Y:S01]  /*f4d0*/  FADD R5, R5, 1 ;  /* 0x3f80000005057421 */ /* 0x000fe20000000000 */
[----:B------:R-:W-:Y:S02]  /*f4e0*/  FSEL R9, -R20, -0.00082130916416645050049, P3 ;  /* 0xba574d2014097808 */ /* 0x000fe40001800100 */
[----:B------:R-:W-:-:S02]  /*f4f0*/  FSETP.GE.AND P4, PT, |R24|, 1.0029599666595458984, PT ;  /* 0x3f8060fe1800780b */ /* 0x000fc40003f86200 */
[----:B------:R-:W-:Y:S01]  /*f500*/  FSEL R11, -R14, -0.026868773624300956726, P3 ;  /* 0xbcdc1be70e0b7808 */ /* 0x000fe20001800100 */
[----:B------:R-:W-:Y:S01]  /*f510*/  FFMA R7, R6, R7, R9 ;  /* 0x0000000706077223 */ /* 0x000fe20000000009 */
[----:B------:R-:W-:Y:S02]  /*f520*/  FSEL R9, R15, 0.0052134888246655464172, P3 ;  /* 0x3baad5ea0f097808 */ /* 0x000fe40001800000 */
        /* <DEDUP_REMOVED lines=133> */
[----:B------:R-:W-:-:S02]  /*fd80*/  FSEL R30, |R53|, R30, P4 ;  /* 0x0000001e351e7208 */ /* 0x000fc40002000200 */
[----:B------:R-:W-:Y:S02]  /*fd90*/  FSEL R43, R15, 0.0052134888246655464172, P3 ;  /* 0x3baad5ea0f2b7808 */ /* 0x000fe40001800000 */
        /* <DEDUP_REMOVED lines=31> */
[----:B--2---:R-:W-:Y:S01]  /*ff90*/  @P4 FADD R40, -R40, 1 ;  /* 0x3f80000028284421 */ /* 0x004fe20000000100 */
[----:B------:R-:W-:Y:S01]  /*ffa0*/  FMUL R55, R134, 0.70710676908493041992 ;  /* 0x3f3504f386377820 */ /* 0x000fe20000400000 */
        /* <DEDUP_REMOVED lines=35> */
[C---:B------:R-:W-:Y:S02]  /*101e0*/  FFMA R45, R42.reuse, R47, R45 ;  /* 0x0000002f2a2d7223 */ /* 0x040fe4000000002d */
[----:B------:R-:W-:Y:S01]  /*101f0*/  FFMA R46, R41, R40, R40 ;  /* 0x00000028292e7223 */ /* 0x000fe20000000028 */
[----:B------:R-:W-:Y:S01]  /*10200*/  FSEL R40, -|R53|, R53, P4 ;  /* 0x0000003535287208 */ /* 0x000fe20002000300 */
[----:B------:R-:W-:-:S02]  /*10210*/  FFMA R45, R42, R45, R38 ;  /* 0x0000002d2a2d7223 */ /* 0x000fc40000000026 */
        /* <DEDUP_REMOVED lines=12> */
[----:B------:R-:W-:-:S02]  /*102e0*/  FSEL R41, R21, 8.4834944573231041431e-05, P3 ;  /* 0x38b1e96a15297808 */ /* 0x000fc40001800000 */
        /* <DEDUP_REMOVED lines=45> */
[----:B------:R-:W-:-:S02]  /*105c0*/  FSEL R40, |R44|, R38, P3 ;  /* 0x000000262c287208 */ /* 0x000fc40001800200 */
[----:B------:R-:W-:Y:S01]  /*105d0*/  FSEL R43, -R20, -0.00082130916416645050049, P3 ;  /* 0xba574d20142b7808 */ /* 0x000fe20001800100 */
[C---:B------:R-:W-:Y:S01]  /*105e0*/  FMUL R38, R53.reuse, R53 ;  /* 0x0000003535267220 */ /* 0x040fe20000400000 */
[----:B------:R-:W-:Y:S01]  /*105f0*/  FSETP.GE.AND P4, PT, |R53|, 1.0029599666595458984, PT ;  /* 0x3f8060fe3500780b */ /* 0x000fe20003f86200 */
[----:B------:R-:W-:Y:S01]  /*10600*/  FADD R52, R52, 1 ;  /* 0x3f80000034347421 */ /* 0x000fe20000000000 */
        /* <DEDUP_REMOVED lines=30> */
[----:B------:R-:W-:-:S04]  /*107f0*/  FMUL R43, R124, 0.5 ;  /* 0x3f0000007c2b7820 */ /* 0x000fc80000400000 */
[----:B------:R-:W-:Y:S01]  /*10800*/  FMUL R43, R6, R43 ;  /* 0x0000002b062b7220 */ /* 0x000fe20000400000 */
[----:B------:R-:W2:Y:S01]  /*10810*/  @P4 MUFU.EX2 R38, R40 ;  /* 0x0000002800264308 */ /* 0x000ea20000000800 */
[----:B------:R-:W-:-:S04]  /*10820*/  FMUL R6, R129, 0.5 ;  /* 0x3f00000081067820 */ /* 0x000fc80000400000 */
[----:B------:R-:W-:Y:S01]  /*10830*/  FMUL R49, R11, R6 ;  /* 0x000000060b317220 */ /* 0x000fe20000400000 */
[----:B------:R-:W-:Y:S01]  /*10840*/  FMUL R11, R135, 0.5 ;  /* 0x3f000000870b7820 */ /* 0x000fe20000400000 */
[----:B-1----:R-:W-:-:S03]  /*10850*/  @P3 FADD R41, -R41, 1 ;  /* 0x3f80000029293421 */ /* 0x002fc60000000100 */
[----:B------:R-:W-:Y:S02]  /*10860*/  FMUL R11, R52, R11 ;  /* 0x0000000b340b7220 */ /* 0x000fe40000400000 */
[----:B------:R-:W-:Y:S01]  /*10870*/  @P3 LOP3.LUT R42, R41, 0x80000000, R44, 0xb8, !PT ;  /* 0x80000000292a3812 */ /* 0x000fe200078eb82c */
[----:B------:R-:W-:Y:S01]  /*10880*/  FMUL R44, R125, 0.5 ;  /* 0x3f0000007d2c7820 */ /* 0x000fe20000400000 */
[----:B------:R-:W-:Y:S01]  /*10890*/  FMUL R41, R122, 0.5 ;  /* 0x3f0000007a297820 */ /* 0x000fe20000400000 */
[----:B--2---:R-:W-:Y:S02]  /*108a0*/  @P4 FADD R38, -R38, 1 ;  /* 0x3f80000026264421 */ /* 0x004fe40000000100 */
[----:B------:R-:W-:Y:S01]  /*108b0*/  FMUL R44, R7, R44 ;  /* 0x0000002c072c7220 */ /* 0x000fe20000400000 */
[----:B------:R-:W-:Y:S01]  /*108c0*/  FMUL R7, R128, 0.5 ;  /* 0x3f00000080077820 */ /* 0x000fe20000400000 */
[----:B------:R-:W-:Y:S01]  /*108d0*/  FMUL R45, R4, R41 ;  /* 0x00000029042d7220 */ /* 0x000fe20000400000 */
[----:B------:R-:W-:Y:S01]  /*108e0*/  @P4 LOP3.LUT R40, R38, 0x80000000, R53, 0xb8, !PT ;  /* 0x8000000026284812 */ /* 0x000fe200078eb835 */
[----:B------:R-:W-:Y:S01]  /*108f0*/  FMUL R38, R123, 0.5 ;  /* 0x3f0000007b267820 */ /* 0x000fe20000400000 */
[----:B------:R-:W-:Y:S01]  /*10900*/  FMUL R10, R10, R7 ;  /* 0x000000070a0a7220 */ /* 0x000fe20000400000 */
[----:B------:R-:W-:Y:S01]  /*10910*/  FMUL R7, R132, 0.5 ;  /* 0x3f00000084077820 */ /* 0x000fe20000400000 */
[----:B------:R-:W-:Y:S01]  /*10920*/  FMUL R4, R127, 0.5 ;  /* 0x3f0000007f047820 */ /* 0x000fe20000400000 */
[----:B------:R-:W-:Y:S01]  /*10930*/  FMUL R38, R5, R38 ;  /* 0x0000002605267220 */ /* 0x000fe20000400000 */
[----:B------:R-:W-:Y:S01]  /*10940*/  FMUL R5, R126, 0.5 ;  /* 0x3f0000007e057820 */ /* 0x000fe20000400000 */
[----:B------:R-:W-:Y:S01]  /*10950*/  FMUL R46, R46, R7 ;  /* 0x000000072e2e7220 */ /* 0x000fe20000400000 */
[----:B------:R-:W-:Y:S01]  /*10960*/  FMUL R47, R9, R4 ;  /* 0x00000004092f7220 */ /* 0x000fe20000400000 */
[----:B------:R-:W-:Y:S01]  /*10970*/  FMUL R7, R121, 0.5 ;  /* 0x3f00000079077820 */ /* 0x000fe20000400000 */
[----:B------:R-:W-:Y:S01]  /*10980*/  FMUL R8, R8, R5 ;  /* 0x0000000508087220 */ /* 0x000fe20000400000 */
[----:B------:R-:W-:Y:S01]  /*10990*/  FMUL R5, R130, 0.5 ;  /* 0x3f00000082057820 */ /* 0x000fe20000400000 */
[----:B------:R-:W-:Y:S01]  /*109a0*/  FADD R42, R42, 1 ;  /* 0x3f8000002a2a7421 */ /* 0x000fe20000000000 */
[----:B------:R-:W-:Y:S01]  /*109b0*/  FADD R40, R40, 1 ;  /* 0x3f80000028287421 */ /* 0x000fe20000000000 */
[----:B------:R-:W-:Y:S01]  /*109c0*/  FMUL R9, R134, 0.5 ;  /* 0x3f00000086097820 */ /* 0x000fe20000400000 */
[----:B------:R-:W-:Y:S01]  /*109d0*/  FMUL R24, R24, R5 ;  /* 0x0000000518187220 */ /* 0x000fe20000400000 */
[----:B------:R-:W-:Y:S01]  /*109e0*/  FMUL R5, R120, 0.5 ;  /* 0x3f00000078057820 */ /* 0x000fe20000400000 */
[----:B------:R-:W-:Y:S01]  /*109f0*/  FMUL R41, R42, R7 ;  /* 0x000000072a297220 */ /* 0x000fe20000400000 */
[----:B------:R-:W-:Y:S01]  /*10a00*/  FMUL R50, R50, R9 ;  /* 0x0000000932327220 */ /* 0x000fe20000400000 */
[----:B------:R-:W-:Y:S01]  /*10a10*/  F2FP.BF16.F32.PACK_AB R7, R47, R8 ;  /* 0x000000082f07723e */ /* 0x000fe200000010ff */
[----:B------:R-:W-:Y:S01]  /*10a20*/  FMUL R4, R40, R5 ;  /* 0x0000000528047220 */ /* 0x000fe20000400000 */
[----:B------:R-:W-:-:S02]  /*10a30*/  F2FP.BF16.F32.PACK_AB R5, R38, R45 ;  /* 0x0000002d2605723e */ /* 0x000fc400000010ff */
[----:B------:R-:W-:Y:S02]  /*10a40*/  F2FP.BF16.F32.PACK_AB R6, R44, R43 ;  /* 0x0000002b2c06723e */ /* 0x000fe400000010ff */
[----:B------:R-:W-:Y:S02]  /*10a50*/  F2FP.BF16.F32.PACK_AB R8, R49, R10 ;  /* 0x0000000a3108723e */ /* 0x000fe400000010ff */
[----:B------:R-:W-:Y:S02]  /*10a60*/  F2FP.BF16.F32.PACK_AB R4, R41, R4 ;  /* 0x000000042904723e */ /* 0x000fe400000010ff */
        /* <DEDUP_REMOVED lines=22> */
.L_x_122:
[----:B------:R-:W-:Y:S05]  /*10bd0*/  BSYNC B0 ;  /* 0x0000000000007941 */ /* 0x000fea0003800000 */
.L_x_121:
[----:B------:R-:W-:Y:S06]  /*10be0*/  BAR.SYNC.DEFER_BLOCKING 0x1, 0x100 ;  /* 0x0044000000007b1d */ /* 0x000fec0000010000 */
[----:B------:R-:W-:Y:S04]  /*10bf0*/  BSSY B0, `(.L_x_123) ;  /* 0x0000009000007945 */ /* 0x000fe80003800000 */
[----:B------:R-:W-:Y:S05]  /*10c00*/  @P0 BRA `(.L_x_124) ;  /* 0x00000000001c0947 */ /* 0x000fea0003800000 */
[----:B------:R-:W-:-:S13]  /*10c10*/  ISETP.NE.AND P3, PT, R162, 0x3, PT ;  /* 0x00000003a200780c */ /* 0x000fda0003f65270 */
[----:B------:R-:W-:Y:S05]  /*10c20*/  @!P3 BRA `(.L_x_125) ;  /* 0x000000000004b947 */ /* 0x000fea0003800000 */
[----:B------:R-:W-:Y:S01]  /*10c30*/  BPT.TRAP 0x1 ;  /* 0x000000040000795c */ /* 0x000fe20000300000 */
.L_x_125:
[----:B------:R-:W-:-:S04]  /*10c40*/  ULEA UR4, UR5, UR43, 0x3 ;  /* 0x0000002b05047291 */ /* 0x000fc8000f8e183f */
[----:B------:R-:W-:-:S04]  /*10c50*/  UIADD3 UR4, UR4, 0x60, URZ ;  /* 0x0000006004047890 */ /* 0x000fc8000fffe03f */
[----:B------:R-:W-:-:S09]  /*10c60*/  UPRMT UR4, UR45, 0x654, UR4 ;  /* 0x000006542d047896 */ /* 0x000fd20008000004 */
[----:B------:R-:W-:Y:S03]  /*10c70*/  SYNCS.ARRIVE.TRANS64.RED.A1T0 RZ, [UR4], RZ ;  /* 0x000000ffffff79a7 */ /* 0x000fe60008100404 */
.L_x_124:
[----:B------:R-:W-:Y:S05]  /*10c80*/  BSYNC B0 ;  /* 0x0000000000007941 */ /* 0x000fea0003800000 */
.L_x_123:
        /* <DEDUP_REMOVED lines=8> */
.L_x_128:
[----:B------:R-:W-:Y:S01]  /*10d10*/  SHF.L.U32 R32, R32, 0x1f, RZ ;  /* 0x0000001f20207819 */ /* 0x000fe200000006ff */
[----:B------:R-:W-:Y:S01]  /*10d20*/  BSSY B1, `(.L_x_129) ;  /* 0x0000004000017945 */ /* 0x000fe20003800000 */
[----:B-1----:R-:W-:-:S04]  /*10d30*/  LEA R5, R0, UR43, 0x3 ;  /* 0x0000002b00057c11 */ /* 0x002fc8000f8e18ff */
[----:B------:R-:W1:Y:S02]  /*10d40*/  SYNCS.PHASECHK.TRANS64.TRYWAIT P3, [R5+URZ+0x40], R32 ;  /* 0x00004020050075a7 */ /* 0x000e64000806017f */
[----:B-1----:R-:W-:Y:S05]  /*10d50*/  @!P3 BRA `(.L_x_130) ;  /* 0x000000580038b947 */ /* 0x002fea0003800000 */
.L_x_243:
[----:B------:R-:W-:Y:S05]  /*10d60*/  BSYNC B1 ;  /* 0x0000000000017941 */ /* 0x000fea0003800000 */
.L_x_129:
[----:B------:R-:W-:Y:S05]  /*10d70*/  @P2 BRA `(.L_x_127) ;  /* 0x0000000000942947 */ /* 0x000fea0003800000 */
[----:B------:R-:W-:Y:S01]  /*10d80*/  IMAD R39, R0, 0x2000, R39 ;  /* 0x0000200000277824 */ /* 0x000fe200078e0227 */
[----:B------:R-:W-:Y:S05]  /*10d90*/  WARPSYNC.ALL ;  /* 0x0000000000007948 */ /* 0x000fea0003800000 */
[----:B------:R-:W-:Y:S01]  /*10da0*/  LEA R0, R158, R39, 0x1 ;  /* 0x000000279e007211 */ /* 0x000fe200078e08ff */
[----:B-1----:R-:W1:Y:S04]  /*10db0*/  LDSM.16.M88.4 R4, [R39] ;  /* 0x000000002704783b */ /* 0x002e680000000200 */
[----:B------:R-:W2:Y:S01]  /*10dc0*/  LDSM.16.M88.4 R40, [R0] ;  /* 0x000000000028783b */ /* 0x000ea20000000200 */
[C---:B-1----:R-:W-:Y:S01]  /*10dd0*/  IMAD.U32 R8, R4.reuse, 0x10000, RZ ;  /* 0x0001000004087824 */ /* 0x042fe200078e00ff */
[----:B------:R-:W-:Y:S01]  /*10de0*/  LOP3.LUT R4, R4, 0xffff0000, RZ, 0xc0, !PT ;  /* 0xffff000004047812 */ /* 0x000fe200078ec0ff */
[----:B------:R-:W-:Y:S01]  /*10df0*/  IMAD.U32 R24, R6, 0x10000, RZ ;  /* 0x0001000006187824 */ /* 0x000fe200078e00ff */
[C---:B------:R-:W-:Y:S01]  /*10e00*/  SHF.L.U32 R10, R5.reuse, 0x10, RZ ;  /* 0x00000010050a7819 */ /* 0x040fe200000006ff */
        /* <DEDUP_REMOVED lines=28> */
.L_x_127:
[----:B------:R-:W-:Y:S05]  /*10fd0*/  BSYNC B0 ;  /* 0x0000000000007941 */ /* 0x000fea0003800000 */
.L_x_126:
[C---:B------:R-:W-:Y:S01]  /*10fe0*/  FFMA R35, R156.reuse, R151, R35 ;  /* 0x000000979c237223 */ /* 0x040fe20000000023 */
[C---:B------:R-:W-:Y:S01]  /*10ff0*/  FFMA R23, R156.reuse, R138, R23 ;  /* 0x0000008a9c177223 */ /* 0x040fe20000000017 */
[C---:B------:R-:W-:Y:S01]  /*11000*/  FFMA R26, R156.reuse, R139, R26 ;  /* 0x0000008b9c1a7223 */ /* 0x040fe2000000001a */
[----:B------:R-:W-:Y:S01]  /*11010*/  FFMA R140, R156, R140, R165 ;  /* 0x0000008c9c8c7223 */ /* 0x000fe200000000a5 */
[----:B-1----:R-:W-:Y:S01]  /*11020*/  FMUL R9, R35, 0.70710676908493041992 ;  /* 0x3f3504f323097820 */ /* 0x002fe20000400000 */
[----:B------:R-:W-:Y:S01]  /*11030*/  FMUL R24, R23, 0.70710676908493041992 ;  /* 0x3f3504f317187820 */ /* 0x000fe20000400000 */
[----:B------:R-:W-:Y:S01]  /*11040*/  FMUL R47, R26, 0.70710676908493041992 ;  /* 0x3f3504f31a2f7820 */ /* 0x000fe20000400000 */
[----:B------:R-:W-:Y:S01]  /*11050*/  FMUL R30, R140, 0.70710676908493041992 ;  /* 0x3f3504f38c1e7820 */ /* 0x000fe20000400000 */
[C---:B------:R-:W-:Y:S01]  /*11060*/  FMUL R0, R9.reuse, R9 ;  /* 0x0000000909007220 */ /* 0x040fe20000400000 */
[----:B------:R-:W-:Y:S01]  /*11070*/  FSETP.GE.AND P2, PT, |R9|, 1.0029599666595458984, PT ;  /* 0x3f8060fe0900780b */ /* 0x000fe20003f46200 */
[----:B------:R-:W-:Y:S01]  /*11080*/  FFMA R141, R156, R141, R163 ;  /* 0x0000008d9c8d7223 */ /* 0x000fe200000000a3 */
[----:B------:R-:W-:Y:S01]  /*11090*/  FSETP.GE.AND P3, PT, |R47|, 1.0029599666595458984, PT ;  /* 0x3f8060fe2f00780b */ /* 0x000fe20003f66200 */
[----:B------:R-:W-:Y:S01]  /*110a0*/  FMUL R8, R30, R30 ;  /* 0x0000001e1e087220 */ /* 0x000fe20000400000 */
[----:B------:R-:W-:Y:S01]  /*110b0*/  FSEL R0, |R9|, R0, P2 ;  /* 0x0000000009007208 */ /* 0x000fe20001000200 */
[C---:B------:R-:W-:Y:S01]  /*110c0*/  FFMA R142, R156.reuse, R142, R167 ;  /* 0x0000008e9c8e7223 */ /* 0x040fe200000000a7 */
[----:B------:R-:W-:Y:S01]  /*110d0*/  FSEL R5, R21, 8.4834944573231041431e-05, P2 ;  /* 0x38b1e96a15057808 */ /* 0x000fe20001000000 */
[----:B------:R-:W-:Y:S01]  /*110e0*/  FFMA R29, R156, R143, R29 ;  /* 0x0000008f9c1d7223 */ /* 0x000fe2000000001d */
[----:B------:R-:W-:Y:S01]  /*110f0*/  FSEL R7, -R20, -0.00082130916416645050049, P2 ;  /* 0xba574d2014077808 */ /* 0x000fe20001000100 */
[----:B------:R-:W-:Y:S01]  /*11100*/  FMUL R42, R142, 0.70710676908493041992 ;  /* 0x3f3504f38e2a7820 */ /* 0x000fe20000400000 */
[----:B------:R-:W-:Y:S01]  /*11110*/  FSEL R4, R15, 0.0052134888246655464172, P2 ;  /* 0x3baad5ea0f047808 */ /* 0x000fe20001000000 */
[----:B------:R-:W-:Y:S01]  /*11120*/  FFMA R144, R156, R144, R169 ;  /* 0x000000909c907223 */ /* 0x000fe200000000a9 */
[----:B------:R-:W-:Y:S01]  /*11130*/  FSEL R6, -R14, -0.026868773624300956726, P2 ;  /* 0xbcdc1be70e067808 */ /* 0x000fe20001000100 */
[----:B------:R-:W-:Y:S01]  /*11140*/  FFMA R5, R0, R5, R7 ;  /* 0x0000000500057223 */ /* 0x000fe20000000007 */
[----:B------:R-:W-:Y:S01]  /*11150*/  FSEL R7, -|R9|, R9, P2 ;  /* 0x0000000909077208 */ /* 0x000fe20001000300 */
[----:B------:R-:W-:Y:S01]  /*11160*/  FFMA R31, R156, R145, R31 ;  /* 0x000000919c1f7223 */ /* 0x000fe2000000001f */
[----:B------:R-:W-:Y:S01]  /*11170*/  FSEL R11, -R20, -0.00082130916416645050049, P3 ;  /* 0xba574d20140b7808 */ /* 0x000fe20001800100 */
[----:B------:R-:W-:Y:S01]  /*11180*/  FFMA R5, R0, R5, R4 ;  /* 0x0000000500057223 */ /* 0x000fe20000000004 */
[----:B------:R-:W-:Y:S01]  /*11190*/  FSEL R4, R13, 0.11284004896879196167, P2 ;  /* 0x3de718af0d047808 */ /* 0x000fe20001000000 */
[----:B------:R-:W-:Y:S01]  /*111a0*/  FMUL R53, R144, 0.70710676908493041992 ;  /* 0x3f3504f390357820 */ /* 0x000fe20000400000 */
[----:B------:R-:W-:Y:S01]  /*111b0*/  FSETP.GE.AND P4, PT, |R30|, 1.0029599666595458984, PT ;  /* 0x3f8060fe1e00780b */ /* 0x000fe20003f86200 */
[----:B------:R-:W-:Y:S01]  /*111c0*/  FFMA R5, R0, R5, R6 ;  /* 0x0000000500057223 */ /* 0x000fe20000000006 */
[----:B------:R-:W-:Y:S01]  /*111d0*/  FSEL R6, R12, -0.37612664699554443359, P2 ;  /* 0xbec093ac0c067808 */ /* 0x000fe20001000000 */
[----:B------:R-:W-:Y:S01]  /*111e0*/  FFMA R146, R156, R146, R173 ;  /* 0x000000929c927223 */ /* 0x000fe200000000ad */
[----:B------:R-:W-:Y:S01]  /*111f0*/  FSEL R8, |R30|, R8, P4 ;  /* 0x000000081e087208 */ /* 0x000fe20002000200 */
[----:B------:R-:W-:Y:S01]  /*11200*/  FFMA R5, R0, R5, R4 ;  /* 0x0000000500057223 */ /* 0x000fe20000000004 */
[----:B------:R-:W-:Y:S01]  /*11210*/  FSEL R4, R3, 0.12837915122509002686, P2 ;  /* 0x3e0375d303047808 */ /* 0x000fe20001000000 */
[----:B------:R-:W-:Y:S01]  /*11220*/  FMUL R55, R146, 0.70710676908493041992 ;  /* 0x3f3504f392377820 */ /* 0x000fe20000400000 */
[----:B------:R-:W-:Y:S01]  /*11230*/  FSEL R41, R21, 8.4834944573231041431e-05, P4 ;  /* 0x38b1e96a15297808 */ /* 0x000fe20002000000 */
[----:B------:R-:W-:Y:S01]  /*11240*/  FFMA R5, R0, R5, R6 ;  /* 0x0000000500057223 */ /* 0x000fe20000000006 */
[----:B------:R-:W-:Y:S01]  /*11250*/  FMUL R6, R47, R47 ;  /* 0x0000002f2f067220 */ /* 0x000fe20000400000 */
[----:B------:R-:W-:Y:S01]  /*11260*/  FSEL R43, -R20, -0.00082130916416645050049, P4 ;  /* 0xba574d20142b7808 */ /* 0x000fe20002000100 */
[----:B------:R-:W-:Y:S01]  /*11270*/  FFMA R147, R156, R147, R33 ;  /* 0x000000939c937223 */ /* 0x000fe20000000021 */
[----:B------:R-:W-:Y:S01]  /*11280*/  FFMA R0, R0, R5, R4 ;  /* 0x0000000500007223 */ /* 0x000fe20000000004 */
[----:B------:R-:W-:Y:S01]  /*11290*/  FSEL R39, R15, 0.0052134888246655464172, P3 ;  /* 0x3baad5ea0f277808 */ /* 0x000fe20001800000 */
[----:B------:R-:W-:Y:S01]  /*112a0*/  FFMA R148, R156, R148, R25 ;  /* 0x000000949c947223 */ /* 0x000fe20000000019 */
[----:B------:R-:W-:Y:S01]  /*112b0*/  FSEL R6, |R47|, R6, P3 ;  /* 0x000000062f067208 */ /* 0x000fe20001800200 */
[----:B------:R-:W-:Y:S01]  /*112c0*/  FFMA R0, R0, R7, R7 ;  /* 0x0000000700007223 */ /* 0x000fe20000000007 */
[----:B------:R-:W-:Y:S01]  /*112d0*/  FSEL R45, R15, 0.0052134888246655464172, P4 ;  /* 0x3baad5ea0f2d7808 */ /* 0x000fe20002000000 */
[----:B------:R-:W-:Y:S01]  /*112e0*/  FFMA R41, R8, R41, R43 ;  /* 0x0000002908297223 */ /* 0x000fe2000000002b */
[----:B------:R-:W-:Y:S01]  /*112f0*/  FSEL R43, -R14, -0.026868773624300956726, P4 ;  /* 0xbcdc1be70e2b7808 */ /* 0x000fe20002000100 */
[----:B------:R-:W1:Y:S01]  /*11300*/  @P2 MUFU.EX2 R4, R0 ;  /* 0x0000000000042308 */ /* 0x000e620000000800 */
[----:B------:R-:W-:Y:S01]  /*11310*/  FSEL R10, R3, 0.12837915122509002686, P4 ;  /* 0x3e0375d3030a7808 */ /* 0x000fe20002000000 */
[----:B------:R-:W-:Y:S01]  /*11320*/  FFMA R45, R8, R41, R45 ;  /* 0x00000029082d7223 */ /* 0x000fe2000000002d */
[----:B------:R-:W-:Y:S01]  /*11330*/  FSEL R41, R13, 0.11284004896879196167, P3 ;  /* 0x3de718af0d297808 */ /* 0x000fe20001800000 */
[C---:B------:R-:W-:Y:S01]  /*11340*/  FFMA R149, R156.reuse, R149, R177 ;  /* 0x000000959c957223 */ /* 0x040fe200000000b1 */
[----:B------:R-:W-:Y:S01]  /*11350*/  FFMA R150, R156, R150, R175 ;  /* 0x000000969c967223 */ /* 0x000fe200000000af */
[----:B------:R-:W-:Y:S01]  /*11360*/  FFMA R43, R8, R45, R43 ;  /* 0x0000002d082b7223 */ /* 0x000fe2000000002b */
[C---:B------:R-:W-:Y:S01]  /*11370*/  FFMA R137, R156.reuse, R137, R171 ;  /* 0x000000899c897223 */ /* 0x040fe200000000ab */
[----:B------:R-:W-:Y:S01]  /*11380*/  FFMA R136, R156, R136, R27 ;  /* 0x000000889c887223 */ /* 0x000fe2000000001b */
[----:B------:R-:W-:Y:S01]  /*11390*/  FMUL R35, R35, 0.5 ;  /* 0x3f00000023237820 */ /* 0x000fe20000400000 */
[----:B------:R-:W-:Y:S01]  /*113a0*/  FMUL R23, R23, 0.5 ;  /* 0x3f00000017177820 */ /* 0x000fe20000400000 */
[----:B------:R-:W-:Y:S01]  /*113b0*/  FMUL R44, R137, 0.70710676908493041992 ;  /* 0x3f3504f3892c7820 */ /* 0x000fe20000400000 */
[----:B------:R-:W-:Y:S01]  /*113c0*/  FMUL R26, R26, 0.5 ;  /* 0x3f0000001a1a7820 */ /* 0x000fe20000400000 */
[----:B------:R-:W-:Y:S05]  /*113d0*/  WARPSYNC.ALL ;  /* 0x0000000000007948 */ /* 0x000fea0003800000 */
[----:B-1----:R-:W-:Y:S01]  /*113e0*/  @P2 FADD R4, -R4, 1 ;  /* 0x3f80000004042421 */ /* 0x002fe20000000100 */
[----:B------:R-:W-:Y:S04]  /*113f0*/  BSSY B0, `(.L_x_131) ;  /* 0x000017c000007945 */ /* 0x000fe80003800000 */
[----:B------:R-:W-:Y:S01]  /*11400*/  @P2 LOP3.LUT R0, R4, 0x80000000, R9, 0xb8, !PT ;  /* 0x8000000004002812 */ /* 0x000fe200078eb809 */
[C---:B------:R-:W-:Y:S01]  /*11410*/  FMUL R4, R24.reuse, R24 ;  /* 0x0000001818047220 */ /* 0x040fe20000400000 */
[----:B------:R-:W-:-:S02]  /*11420*/  FSETP.GE.AND P2, PT, |R24|, 1.0029599666595458984, PT ;  /* 0x3f8060fe1800780b */ /* 0x000fc40003f46200 */
[C---:B------:R-:W-:Y:S01]  /*11430*/  FSEL R9, R21.reuse, 8.4834944573231041431e-05, P3 ;  /* 0x38b1e96a15097808 */ /* 0x040fe20001800000 */
[----:B------:R-:W-:Y:S01]  /*11440*/  FADD R0, R0, 1 ;  /* 0x3f80000000007421 */ /* 0x000fe20000000000 */
[----:B------:R-:W-:Y:S02]  /*11450*/  FSEL R4, |R24|, R4, P2 ;  /* 0x0000000418047208 */ /* 0x000fe40001000200 */
[----:B------:R-:W-:Y:S01]  /*11460*/  FSEL R5, R21, 8.4834944573231041431e-05, P2 ;  /* 0x38b1e96a15057808 */ /* 0x000fe20001000000 */
[----:B------:R-:W-:Y:S01]  /*11470*/  FFMA R11, R6, R9, R11 ;  /* 0x00000009060b7223 */ /* 0x000fe2000000000b */
[----:B------:R-:W-:Y:S01]  /*11480*/  FSEL R7, -R20, -0.00082130916416645050049, P2 ;  /* 0xba574d2014077808 */ /* 0x000fe20001000100 */
[----:B------:R-:W-:Y:S01]  /*11490*/  FMUL R35, R0, R35 ;  /* 0x0000002300237220 */ /* 0x000fe20000400000 */
[----:B------:R-:W-:Y:S01]  /*114a0*/  FSEL R9, -R14, -0.026868773624300956726, P2 ;  /* 0xbcdc1be70e097808 */ /* 0x000fe20001000100 */
[----:B------:R-:W-:Y:S01]  /*114b0*/  FFMA R11, R6, R11, R39 ;  /* 0x0000000b060b7223 */ /* 0x000fe20000000027 */
[----:B------:R-:W-:Y:S01]  /*114c0*/  FSEL R39, -R14, -0.026868773624300956726, P3 ;  /* 0xbcdc1be70e277808 */ /* 0x000fe20001800100 */
[----:B------:R-:W-:Y:S01]  /*114d0*/  FFMA R5, R4, R5, R7 ;  /* 0x0000000504057223 */ /* 0x000fe20000000007 */
[----:B------:R-:W-:Y:S01]  /*114e0*/  FSEL R7, R15, 0.0052134888246655464172, P2 ;  /* 0x3baad5ea0f077808 */ /* 0x000fe20001000000 */
[----:B------:R-:W-:-:S02]  /*114f0*/  FMUL R0, R141, 0.5 ;  /* 0x3f0000008d007820 */ /* 0x000fc40000400000 */
[----:B------:R-:W-:Y:S01]  /*11500*/  FFMA R11, R6, R11, R39 ;  /* 0x0000000b060b7223 */ /* 0x000fe20000000027 */
[----:B------:R-:W-:Y:S01]  /*11510*/  FSEL R39, R12, -0.37612664699554443359, P3 ;  /* 0xbec093ac0c277808 */ /* 0x000fe20001800000 */
[----:B------:R-:W-:Y:S01]  /*11520*/  FFMA R5, R4, R5, R7 ;  /* 0x0000000504057223 */ /* 0x000fe20000000007 */
[C---:B------:R-:W-:Y:S01]  /*11530*/  FSEL R7, R13.reuse, 0.11284004896879196167, P2 ;  /* 0x3de718af0d077808 */ /* 0x040fe20001000000 */
[----:B------:R-:W-:Y:S01]  /*11540*/  FFMA R11, R6, R11, R41 ;  /* 0x0000000b060b7223 */ /* 0x000fe20000000029 */
[----:B------:R-:W-:Y:S01]  /*11550*/  FSEL R41, R13, 0.11284004896879196167, P4 ;  /* 0x3de718af0d297808 */ /* 0x000fe20002000000 */
[----:B------:R-:W-:Y:S01]  /*11560*/  FFMA R5, R4, R5, R9 ;  /* 0x0000000504057223 */ /* 0x000fe20000000009 */
[----:B------:R-:W-:Y:S01]  /*11570*/  FSEL R9, R12, -0.37612664699554443359, P2 ;  /* 0xbec093ac0c097808 */ /* 0x000fe20001000000 */
[----:B------:R-:W-:Y:S02]  /*11580*/  FFMA R11, R6, R11, R39 ;  /* 0x0000000b060b7223 */ /* 0x000fe40000000027 */
[----:B------:R-:W-:Y:S01]  /*11590*/  FFMA R5, R4, R5, R7 ;  /* 0x0000000504057223 */ /* 0x000fe20000000007 */
[----:B------:R-:W-:Y:S01]  /*115a0*/  FSEL R7, R3, 0.12837915122509002686, P2 ;  /* 0x3e0375d303077808 */ /* 0x000fe20001000000 */
[----:B------:R-:W-:Y:S01]  /*115b0*/  FFMA R41, R8, R43, R41 ;  /* 0x0000002b08297223 */ /* 0x000fe20000000029 */
[----:B------:R-:W-:Y:S01]  /*115c0*/  FMUL R43, R29, 0.70710676908493041992 ;  /* 0x3f3504f31d2b7820 */ /* 0x000fe20000400000 */
[----:B------:R-:W-:Y:S01]  /*115d0*/  FFMA R5, R4, R5, R9 ;  /* 0x0000000504057223 */ /* 0x000fe20000000009 */
[----:B------:R-:W-:-:S03]  /*115e0*/  FSEL R9, -|R24|, R24, P2 ;  /* 0x0000001818097208 */ /* 0x000fc60001000300 */
[----:B------:R-:W-:Y:S01]  /*115f0*/  FFMA R4, R4, R5, R7 ;  /* 0x0000000504047223 */ /* 0x000fe20000000007 */
[----:B------:R-:W-:-:S03]  /*11600*/  FSEL R5, R3, 0.12837915122509002686, P3 ;  /* 0x3e0375d303057808 */ /* 0x000fc60001800000 */
[----:B------:R-:W-:Y:S01]  /*11610*/  FFMA R4, R4, R9, R9 ;  /* 0x0000000904047223 */ /* 0x000fe20000000009 */
[----:B------:R-:W-:Y:S01]  /*11620*/  FSEL R9, R12, -0.37612664699554443359, P4 ;  /* 0xbec093ac0c097808 */ /* 0x000fe20002000000 */
[----:B------:R-:W-:Y:S01]  /*11630*/  FFMA R5, R6, R11, R5 ;  /* 0x0000000b06057223 */ /* 0x000fe20000000005 */
[----:B------:R-:W-:Y:S01]  /*11640*/  FSEL R6, -|R47|, R47, P3 ;  /* 0x0000002f2f067208 */ /* 0x000fe20001800300 */
[----:B------:R-:W1:Y:S01]  /*11650*/  @P2 MUFU.EX2 R7, R4 ;  /* 0x0000000400072308 */ /* 0x000e620000000800 */
[----:B------:R-:W-:Y:S01]  /*11660*/  FMUL R11, R43, R43 ;  /* 0x0000002b2b0b7220 */ /* 0x000fe20000400000 */
[----:B------:R-:W-:Y:S01]  /*11670*/  FFMA R9, R8, R41, R9 ;  /* 0x0000002908097223 */ /* 0x000fe20000000009 */
[----:B------:R-:W-:Y:S01]  /*11680*/  FMUL R41, R141, 0.70710676908493041992 ;  /* 0x3f3504f38d297820 */ /* 0x000fe20000400000 */
[----:B------:R-:W-:Y:S01]  /*11690*/  FFMA R5, R5, R6, R6 ;  /* 0x0000000605057223 */ /* 0x000fe20000000006 */
[----:B------:R-:W-:Y:S01]  /*116a0*/  FSEL R6, -|R30|, R30, P4 ;  /* 0x0000001e1e067208 */ /* 0x000fe20002000300 */
[----:B------:R-:W-:-:S02]  /*116b0*/  FFMA R9, R8, R9, R10 ;  /* 0x0000000908097223 */ /* 0x000fc4000000000a */
[----:B------:R-:W2:Y:S02]  /*116c0*/  @P3 MUFU.EX2 R8, R5 ;  /* 0x0000000500083308 */ /* 0x000ea40000000800 */
[----:B------:R-:W-:-:S06]  /*116d0*/  FFMA R6, R9, R6, R6 ;  /* 0x0000000609067223 */ /* 0x000fcc0000000006 */
[----:B------:R-:W3:Y:S01]  /*116e0*/  @P4 MUFU.EX2 R9, R6 ;  /* 0x0000000600094308 */ /* 0x000ee20000000800 */
        /* <DEDUP_REMOVED lines=8> */
[----:B------:R-:W-:Y:S01]  /*11770*/  FMUL R23, R4, R23 ;  /* 0x0000001704177220 */ /* 0x000fe20000400000 */
[----:B------:R-:W-:Y:S01]  /*11780*/  FSETP.GE.AND P3, PT, |R42|, 1.0029599666595458984, PT ;  /* 0x3f8060fe2a00780b */ /* 0x000fe20003f66200 */
[----:B---3--:R-:W-:Y:S01]  /*11790*/  @P4 FADD R9, -R9, 1 ;  /* 0x3f80000009094421 */ /* 0x008fe20000000100 */
[----:B------:R-:W-:Y:S01]  /*117a0*/  FSEL R8, R21, 8.4834944573231041431e-05, P2 ;  /* 0x38b1e96a15087808 */ /* 0x000fe20001000000 */
[----:B------:R-:W-:Y:S01]  /*117b0*/  FMUL R4, R29, 0.5 ;  /* 0x3f0000001d047820 */ /* 0x000fe20000400000 */
[----:B------:R-:W-:Y:S01]  /*117c0*/  FSEL R10, -R20, -0.00082130916416645050049, P2 ;  /* 0xba574d20140a7808 */ /* 0x000fe20001000100 */
[----:B------:R-:W-:Y:S01]  /*117d0*/  FADD R5, R5, 1 ;  /* 0x3f80000005057421 */ /* 0x000fe20000000000 */
[----:B------:R-:W-:Y:S01]  /*117e0*/  @P4 LOP3.LUT R6, R9, 0x80000000, R30, 0xb8, !PT ;  /* 0x8000000009064812 */ /* 0x000fe200078eb81e */
[----:B------:R-:W-:Y:S01]  /*117f0*/  FMUL R9, R42, R42 ;  /* 0x0000002a2a097220 */ /* 0x000fe20000400000 */
[----:B------:R-:W-:Y:S01]  /*11800*/  FSEL R24, R21, 8.4834944573231041431e-05, P3 ;  /* 0x38b1e96a15187808 */ /* 0x000fe20001800000 */
[----:B------:R-:W-:Y:S01]  /*11810*/  FFMA R8, R7, R8, R10 ;  /* 0x0000000807087223 */ /* 0x000fe2000000000a */
[----:B------:R-:W-:Y:S01]  /*11820*/  FSEL R30, -R20, -0.00082130916416645050049, P3 ;  /* 0xba574d20141e7808 */ /* 0x000fe20001800100 */
[----:B------:R-:W-:Y:S01]  /*11830*/  FADD R6, R6, 1 ;  /* 0x3f80000006067421 */ /* 0x000fe20000000000 */
[----:B------:R-:W-:Y:S01]  /*11840*/  FSEL R9, |R42|, R9, P3 ;  /* 0x000000092a097208 */ /* 0x000fe20001800200 */
[----:B------:R-:W-:Y:S01]  /*11850*/  FMUL R26, R5, R26 ;  /* 0x0000001a051a7220 */ /* 0x000fe20000400000 */
[----:B------:R-:W-:Y:S01]  /*11860*/  FSETP.GE.AND P4, PT, |R43|, 1.0029599666595458984, PT ;  /* 0x3f8060fe2b00780b */ /* 0x000fe20003f86200 */
[----:B------:R-:W-:Y:S01]  /*11870*/  FMUL R5, R144, 0.5 ;  /* 0x3f00000090057820 */ /* 0x000fe20000400000 */
[----:B------:R-:W-:Y:S01]  /*11880*/  FSEL R10, R15, 0.0052134888246655464172, P2 ;  /* 0x3baad5ea0f0a7808 */ /* 0x000fe20001000000 */
[----:B------:R-:W-:Y:S01]  /*11890*/  FFMA R30, R9, R24, R30 ;  /* 0x00000018091e7223 */ /* 0x000fe2000000001e */
[----:B------:R-:W-:-:S02]  /*118a0*/  FSEL R11, |R43|, R11, P4 ;  /* 0x0000000b2b0b7208 */ /* 0x000fc40002000200 */
[----:B------:R-:W-:Y:S01]  /*118b0*/  FSEL R34, R21, 8.4834944573231041431e-05, P4 ;  /* 0x38b1e96a15227808 */ /* 0x000fe20002000000 */
[----:B------:R-:W-:Y:S01]  /*118c0*/  FFMA R8, R7, R8, R10 ;  /* 0x0000000807087223 */ /* 0x000fe2000000000a */
[----:B------:R-:W-:Y:S02]  /*118d0*/  FSEL R38, -R20, -0.00082130916416645050049, P4 ;  /* 0xba574d2014267808 */ /* 0x000fe40002000100 */
[----:B------:R-:W-:Y:S02]  /*118e0*/  FSEL R32, R15, 0.0052134888246655464172, P3 ;  /* 0x3baad5ea0f207808 */ /* 0x000fe40001800000 */
        /* <DEDUP_REMOVED lines=14> */
[----:B------:R-:W-:Y:S01]  /*119d0*/  FSEL R38, -R14, -0.026868773624300956726, P4 ;  /* 0xbcdc1be70e267808 */ /* 0x000fe20002000100 */
[----:B------:R-:W-:Y:S01]  /*119e0*/  FFMA R30, R9, R30, R34 ;  /* 0x0000001e091e7223 */ /* 0x000fe20000000022 */
[C---:B------:R-:W-:Y:S01]  /*119f0*/  FSEL R32, R12.reuse, -0.37612664699554443359, P3 ;  /* 0xbec093ac0c207808 */ /* 0x040fe20001800000 */
        /* <DEDUP_REMOVED lines=14> */
[----:B------:R-:W-:Y:S01]  /*11ae0*/  FMUL R38, R31, 0.70710676908493041992 ;  /* 0x3f3504f31f267820 */ /* 0x000fe20000400000 */
[----:B------:R-:W-:Y:S01]  /*11af0*/  FMUL R30, R55, R55 ;  /* 0x00000037371e7220 */ /* 0x000fe20000400000 */
[----:B------:R-:W-:Y:S01]  /*11b00*/  FFMA R8, R8, R9, R9 ;  /* 0x0000000908087223 */ /* 0x000fe20000000009 */
[----:B------:R-:W-:Y:S01]  /*11b10*/  FSEL R9, -|R43|, R43, P4 ;  /* 0x0000002b2b097208 */ /* 0x000fe20002000300 */
[----:B------:R-:W-:-:S03]  /*11b20*/  FFMA R24, R11, R24, R39 ;  /* 0x000000180b187223 */ /* 0x000fc60000000027 */
[----:B------:R-:W2:Y:S01]  /*11b30*/  @P3 MUFU.EX2 R11, R8 ;  /* 0x00000008000b3308 */ /* 0x000ea20000000800 */
[----:B------:R-:W-:-:S07]  /*11b40*/  FFMA R9, R24, R9, R9 ;  /* 0x0000000918097223 */ /* 0x000fce0000000009 */
[----:B------:R-:W3:Y:S01]  /*11b50*/  @P4 MUFU.EX2 R24, R9 ;  /* 0x0000000900184308 */ /* 0x000ee20000000800 */
        /* <DEDUP_REMOVED lines=9> */
[----:B------:R-:W-:Y:S01]  /*11bf0*/  FSETP.GE.AND P3, PT, |R38|, 1.0029599666595458984, PT ;  /* 0x3f8060fe2600780b */ /* 0x000fe20003f66200 */
[----:B---3--:R-:W-:Y:S01]  /*11c00*/  @P4 FADD R24, -R24, 1 ;  /* 0x3f80000018184421 */ /* 0x008fe20000000100 */
[----:B------:R-:W-:Y:S01]  /*11c10*/  FSEL R11, R21, 8.4834944573231041431e-05, P2 ;  /* 0x38b1e96a150b7808 */ /* 0x000fe20001000000 */
[----:B------:R-:W-:Y:S01]  /*11c20*/  FADD R8, R8, 1 ;  /* 0x3f80000008087421 */ /* 0x000fe20000000000 */
[----:B------:R-:W-:Y:S01]  /*11c30*/  FSEL R39, -R20, -0.00082130916416645050049, P2 ;  /* 0xba574d2014277808 */ /* 0x000fe20001000100 */
[----:B------:R-:W-:Y:S01]  /*11c40*/  FMUL R7, R7, R0 ;  /* 0x0000000007077220 */ /* 0x000fe20000400000 */
[----:B------:R-:W-:Y:S01]  /*11c50*/  @P4 LOP3.LUT R9, R24, 0x80000000, R43, 0xb8, !PT ;  /* 0x8000000018094812 */ /* 0x000fe200078eb82b */
[----:B------:R-:W-:Y:S01]  /*11c60*/  FMUL R24, R38, R38 ;  /* 0x0000002626187220 */ /* 0x000fe20000400000 */
[----:B------:R-:W-:Y:S01]  /*11c70*/  FSEL R41, R21, 8.4834944573231041431e-05, P3 ;  /* 0x38b1e96a15297808 */ /* 0x000fe20001800000 */
[----:B------:R-:W-:Y:S01]  /*11c80*/  FFMA R11, R10, R11, R39 ;  /* 0x0000000b0a0b7223 */ /* 0x000fe20000000027 */
[----:B------:R-:W-:Y:S01]  /*11c90*/  FSEL R43, -R20, -0.00082130916416645050049, P3 ;  /* 0xba574d20142b7808 */ /* 0x000fe20001800100 */
[----:B------:R-:W-:Y:S01]  /*11ca0*/  FADD R9, R9, 1 ;  /* 0x3f80000009097421 */ /* 0x000fe20000000000 */
[----:B------:R-:W-:Y:S01]  /*11cb0*/  FSEL R32, |R38|, R24, P3 ;  /* 0x0000001826207208 */ /* 0x000fe20001800200 */
[----:B------:R-:W-:Y:S01]  /*11cc0*/  FMUL R0, R31, 0.5 ;  /* 0x3f0000001f007820 */ /* 0x000fe20000400000 */
[----:B------:R-:W-:Y:S01]  /*11cd0*/  FSEL R39, R15, 0.0052134888246655464172, P2 ;  /* 0x3baad5ea0f277808 */ /* 0x000fe20001000000 */
[----:B------:R-:W-:Y:S01]  /*11ce0*/  FMUL R9, R9, R4 ;  /* 0x0000000409097220 */ /* 0x000fe20000400000 */
[C---:B------:R-:W-:Y:S01]  /*11cf0*/  FSETP.GE.AND P4, PT, |R55|.reuse, 1.0029599666595458984, PT ;  /* 0x3f8060fe3700780b */ /* 0x040fe20003f86200 */
[----:B------:R-:W-:Y:S01]  /*11d00*/  FFMA R43, R32, R41, R43 ;  /* 0x00000029202b7223 */ /* 0x000fe2000000002b */
[----:B------:R-:W-:Y:S01]  /*11d10*/  FSEL R41, -R14, -0.026868773624300956726, P2 ;  /* 0xbcdc1be70e297808 */ /* 0x000fe20001000100 */
[C---:B------:R-:W-:Y:S01]  /*11d20*/  FFMA R11, R10.reuse, R11, R39 ;  /* 0x0000000b0a0b7223 */ /* 0x040fe20000000027 */
[----:B------:R-:W-:Y:S01]  /*11d30*/  FSEL R34, |R55|, R30, P4 ;  /* 0x0000001e37227208 */ /* 0x000fe20002000200 */
[----:B------:R-:W-:Y:S01]  /*11d40*/  FMUL R4, R147, 0.5 ;  /* 0x3f00000093047820 */ /* 0x000fe20000400000 */
[----:B------:R-:W-:Y:S01]  /*11d50*/  FSEL R47, R21, 8.4834944573231041431e-05, P4 ;  /* 0x38b1e96a152f7808 */ /* 0x000fe20002000000 */
[----:B------:R-:W-:Y:S01]  /*11d60*/  FFMA R11, R10, R11, R41 ;  /* 0x0000000b0a0b7223 */ /* 0x000fe20000000029 */
[----:B------:R-:W-:-:S02]  /*11d70*/  FSEL R49, -R20, -0.00082130916416645050049, P4 ;  /* 0xba574d2014317808 */ /* 0x000fc40002000100 */
[----:B------:R-:W-:Y:S02]  /*11d80*/  FSEL R45, R15, 0.0052134888246655464172, P3 ;  /* 0x3baad5ea0f2d7808 */ /* 0x000fe40001800000 */
[----:B------:R-:W-:Y:S01]  /*11d90*/  FSEL R39, R13, 0.11284004896879196167, P2 ;  /* 0x3de718af0d277808 */ /* 0x000fe20001000000 */
[----:B------:R-:W-:Y:S01]  /*11da0*/  FFMA R47, R34, R47, R49 ;  /* 0x0000002f222f7223 */ /* 0x000fe20000000031 */
[----:B------:R-:W-:Y:S01]  /*11db0*/  FSEL R51, R15, 0.0052134888246655464172, P4 ;  /* 0x3baad5ea0f337808 */ /* 0x000fe20002000000 */
        /* <DEDUP_REMOVED lines=26> */
[----:B------:R-:W1:Y:S01]  /*11f60*/  @P2 MUFU.EX2 R10, R30 ;  /* 0x0000001e000a2308 */ /* 0x000e620000000800 */
[----:B------:R-:W-:Y:S01]  /*11f70*/  FFMA R39, R39, R24, R24 ;  /* 0x0000001827277223 */ /* 0x000fe20000000018 */
[----:B------:R-:W-:Y:S01]  /*11f80*/  FFMA R32, R34, R11, R32 ;  /* 0x0000000b22207223 */ /* 0x000fe20000000020 */
[----:B------:R-:W-:-:S03]  /*11f90*/  FMUL R51, R147, 0.70710676908493041992 ;  /* 0x3f3504f393337820 */ /* 0x000fc60000400000 */
[----:B------:R-:W-:Y:S02]  /*11fa0*/  FFMA R32, R32, R41, R41 ;  /* 0x0000002920207223 */ /* 0x000fe40000000029 */
[----:B------:R-:W2:Y:S08]  /*11fb0*/  @P3 MUFU.EX2 R11, R39 ;  /* 0x00000027000b3308 */ /* 0x000eb00000000800 */
[----:B------:R-:W3:Y:S01]  /*11fc0*/  @P4 MUFU.EX2 R24, R32 ;  /* 0x0000002000184308 */ /* 0x000ee20000000800 */
        /* <DEDUP_REMOVED lines=24> */
[----:B------:R-:W-:Y:S01]  /*12150*/  FSEL R25, R15, 0.0052134888246655464172, P2 ;  /* 0x3baad5ea0f197808 */ /* 0x000fe20001000000 */
[----:B------:R-:W-:Y:S01]  /*12160*/  FMUL R0, R136, 0.5 ;  /* 0x3f00000088007820 */ /* 0x000fe20000400000 */
[C---:B------:R-:W-:Y:S01]  /*12170*/  FSETP.GE.AND P4, PT, |R53|.reuse, 1.0029599666595458984, PT ;  /* 0x3f8060fe3500780b */ /* 0x040fe20003f86200 */
[----:B------:R-:W-:Y:S01]  /*12180*/  FFMA R41, R34, R33, R41 ;  /* 0x0000002122297223 */ /* 0x000fe20000000029 */
[----:B------:R-:W-:Y:S01]  /*12190*/  FSEL R33, -R14, -0.026868773624300956726, P2 ;  /* 0xbcdc1be70e217808 */ /* 0x000fe20001000100 */
[----:B------:R-:W-:Y:S01]  /*121a0*/  FFMA R11, R10, R11, R25 ;  /* 0x0000000b0a0b7223 */ /* 0x000fe20000000019 */
        /* <DEDUP_REMOVED lines=34> */
[----:B------:R-:W1:Y:S01]  /*123d0*/  @P2 MUFU.EX2 R10, R33 ;  /* 0x00000021000a2308 */ /* 0x000e620000000800 */
[----:B------:R-:W-:Y:S01]  /*123e0*/  FFMA R34, R25, R24, R24 ;  /* 0x0000001819227223 */ /* 0x000fe20000000018 */
[----:B------:R-:W-:Y:S01]  /*123f0*/  FSEL R25, -|R53|, R53, P4 ;  /* 0x0000003535197208 */ /* 0x000fe20002000300 */
[----:B------:R-:W-:Y:S01]  /*12400*/  FFMA R40, R38, R11, R40 ;  /* 0x0000000b26287223 */ /* 0x000fe20000000028 */
[----:B------:R-:W-:-:S03]  /*12410*/  FMUL R47, R150, 0.70710676908493041992 ;  /* 0x3f3504f3962f7820 */ /* 0x000fc60000400000 */
[----:B------:R-:W-:Y:S01]  /*12420*/  FFMA R40, R40, R25, R25 ;  /* 0x0000001928287223 */ /* 0x000fe20000000019 */
[----:B------:R-:W2:Y:S08]  /*12430*/  @P3 MUFU.EX2 R11, R34 ;  /* 0x00000022000b3308 */ /* 0x000eb00000000800 */
[----:B------:R-:W3:Y:S01]  /*12440*/  @P4 MUFU.EX2 R24, R40 ;  /* 0x0000002800184308 */ /* 0x000ee20000000800 */
[----:B-1----:R-:W-:-:S05]  /*12450*/  @P2 FADD R10, -R10, 1 ;  /* 0x3f8000000a0a2421 */ /* 0x002fca0000000100 */
[----:B------:R-:W-:Y:S01]  /*12460*/  @P2 LOP3.LUT R33, R10, 0x80000000, R51, 0xb8, !PT ;  /* 0x800000000a212812 */ /* 0x000fe200078eb833 */
[----:B------:R-:W-:Y:S01]  /*12470*/  FMUL R10, R47, R47 ;  /* 0x0000002f2f0a7220 */ /* 0x000fe20000400000 */
[----:B--2---:R-:W-:-:S03]  /*12480*/  @P3 FADD R11, -R11, 1 ;  /* 0x3f8000000b0b3421 */ /* 0x004fc60000000100 */
[----:B------:R-:W-:Y:S02]  /*12490*/  FADD R33, R33, 1 ;  /* 0x3f80000021217421 */ /* 0x000fe40000000000 */
[----:B------:R-:W-:Y:S01]  /*124a0*/  @P3 LOP3.LUT R34, R11, 0x80000000, R42, 0xb8, !PT ;  /* 0x800000000b223812 */ /* 0x000fe200078eb82a */
[----:B------:R-:W-:Y:S01]  /*124b0*/  FMUL R42, R136, 0.70710676908493041992 ;  /* 0x3f3504f3882a7820 */ /* 0x000fe20000400000 */
[----:B------:R-:W-:Y:S01]  /*124c0*/  FMUL R11, R44, R44 ;  /* 0x0000002c2c0b7220 */ /* 0x000fe20000400000 */
[----:B---3--:R-:W-:Y:S01]  /*124d0*/  @P4 FADD R24, -R24, 1 ;  /* 0x3f80000018184421 */ /* 0x008fe20000000100 */
[----:B------:R-:W-:Y:S01]  /*124e0*/  FSETP.GE.AND P3, PT, |R44|, 1.0029599666595458984, PT ;  /* 0x3f8060fe2c00780b */ /* 0x000fe20003f66200 */
[----:B------:R-:W-:Y:S01]  /*124f0*/  FMUL R33, R33, R4 ;  /* 0x0000000421217220 */ /* 0x000fe20000400000 */
[----:B------:R-:W-:Y:S01]  /*12500*/  FSETP.GE.AND P2, PT, |R42|, 1.0029599666595458984, PT ;  /* 0x3f8060fe2a00780b */ /* 0x000fe20003f46200 */
[----:B------:R-:W-:Y:S01]  /*12510*/  FMUL R4, R137, 0.5 ;  /* 0x3f00000089047820 */ /* 0x000fe20000400000 */
[----:B------:R-:W-:Y:S01]  /*12520*/  @P4 LOP3.LUT R40, R24, 0x80000000, R53, 0xb8, !PT ;  /* 0x8000000018284812 */ /* 0x000fe200078eb835 */
[----:B------:R-:W-:Y:S01]  /*12530*/  FADD R34, R34, 1 ;  /* 0x3f80000022227421 */ /* 0x000fe20000000000 */
[----:B------:R-:W-:-:S02]  /*12540*/  FSETP.GE.AND P4, PT, |R47|, 1.0029599666595458984, PT ;  /* 0x3f8060fe2f00780b */ /* 0x000fc40003f86200 */
[----:B------:R-:W-:Y:S01]  /*12550*/  FSEL R24, |R44|, R11, P3 ;  /* 0x0000000b2c187208 */ /* 0x000fe20001800200 */
[----:B------:R-:W-:Y:S01]  /*12560*/  FADD R40, R40, 1 ;  /* 0x3f80000028287421 */ /* 0x000fe20000000000 */
[----:B------:R-:W-:Y:S01]  /*12570*/  FSEL R38, |R47|, R10, P4 ;  /* 0x0000000a2f267208 */ /* 0x000fe20002000200 */
[----:B------:R-:W-:Y:S01]  /*12580*/  FMUL R10, R42, R42 ;  /* 0x0000002a2a0a7220 */ /* 0x000fe20000400000 */
[C---:B------:R-:W-:Y:S01]  /*12590*/  FSEL R41, R21.reuse, 8.4834944573231041431e-05, P4 ;  /* 0x38b1e96a15297808 */ /* 0x040fe20002000000 */
[----:B------:R-:W-:Y:S01]  /*125a0*/  FMUL R34, R34, R5 ;  /* 0x0000000522227220 */ /* 0x000fe20000400000 */
[C---:B------:R-:W-:Y:S02]  /*125b0*/  FSEL R43, -R20.reuse, -0.00082130916416645050049, P4 ;  /* 0xba574d20142b7808 */ /* 0x040fe40002000100 */
[C---:B------:R-:W-:Y:S02]  /*125c0*/  FSEL R25, R21.reuse, 8.4834944573231041431e-05, P3 ;  /* 0x38b1e96a15197808 */ /* 0x040fe40001800000 */
[----:B------:R-:W-:Y:S01]  /*125d0*/  FSEL R27, -R20, -0.00082130916416645050049, P3 ;  /* 0xba574d20141b7808 */ /* 0x000fe20001800100 */
[----:B------:R-:W-:Y:S01]  /*125e0*/  FFMA R41, R38, R41, R43 ;  /* 0x0000002926297223 */ /* 0x000fe2000000002b */
[----:B------:R-:W-:-:S02]  /*125f0*/  FSEL R21, R21, 8.4834944573231041431e-05, P2 ;  /* 0x38b1e96a15157808 */ /* 0x000fc40001000000 */
[----:B------:R-:W-:Y:S01]  /*12600*/  FSEL R11, -R20, -0.00082130916416645050049, P2 ;  /* 0xba574d20140b7808 */ /* 0x000fe20001000100 */
[----:B------:R-:W-:Y:S01]  /*12610*/  FFMA R25, R24, R25, R27 ;  /* 0x0000001918197223 */ /* 0x000fe2000000001b */
[----:B------:R-:W-:Y:S02]  /*12620*/  FSEL R10, |R42|, R10, P2 ;  /* 0x0000000a2a0a7208 */ /* 0x000fe40001000200 */
[C---:B------:R-:W-:Y:S02]  /*12630*/  FSEL R43, R15.reuse, 0.0052134888246655464172, P4 ;  /* 0x3baad5ea0f2b7808 */ /* 0x040fe40002000000 */
[C---:B------:R-:W-:Y:S01]  /*12640*/  FSEL R27, R15.reuse, 0.0052134888246655464172, P3 ;  /* 0x3baad5ea0f1b7808 */ /* 0x040fe20001800000 */
[----:B------:R-:W-:Y:S01]  /*12650*/  FFMA R11, R10, R21, R11 ;  /* 0x000000150a0b7223 */ /* 0x000fe2000000000b */
[----:B------:R-:W-:Y:S01]  /*12660*/  FSEL R45, -R14, -0.026868773624300956726, P4 ;  /* 0xbcdc1be70e2d7808 */ /* 0x000fe20002000100 */
[----:B------:R-:W-:Y:S01]  /*12670*/  FFMA R41, R38, R41, R43 ;  /* 0x0000002926297223 */ /* 0x000fe2000000002b */
        /* <DEDUP_REMOVED lines=8> */
[----:B------:R-:W-:Y:S01]  /*12700*/  FSEL R15, -R14, -0.026868773624300956726, P2 ;  /* 0xbcdc1be70e0f7808 */ /* 0x000fe20001000100 */
[----:B------:R-:W-:Y:S01]  /*12710*/  FFMA R41, R38, R41, R43 ;  /* 0x0000002926297223 */ /* 0x000fe2000000002b */
[----:B------:R-:W-:Y:S01]  /*12720*/  FSEL R25, R12, -0.37612664699554443359, P4 ;  /* 0xbec093ac0c197808 */ /* 0x000fe20002000000 */
[----:B------:R-:W-:Y:S01]  /*12730*/  FFMA R21, R24, R21, R27 ;  /* 0x0000001518157223 */ /* 0x000fe2000000001b */
[----:B------:R-:W-:Y:S01]  /*12740*/  FSEL R27, R3, 0.12837915122509002686, P4 ;  /* 0x3e0375d3031b7808 */ /* 0x000fe20002000000 */
[----:B------:R-:W-:Y:S01]  /*12750*/  FFMA R11, R10, R11, R15 ;  /* 0x0000000b0a0b7223 */ /* 0x000fe2000000000f */
[----:B------:R-:W-:Y:S01]  /*12760*/  FSEL R15, R12, -0.37612664699554443359, P3 ;  /* 0xbec093ac0c0f7808 */ /* 0x000fe20001800000 */
[----:B------:R-:W-:Y:S01]  /*12770*/  FFMA R25, R38, R41, R25 ;  /* 0x0000002926197223 */ /* 0x000fe20000000019 */
[----:B------:R-:W-:-:S02]  /*12780*/  FSEL R13, R13, 0.11284004896879196167, P2 ;  /* 0x3de718af0d0d7808 */ /* 0x000fc40001000000 */
[----:B------:R-:W-:Y:S01]  /*12790*/  FSEL R14, -|R47|, R47, P4 ;  /* 0x0000002f2f0e7208 */ /* 0x000fe20002000300 */
[----:B------:R-:W-:Y:S01]  /*127a0*/  FFMA R27, R38, R25, R27 ;  /* 0x00000019261b7223 */ /* 0x000fe2000000001b */
[----:B------:R-:W-:Y:S01]  /*127b0*/  FSEL R25, R3, 0.12837915122509002686, P3 ;  /* 0x3e0375d303197808 */ /* 0x000fe20001800000 */
[----:B------:R-:W-:Y:S01]  /*127c0*/  FFMA R15, R24, R21, R15 ;  /* 0x00000015180f7223 */ /* 0x000fe2000000000f */
        /* <DEDUP_REMOVED lines=8> */
[----:B------:R-:W-:Y:S01]  /*12850*/  FFMA R15, R15, R14, R14 ;  /* 0x0000000e0f0f7223 */ /* 0x000fe2000000000e */
[----:B------:R-:W-:Y:S01]  /*12860*/  FSEL R14, -|R42|, R42, P2 ;  /* 0x0000002a2a0e7208 */ /* 0x000fe20001000300 */
[----:B------:R-:W-:Y:S01]  /*12870*/  FFMA R11, R10, R11, R12 ;  /* 0x0000000b0a0b7223 */ /* 0x000fe2000000000c */
[----:B------:R-:W-:-:S03]  /*12880*/  F2FP.BF16.F32.PACK_AB R5, R26, R23 ;  /* 0x000000171a05723e */ /* 0x000fc600000010ff */
[----:B------:R-:W-:Y:S01]  /*12890*/  FFMA R11, R11, R14, R14 ;  /* 0x0000000e0b0b7223 */ /* 0x000fe2000000000e */
[----:B------:R-:W2:Y:S08]  /*128a0*/  @P3 MUFU.EX2 R10, R15 ;  /* 0x0000000f000a3308 */ /* 0x000eb00000000800 */
[----:B------:R-:W3:Y:S01]  /*128b0*/  @P2 MUFU.EX2 R3, R11 ;  /* 0x0000000b00032308 */ /* 0x000ee20000000800 */
[----:B-1----:R-:W-:-:S05]  /*128c0*/  @P4 FADD R20, -R20, 1 ;  /* 0x3f80000014144421 */ /* 0x002fca0000000100 */
[----:B------:R-:W-:Y:S01]  /*128d0*/  @P4 LOP3.LUT R27, R20, 0x80000000, R47, 0xb8, !PT ;  /* 0x80000000141b4812 */ /* 0x000fe200078eb82f */
[----:B--2---:R-:W-:-:S04]  /*128e0*/  @P3 FADD R10, -R10, 1 ;  /* 0x3f8000000a0a3421 */ /* 0x004fc80000000100 */
[----:B------:R-:W-:Y:S01]  /*128f0*/  FADD R27, R27, 1 ;  /* 0x3f8000001b1b7421 */ /* 0x000fe20000000000 */
[----:B------:R-:W-:Y:S01]  /*12900*/  @P3 LOP3.LUT R15, R10, 0x80000000, R44, 0xb8, !PT ;  /* 0x800000000a0f3812 */ /* 0x000fe200078eb82c */
[----:B---3--:R-:W-:-:S04]  /*12910*/  @P2 FADD R3, -R3, 1 ;  /* 0x3f80000003032421 */ /* 0x008fc80000000100 */
[----:B------:R-:W-:Y:S01]  /*12920*/  FADD R15, R15, 1 ;  /* 0x3f8000000f0f7421 */ /* 0x000fe20000000000 */
[----:B------:R-:W-:Y:S01]  /*12930*/  @P2 LOP3.LUT R11, R3, 0x80000000, R42, 0xb8, !PT ;  /* 0x80000000030b2812 */ /* 0x000fe200078eb82a */
[----:B------:R-:W-:Y:S02]  /*12940*/  FMUL R3, R140, 0.5 ;  /* 0x3f0000008c037820 */ /* 0x000fe40000400000 */
[----:B------:R-:W-:Y:S02]  /*12950*/  FMUL R15, R15, R4 ;  /* 0x000000040f0f7220 */ /* 0x000fe40000400000 */
[----:B------:R-:W-:Y:S01]  /*12960*/  FMUL R10, R6, R3 ;  /* 0x00000003060a7220 */ /* 0x000fe20000400000 */
[----:B------:R-:W-:Y:S01]  /*12970*/  FMUL R3, R142, 0.5 ;  /* 0x3f0000008e037820 */ /* 0x000fe20000400000 */
[----:B------:R-:W-:Y:S01]  /*12980*/  FADD R11, R11, 1 ;  /* 0x3f8000000b0b7421 */ /* 0x000fe20000000000 */
[----:B------:R-:W-:Y:S02]  /*12990*/  FMUL R6, R150, 0.5 ;  /* 0x3f00000096067820 */ /* 0x000fe40000400000 */
[----:B------:R-:W-:Y:S01]  /*129a0*/  FMUL R8, R8, R3 ;  /* 0x0000000308087220 */ /* 0x000fe20000400000 */
[----:B------:R-:W-:Y:S01]  /*129b0*/  FMUL R3, R146, 0.5 ;  /* 0x3f00000092037820 */ /* 0x000fe20000400000 */
[----:B------:R-:W-:Y:S01]  /*129c0*/  FMUL R0, R11, R0 ;  /* 0x000000000b007220 */ /* 0x000fe20000400000 */
[----:B------:R-:W-:Y:S01]  /*129d0*/  FMUL R14, R27, R6 ;  /* 0x000000061b0e7220 */ /* 0x000fe20000400000 */
[----:B------:R-:W-:Y:S01]  /*129e0*/  F2FP.BF16.F32.PACK_AB R6, R7, R10 ;  /* 0x0000000a0706723e */ /* 0x000fe200000010ff */
[----:B------:R-:W-:Y:S01]  /*129f0*/  FMUL R12, R32, R3 ;  /* 0x00000003200c7220 */ /* 0x000fe20000400000 */
[----:B------:R-:W-:Y:S01]  /*12a00*/  FMUL R3, R149, 0.5 ;  /* 0x3f00000095037820 */ /* 0x000fe20000400000 */
[----:B------:R-:W-:-:S02]  /*12a10*/  F2FP.BF16.F32.PACK_AB R7, R9, R8 ;  /* 0x000000080907723e */ /* 0x000fc400000010ff */
[----:B------:R-:W-:Y:S01]  /*12a20*/  F2FP.BF16.F32.PACK_AB R4, R15, R0 ;  /* 0x000000000f04723e */ /* 0x000fe200000010ff */
[----:B------:R-:W-:Y:S01]  /*12a30*/  FMUL R3, R40, R3 ;  /* 0x0000000328037220 */ /* 0x000fe20000400000 */
[----:B------:R-:W-:Y:S02]  /*12a40*/  F2FP.BF16.F32.PACK_AB R32, R39, R30 ;  /* 0x0000001e2720723e */ /* 0x000fe400000010ff */
[----:B------:R-:W-:Y:S01]  /*12a50*/  F2FP.BF16.F32.PACK_AB R33, R33, R12 ;  /* 0x0000000c2121723e */ /* 0x000fe200000010ff */
[----:B------:R1:W-:Y:S01]  /*12a60*/  STSM.16.M88.4 [R37+0x6200], R4 ;  /* 0x0062000425007844 */ /* 0x0003e20000000200 */
[----:B------:R-:W-:Y:S02]  /*12a70*/  F2FP.BF16.F32.PACK_AB R34, R3, R34 ;  /* 0x000000220322723e */ /* 0x000fe400000010ff */
        /* <DEDUP_REMOVED lines=19> */
.L_x_132:
[----:B------:R-:W-:Y:S05]  /*12bb0*/  BSYNC B0 ;  /* 0x0000000000007941 */ /* 0x000fea0003800000 */
.L_x_131:
[----:B------:R-:W-:Y:S06]  /*12bc0*/  BAR.SYNC.DEFER_BLOCKING 0x1, 0x100 ;  /* 0x0044000000007b1d */ /* 0x000fec0000010000 */
[----:B------:R-:W-:Y:S04]  /*12bd0*/  BSSY B0, `(.L_x_133) ;  /* 0x0000009000007945 */ /* 0x000fe80003800000 */
[----:B------:R-:W-:Y:S05]  /*12be0*/  @P0 BRA `(.L_x_134) ;  /* 0x00000000001c0947 */ /* 0x000fea0003800000 */
[----:B------:R-:W-:-:S13]  /*12bf0*/  ISETP.NE.AND P0, PT, R162, 0x3, PT ;  /* 0x00000003a200780c */ /* 0x000fda0003f05270 */
[----:B------:R-:W-:Y:S05]  /*12c00*/  @!P0 BRA `(.L_x_135) ;  /* 0x0000000000048947 */ /* 0x000fea0003800000 */
[----:B------:R-:W-:Y:S01]  /*12c10*/  BPT.TRAP 0x1 ;  /* 0x000000040000795c */ /* 0x000fe20000300000 */
.L_x_135:
[----:B------:R-:W-:-:S04]  /*12c20*/  ULEA UR4, UR36, UR43, 0x3 ;  /* 0x0000002b24047291 */ /* 0x000fc8000f8e183f */
[----:B------:R-:W-:-:S04]  /*12c30*/  UIADD3 UR4, UR4, 0x60, URZ ;  /* 0x0000006004047890 */ /* 0x000fc8000fffe03f */
[----:B------:R-:W-:-:S09]  /*12c40*/  UPRMT UR4, UR45, 0x654, UR4 ;  /* 0x000006542d047896 */ /* 0x000fd20008000004 */
[----:B------:R-:W-:Y:S03]  /*12c50*/  SYNCS.ARRIVE.TRANS64.RED.A1T0 RZ, [UR4], RZ ;  /* 0x000000ffffff79a7 */ /* 0x000fe60008100404 */
.L_x_134:
[----:B------:R-:W-:Y:S05]  /*12c60*/  BSYNC B0 ;  /* 0x0000000000007941 */ /* 0x000fea0003800000 */
.L_x_133:
[----:B------:R-:W-:Y:S01]  /*12c70*/  IADD3 R16, P0, R16, UR46, RZ ;  /* 0x0000002e10107c10 */ /* 0x000fe2000ff1e0ff */
[----:B------:R-:W-:Y:S01]  /*12c80*/  ULDC.64 UR4, c[0x0][0x8f8] ;  /* 0x00023e0000047ab9 */ /* 0x000fe20000000a00 */
[----:B------:R-:W-:Y:S01]  /*12c90*/  UIADD3 UR36, UR36, 0x1, URZ ;  /* 0x0000000124247890 */ /* 0x000fe2000fffe03f */
[----:B------:R-:W-:Y:S01]  /*12ca0*/  PRMT R0, RZ, 0x7610, R0 ;  /* 0x00007610ff007816 */ /* 0x000fe20000000000 */
[----:B------:R-:W-:Y:S01]  /*12cb0*/  UMOV UR55, 0xffffffff ;  /* 0xffffffff00377882 */ /* 0x000fe20000000000 */
[----:B------:R-:W-:Y:S01]  /*12cc0*/  IADD3.X R17, R17, UR38, RZ, P0, !PT ;  /* 0x0000002611117c10 */ /* 0x000fe200087fe4ff */
[----:B------:R-:W-:Y:S01]  /*12cd0*/  UISETP.NE.AND UP0, UPT, UR36, 0x4, UPT ;  /* 0x000000042400788c */ /* 0x000fe2000bf05270 */
[----:B------:R-:W-:Y:S01]  /*12ce0*/  ISETP.GE.U32.AND P0, PT, R16, UR4, PT ;  /* 0x0000000410007c0c */ /* 0x000fe2000bf06070 */
[----:B------:R-:W-:Y:S01]  /*12cf0*/  IMAD.MOV.U32 R23, RZ, RZ, -0x1 ;  /* 0xffffffffff177424 */ /* 0x000fe200078e00ff */
[----:B------:R-:W-:Y:S01]  /*12d00*/  MOV R160, 0xffffffff ;  /* 0xffffffff00a07802 */ /* 0x000fe20000000f00 */
[----:B------:R-:W-:Y:S01]  /*12d10*/  USEL UR36, UR36, URZ, UP0 ;  /* 0x0000003f24247287 */ /* 0x000fe20008000000 */
[----:B------:R-:W-:-:S13]  /*12d20*/  ISETP.GE.U32.AND.EX P0, PT, R17, UR5, PT, P0 ;  /* 0x0000000511007c0c */ /* 0x000fda000bf06100 */
[----:B------:R-:W-:Y:S05]  /*12d30*/  @P0 BRA `(.L_x_136) ;  /* 0x0000000400680947 */ /* 0x000fea0003800000 */
[----:B------:R-:W2:Y:S01]  /*12d40*/  S2R R12, SR_CTAID.X ;  /* 0x00000000000c7919 */ /* 0x000ea20000002500 */
[----:B------:R-:W3:Y:S01]  /*12d50*/  LDC.64 R10, c[0x0][0x8d0] ;  /* 0x00023400ff0a7b82 */ /* 0x000ee20000000a00 */
[----:B------:R-:W-:Y:S01]  /*12d60*/  ULDC UR4, c[0x0][0x150] ;  /* 0x0000540000047ab9 */ /* 0x000fe20000000800 */
[----:B------:R-:W-:Y:S01]  /*12d70*/  IMAD.MOV.U32 R8, RZ, RZ, R16 ;  /* 0x000000ffff087224 */ /* 0x000fe200078e0010 */
[----:B------:R-:W4:Y:S01]  /*12d80*/  S2R R24, SR_CTAID.Y ;  /* 0x0000000000187919 */ /* 0x000f220000002600 */
[----:B------:R-:W-:-:S04]  /*12d90*/  MOV R9, R17 ;  /* 0x0000001100097202 */ /* 0x000fc80000000f00 */
[----:B------:R-:W1:Y:S08]  /*12da0*/  LDC R25, c[0x0][0x144] ;  /* 0x00005100ff197b82 */ /* 0x000e700000000800 */
[----:B------:R-:W1:Y:S08]  /*12db0*/  LDC R0, c[0x0][0x8d8] ;  /* 0x00023600ff007b82 */ /* 0x000e700000000800 */
[----:B------:R-:W1:Y:S01]  /*12dc0*/  LDC.64 R14, c[0x0][0x8c8] ;  /* 0x00023200ff0e7b82 */ /* 0x000e620000000a00 */
[----:B---3--:R-:W-:-:S04]  /*12dd0*/  ISETP.NE.U32.AND P0, PT, R10, RZ, PT ;  /* 0x000000ff0a00720c */ /* 0x008fc80003f05070 */
[----:B------:R-:W-:Y:S02]  /*12de0*/  ISETP.NE.AND.EX P0, PT, R11, RZ, PT, P0 ;  /* 0x000000ff0b00720c */ /* 0x000fe40003f05300 */
[----:B--2---:R-:W-:-:S05]  /*12df0*/  I2FP.F32.U32 R3, R12 ;  /* 0x0000000c00037245 */ /* 0x004fca0000201000 */
[----:B------:R-:W-:-:S04]  /*12e00*/  FMUL R3, R3, UR4 ;  /* 0x0000000403037c20 */ /* 0x000fc80008400000 */
[----:B------:R2:W3:Y:S02]  /*12e10*/  F2I.U32.TRUNC.NTZ R23, R3 ;  /* 0x0000000300177305 */ /* 0x0004e4000020f000 */
[----:B----4-:R-:W-:Y:S05]  /*12e20*/  @!P0 BRA `(.L_x_137) ;  /* 0x0000000000288947 */ /* 0x010fea0003800000 */
[----:B--2---:R-:W2:Y:S02]  /*12e30*/  LDC R3, c[0x0][0x8dc] ;  /* 0x00023700ff037b82 */ /* 0x004ea40000000800 */
[----:B--2---:R-:W-:-:S05]  /*12e40*/  IADD3 R3, P0, R16, R3, RZ ;  /* 0x0000000310037210 */ /* 0x004fca0007f1e0ff */
[----:B------:R-:W-:-:S04]  /*12e50*/  IMAD.X R13, RZ, RZ, R17, P0 ;  /* 0x000000ffff0d7224 */ /* 0x000fc800000e0611 */
[----:B-1----:R-:W-:-:S04]  /*12e60*/  IMAD.WIDE.U32 R4, R13, R10, RZ ;  /* 0x0000000a0d047225 */ /* 0x002fc800078e00ff */
[----:B------:R-:W-:-:S04]  /*12e70*/  IMAD.WIDE.U32 R6, P0, R3, R11, R4 ;  /* 0x0000000b03067225 */ /* 0x000fc80007800004 */
[----:B------:R-:W-:Y:S01]  /*12e80*/  IMAD.WIDE.U32 R4, R3, R10, RZ ;  /* 0x0000000a03047225 */ /* 0x000fe200078e00ff */
[----:B------:R-:W-:-:S03]  /*12e90*/  IADD3.X R9, RZ, RZ, RZ, P0, !PT ;  /* 0x000000ffff097210 */ /* 0x000fc600007fe4ff */
[----:B------:R-:W-:Y:S01]  /*12ea0*/  IMAD.MOV.U32 R8, RZ, RZ, R7 ;  /* 0x000000ffff087224 */ /* 0x000fe200078e0007 */
[----:B------:R-:W-:-:S05]  /*12eb0*/  IADD3 RZ, P0, R5, R6, RZ ;  /* 0x0000000605ff7210 */ /* 0x000fca0007f1e0ff */
[----:B------:R-:W-:-:S08]  /*12ec0*/  IMAD.WIDE.U32.X R8, R13, R11, R8, P0 ;  /* 0x0000000b0d087225 */ /* 0x000fd000000e0408 */
.L_x_137:
[----:B------:R-:W4:Y:S01]  /*12ed0*/  LDC.64 R20, c[0x0][0x8e8] ;  /* 0x00023a00ff147b82 */ /* 0x000f220000000a00 */
[-C--:B-1----:R-:W-:Y:S01]  /*12ee0*/  SHF.R.U64 R31, R8, R0.reuse, R9 ;  /* 0x00000000081f7219 */ /* 0x082fe20000001209 */
[----:B---3--:R-:W-:Y:S01]  /*12ef0*/  IMAD.MOV R23, RZ, RZ, -R23 ;  /* 0x000000ffff177224 */ /* 0x008fe200078e0a17 */
[----:B------:R-:W-:Y:S01]  /*12f00*/  SHF.R.U32.HI R0, RZ, R0, R9 ;  /* 0x00000000ff007219 */ /* 0x000fe20000011609 */
[----:B------:R-:W-:Y:S01]  /*12f10*/  ULDC UR4, c[0x0][0x154] ;  /* 0x0000550000047ab9 */ /* 0x000fe20000000800 */
[----:B--2---:R-:W-:Y:S01]  /*12f20*/  IADD3 R3, P0, RZ, -R31, RZ ;  /* 0x8000001fff037210 */ /* 0x004fe20007f1e0ff */
[----:B------:R-:W-:Y:S01]  /*12f30*/  IMAD R26, R25, R23, R12 ;  /* 0x00000017191a7224 */ /* 0x000fe200078e020c */
[----:B------:R-:W-:Y:S01]  /*12f40*/  MOV R7, 0x1 ;  /* 0x0000000100077802 */ /* 0x000fe20000000f00 */
[----:B------:R-:W1:Y:S01]  /*12f50*/  LDC R6, c[0x0][0x8c0] ;  /* 0x00023000ff067b82 */ /* 0x000e620000000800 */
[----:B------:R-:W-:-:S05]  /*12f60*/  IADD3.X R5, RZ, ~R0, RZ, P0, !PT ;  /* 0x80000000ff057210 */ /* 0x000fca00007fe4ff */
[-C--:B------:R-:W-:Y:S02]  /*12f70*/  IMAD R0, R5, R14.reuse, RZ ;  /* 0x0000000e05007224 */ /* 0x080fe400078e02ff */
[----:B------:R-:W2:Y:S01]  /*12f80*/  LDC R8, c[0x0][0x8b0] ;  /* 0x00022c00ff087b82 */ /* 0x000ea20000000800 */
[----:B------:R-:W-:-:S04]  /*12f90*/  IMAD.WIDE.U32 R4, R3, R14, R16 ;  /* 0x0000000e03047225 */ /* 0x000fc800078e0010 */
[----:B------:R-:W-:Y:S01]  /*12fa0*/  IMAD R3, R3, R15, R0 ;  /* 0x0000000f03037224 */ /* 0x000fe200078e0200 */
[----:B------:R-:W-:Y:S02]  /*12fb0*/  I2FP.F32.U32 R0, R24 ;  /* 0x0000001800007245 */ /* 0x000fe40000201000 */
[----:B------:R-:W3:Y:S01]  /*12fc0*/  LDC R28, c[0x0][0x900] ;  /* 0x00024000ff1c7b82 */ /* 0x000ee20000000800 */
[----:B----4-:R-:W-:Y:S02]  /*12fd0*/  ISETP.NE.U32.AND P0, PT, R20, RZ, PT ;  /* 0x000000ff1400720c */ /* 0x010fe40003f05070 */
[----:B------:R-:W-:Y:S01]  /*12fe0*/  IADD3 R3, R5, R3, RZ ;  /* 0x0000000305037210 */ /* 0x000fe20007ffe0ff */
[----:B------:R-:W-:Y:S01]  /*12ff0*/  FMUL R0, R0, UR4 ;  /* 0x0000000400007c20 */ /* 0x000fe20008400000 */
[----:B------:R-:W-:Y:S01]  /*13000*/  ISETP.NE.AND.EX P0, PT, R21, RZ, PT, P0 ;  /* 0x000000ff1500720c */ /* 0x000fe20003f05300 */
[----:B------:R-:W-:Y:S02]  /*13010*/  IMAD.MOV.U32 R5, RZ, RZ, -0x1 ;  /* 0xffffffffff057424 */ /* 0x000fe400078e00ff */
[----:B------:R-:W4:Y:S01]  /*13020*/  LDC R15, c[0x0][0x148] ;  /* 0x00005200ff0f7b82 */ /* 0x000f220000000800 */
[-CC-:B-1----:R-:W-:Y:S01]  /*13030*/  SHF.R.U64 R12, R4, R6.reuse, R3.reuse ;  /* 0x00000006040c7219 */ /* 0x182fe20000001203 */
[----:B------:R1:W1:Y:S01]  /*13040*/  F2I.U32.TRUNC.NTZ R13, R0 ;  /* 0x00000000000d7305 */ /* 0x000262000020f000 */
[----:B------:R-:W-:-:S05]  /*13050*/  SHF.R.U32.HI R3, RZ, R6, R3 ;  /* 0x00000006ff037219 */ /* 0x000fca0000011603 */
[----:B------:R-:W1:Y:S01]  /*13060*/  LDC R25, c[0x0][0x8a8] ;  /* 0x00022a00ff197b82 */ /* 0x000e620000000800 */
[-CC-:B--2---:R-:W-:Y:S02]  /*13070*/  SHF.R.U64 R10, R12, R8.reuse, R3.reuse ;  /* 0x000000080c0a7219 */ /* 0x184fe40000001203 */
[----:B------:R-:W-:-:S05]  /*13080*/  SHF.R.U32.HI R3, RZ, R8, R3 ;  /* 0x00000008ff037219 */ /* 0x000fca0000011603 */
[----:B------:R-:W2:Y:S01]  /*13090*/  LDC R27, c[0x0][0x8f0] ;  /* 0x00023c00ff1b7b82 */ /* 0x000ea20000000800 */
[-C--:B---3--:R-:W-:Y:S02]  /*130a0*/  SHF.L.U32 R4, R5, R28.reuse, RZ ;  /* 0x0000001c05047219 */ /* 0x088fe400000006ff */
[-CC-:B------:R-:W-:Y:S02]  /*130b0*/  SHF.R.U64 R14, R10, R28.reuse, R3.reuse ;  /* 0x0000001c0a0e7219 */ /* 0x180fe40000001203 */
[----:B------:R-:W-:Y:S02]  /*130c0*/  SHF.R.U32.HI R5, RZ, R28, R3 ;  /* 0x0000001cff057219 */ /* 0x000fe40000011603 */
[----:B------:R-:W-:Y:S01]  /*130d0*/  LOP3.LUT R23, RZ, R4, RZ, 0x33, !PT ;  /* 0x00000004ff177212 */ /* 0x000fe200078e33ff */
[----:B------:R-:W3:Y:S01]  /*130e0*/  LDC R29, c[0x0][0x8e0] ;  /* 0x00023800ff1d7b82 */ /* 0x000ee20000000800 */
[----:B------:R-:W-:Y:S01]  /*130f0*/  SHF.L.U32 R28, R7, R28, RZ ;  /* 0x0000001c071c7219 */ /* 0x000fe200000006ff */
[----:B------:R-:W-:-:S06]  /*13100*/  IMAD.MOV.U32 R4, RZ, RZ, R14 ;  /* 0x000000ffff047224 */ /* 0x000fcc00078e000e */
[----:B------:R-:W1:Y:S01]  /*13110*/  LDC R30, c[0x0][0x8b8] ;  /* 0x00022e00ff1e7b82 */ /* 0x000e620000000800 */
[----:B------:R-:W-:Y:S05]  /*13120*/  @!P0 BRA `(.L_x_138) ;  /* 0x0000000000288947 */ /* 0x000fea0003800000 */
[----:B------:R-:W5:Y:S02]  /*13130*/  LDC R3, c[0x0][0x8f4] ;  /* 0x00023d00ff037b82 */ /* 0x000f640000000800 */
[----:B-----5:R-:W-:-:S04]  /*13140*/  IADD3 R3, P0, R14, R3, RZ ;  /* 0x000000030e037210 */ /* 0x020fc80007f1e0ff */
[----:B------:R-:W-:-:S05]  /*13150*/  IADD3.X R11, RZ, R5, RZ, P0, !PT ;  /* 0x00000005ff0b7210 */ /* 0x000fca00007fe4ff */
[----:B------:R-:W-:-:S04]  /*13160*/  IMAD.WIDE.U32 R4, R11, R20, RZ ;  /* 0x000000140b047225 */ /* 0x000fc800078e00ff */
[----:B------:R-:W-:-:S04]  /*13170*/  IMAD.WIDE.U32 R6, P0, R3, R21, R4 ;  /* 0x0000001503067225 */ /* 0x000fc80007800004 */
[----:B------:R-:W-:Y:S01]  /*13180*/  IMAD.WIDE.U32 R4, R3, R20, RZ ;  /* 0x0000001403047225 */ /* 0x000fe200078e00ff */
[----:B------:R-:W-:-:S03]  /*13190*/  MOV R8, R7 ;  /* 0x0000000700087202 */ /* 0x000fc60000000f00 */
[----:B------:R-:W-:Y:S01]  /*131a0*/  IMAD.X R9, RZ, RZ, RZ, P0 ;  /* 0x000000ffff097224 */ /* 0x000fe200000e06ff */
[----:B------:R-:W-:-:S05]  /*131b0*/  IADD3 RZ, P0, R5, R6, RZ ;  /* 0x0000000605ff7210 */ /* 0x000fca0007f1e0ff */
[----:B------:R-:W-:-:S08]  /*131c0*/  IMAD.WIDE.U32.X R4, R11, R21, R8, P0 ;  /* 0x000000150b047225 */ /* 0x000fd000000e0408 */
.L_x_138:
[----:B------:R-:W-:Y:S01]  /*131d0*/  ISETP.NE.AND P0, PT, R2, 0x1, PT ;  /* 0x000000010200780c */ /* 0x000fe20003f05270 */
[----:B-1----:R-:W-:Y:S01]  /*131e0*/  IMAD.MOV R13, RZ, RZ, -R13 ;  /* 0x000000ffff0d7224 */ /* 0x002fe200078e0a0d */
[----:B--2---:R-:W-:Y:S02]  /*131f0*/  SHF.R.U64 R0, R4, R27, R5 ;  /* 0x0000001b04007219 */ /* 0x004fe40000001205 */
[----:B------:R-:W-:Y:S02]  /*13200*/  LOP3.LUT R23, R10, R23, RZ, 0xc0, !PT ;  /* 0x000000170a177212 */ /* 0x000fe400078ec0ff */
[----:B------:R-:W-:Y:S01]  /*13210*/  IADD3 R5, R25, -0x1, RZ ;  /* 0xffffffff19057810 */ /* 0x000fe20007ffe0ff */
[----:B------:R-:W-:Y:S01]  /*13220*/  IMAD.MOV R3, RZ, RZ, -R0 ;  /* 0x000000ffff037224 */ /* 0x000fe200078e0a00 */
[----:B------:R-:W-:Y:S01]  /*13230*/  R2UR UR55, R31 ;  /* 0x000000001f3772ca */ /* 0x000fe200000e0000 */
[----:B------:R-:W-:Y:S01]  /*13240*/  IMAD R23, R28, R0, R23 ;  /* 0x000000001c177224 */ /* 0x000fe200078e0217 */
[----:B------:R-:W-:Y:S01]  /*13250*/  LOP3.LUT R5, R12, R5, RZ, 0xc0, !PT ;  /* 0x000000050c057212 */ /* 0x000fe200078ec0ff */
[----:B---3--:R-:W-:Y:S01]  /*13260*/  IMAD R0, R3, R29, R14 ;  /* 0x0000001d03007224 */ /* 0x008fe200078e020e */
[----:B------:R-:W-:Y:S01]  /*13270*/  MOV R3, 0x1 ;  /* 0x0000000100037802 */ /* 0x000fe20000000f00 */
[----:B----4-:R-:W-:-:S02]  /*13280*/  @P0 IMAD R26, R15, R13, R24 ;  /* 0x0000000d0f1a0224 */ /* 0x010fc400078e0218 */
[----:B------:R-:W-:Y:S02]  /*13290*/  IMAD R0, R0, R25, R5 ;  /* 0x0000001900007224 */ /* 0x000fe400078e0205 */
[----:B------:R-:W-:-:S05]  /*132a0*/  IMAD R23, R23, R30, R26 ;  /* 0x0000001e17177224 */ /* 0x000fca00078e021a */
[----:B------:R-:W-:Y:S02]  /*132b0*/  SEL R160, R0, R23, !P0 ;  /* 0x0000001700a07207 */ /* 0x000fe40004000000 */
[----:B------:R-:W-:Y:S02]  /*132c0*/  SEL R23, R23, R0, !P0 ;  /* 0x0000000017177207 */ /* 0x000fe40004000000 */
[----:B------:R-:W-:-:S07]  /*132d0*/  PRMT R0, R3, 0x7610, R0 ;  /* 0x0000761003007816 */ /* 0x000fce0000000000 */
.L_x_136:
[----:B------:R-:W-:Y:S01]  /*132e0*/  R2UR UR42, R36 ;  /* 0x00000000242a72ca */ /* 0x000fe200000e0000 */
[----:B------:R-:W-:Y:S01]  /*132f0*/  UIADD3 UR39, UR39, 0x8, URZ ;  /* 0x0000000827277890 */ /* 0x000fe2000fffe03f */
[----:B------:R-:W-:-:S11]  /*13300*/  LOP3.LUT P0, RZ, R0, 0xff, RZ, 0xc0, !PT ;  /* 0x000000ff00ff7812 */ /* 0x000fd6000780c0ff */
[----:B------:R-:W-:Y:S02]  /*13310*/  ULOP3.LUT UR42, UR42, 0x3, URZ, 0xc0, !UPT ;  /* 0x000000032a2a7892 */ /* 0x000fe4000f8ec03f */
[----:B------:R-:W-:Y:S10]  /*13320*/  @P0 BRA `(.L_x_139) ;  /* 0xfffffee000f80947 */ /* 0x000ff4000383ffff */
[----:B------:R-:W-:-:S13]  /*13330*/  PLOP3.LUT P0, PT, PT, PT, PT, 0x8, 0x0 ;  /* 0x000000000000781c */ /* 0x000fda0003f0e170 */
.L_x_22:
[----:B------:R-:W-:Y:S05]  /*13340*/  @P0 BRA `(.L_x_14) ;  /* 0x0000002c00f80947 */ /* 0x000fea0003800000 */
[----:B------:R-:W-:Y:S01]  /*13350*/  ULDC.64 UR6, c[0x0][0x588] ;  /* 0x0001620000067ab9 */ /* 0x000fe20000000a00 */
[----:B------:R-:W-:Y:S01]  /*13360*/  ISETP.NE.AND.EX P1, PT, R164, RZ, PT, P1 ;  /* 0x000000ffa400720c */ /* 0x000fe20003f25310 */
[----:B------:R-:W-:-:S04]  /*13370*/  DEPBAR.LE SB0, 0x0 ;  /* 0x000080000000791a */ /* 0x000fc80000000000 */
[----:B------:R-:W-:Y:S01]  /*13380*/  ISETP.NE.U32.AND P0, PT, RZ, UR6, PT ;  /* 0x00000006ff007c0c */ /* 0x000fe2000bf05070 */
[----:B------:R-:W-:Y:S03]  /*13390*/  BSSY B0, `(.L_x_140) ;  /* 0x0000014000007945 */ /* 0x000fe60003800000 */
[----:B------:R-:W-:-:S13]  /*133a0*/  ISETP.NE.AND.EX P0, PT, RZ, UR7, PT, P0 ;  /* 0x00000007ff007c0c */ /* 0x000fda000bf05300 */
[----:B------:R-:W-:Y:S05]  /*133b0*/  @P0 BRA P1, `(.L_x_141) ;  /* 0x0000000000440947 */ /* 0x000fea0000800000 */
[----:B------:R-:W-:-:S04]  /*133c0*/  ISETP.NE.U32.AND P0, PT, R166, RZ, PT ;  /* 0x000000ffa600720c */ /* 0x000fc80003f05070 */
[----:B------:R-:W-:-:S13]  /*133d0*/  ISETP.NE.AND.EX P0, PT, R164, RZ, PT, P0 ;  /* 0x000000ffa400720c */ /* 0x000fda0003f05300 */
[----:B------:R-:W-:Y:S05]  /*133e0*/  @!P0 BRA `(.L_x_142) ;  /* 0x00000000002c8947 */ /* 0x000fea0003800000 */
[----:B------:R-:W-:-:S13]  /*133f0*/  LOP3.LUT P0, RZ, R154, 0xff, RZ, 0xc0, !PT ;  /* 0x000000ff9aff7812 */ /* 0x000fda000780c0ff */
[----:B------:R-:W-:Y:S05]  /*13400*/  @!P0 BRA `(.L_x_143) ;  /* 0x0000000000108947 */ /* 0x000fea0003800000 */
[----:B-----5:R-:W-:-:S13]  /*13410*/  FSETP.NEU.AND P0, PT, R155, RZ, PT ;  /* 0x000000ff9b00720b */ /* 0x020fda0003f0d000 */
[----:B------:R-:W-:Y:S05]  /*13420*/  @!P0 BREAK B0 ;  /* 0x0000000000008942 */ /* 0x000fea0003800000 */
[----:B------:R-:W-:Y:S05]  /*13430*/  @P0 BRA `(.L_x_141) ;  /* 0x0000000000240947 */ /* 0x000fea0003800000 */
[----:B------:R-:W-:Y:S05]  /*13440*/  BRA `(.L_x_14) ;  /* 0x0000002c00b87947 */ /* 0x000fea0003800000 */
.L_x_143:
[----:B------:R-:W-:-:S04]  /*13450*/  ISETP.NE.U32.AND P0, PT, RZ, UR6, PT ;  /* 0x00000006ff007c0c */ /* 0x000fc8000bf05070 */
[----:B------:R-:W-:-:S13]  /*13460*/  ISETP.NE.AND.EX P0, PT, RZ, UR7, PT, P0 ;  /* 0x00000007ff007c0c */ /* 0x000fda000bf05300 */
[----:B------:R-:W-:Y:S05]  /*13470*/  @!P0 BREAK B0 ;  /* 0x0000000000008942 */ /* 0x000fea0003800000 */
[----:B------:R-:W-:Y:S05]  /*13480*/  @P0 BRA `(.L_x_141) ;  /* 0x0000000000100947 */ /* 0x000fea0003800000 */
[----:B------:R-:W-:Y:S05]  /*13490*/  BRA `(.L_x_14) ;  /* 0x0000002c00a47947 */ /* 0x000fea0003800000 */
.L_x_142:
[----:B-----5:R-:W-:-:S13]  /*134a0*/  FSETP.NEU.AND P0, PT, R155, RZ, PT ;  /* 0x000000ff9b00720b */ /* 0x020fda0003f0d000 */
[----:B------:R-:W-:Y:S05]  /*134b0*/  @!P0 BREAK B0 ;  /* 0x0000000000008942 */ /* 0x000fea0003800000 */
[----:B------:R-:W-:Y:S05]  /*134c0*/  @!P0 BRA `(.L_x_14) ;  /* 0x0000002c00988947 */ /* 0x000fea0003800000 */
.L_x_141:
[----:B-1----:R-:W-:Y:S05]  /*134d0*/  BSYNC B0 ;  /* 0x0000000000007941 */ /* 0x002fea0003800000 */
.L_x_140:
[----:B------:R-:W-:-:S04]  /*134e0*/  LOP3.LUT R19, R19, 0x1, RZ, 0xfc, !PT ;  /* 0x0000000113137812 */ /* 0x000fc800078efcff */
[----:B------:R-:W-:-:S13]  /*134f0*/  ISETP.NE.AND P0, PT, R19, 0x3, PT ;  /* 0x000000031300780c */ /* 0x000fda0003f05270 */
[----:B------:R-:W-:Y:S05]  /*13500*/  @!P0 BRA `(.L_x_144) ;  /* 0x0000000000048947 */ /* 0x000fea0003800000 */
[----:B------:R-:W-:Y:S01]  /*13510*/  BPT.TRAP 0x1 ;  /* 0x000000040000795c */ /* 0x000fe20000300000 */
.L_x_144:
[----:B------:R-:W1:Y:S01]  /*13520*/  S2UR UR5, SR_CgaCtaId ;  /* 0x00000000000579c3 */ /* 0x000e620000008800 */
[----:B------:R-:W-:Y:S02]  /*13530*/  UMOV UR4, 0x400 ;  /* 0x0000040000047882 */ /* 0x000fe40000000000 */
[----:B-1----:R-:W-:-:S04]  /*13540*/  ULEA UR4, UR5, UR4, 0x18 ;  /* 0x0000000405047291 */ /* 0x002fc8000f8ec03f */
[----:B------:R-:W-:-:S04]  /*13550*/  ULEA UR4, UR36, UR4, 0x3 ;  /* 0x0000000424047291 */ /* 0x000fc8000f8e183f */
[----:B------:R-:W-:-:S04]  /*13560*/  UIADD3 UR4, UR4, 0x60, URZ ;  /* 0x0000006004047890 */ /* 0x000fc8000fffe03f */
[----:B------:R-:W-:-:S09]  /*13570*/  UPRMT UR4, UR5, 0x654, UR4 ;  /* 0x0000065405047896 */ /* 0x000fd20008000004 */
[----:B------:R-:W-:Y:S01]  /*13580*/  SYNCS.ARRIVE.TRANS64.RED.A1T0 RZ, [UR4], RZ ;  /* 0x000000ffffff79a7 */ /* 0x000fe20008100404 */
[----:B------:R-:W-:Y:S05]  /*13590*/  BRA `(.L_x_14) ;  /* 0x0000002c00647947 */ /* 0x000fea0003800000 */
.L_x_13:
[----:B------:R-:W-:Y:S01]  /*135a0*/  ULDC.64 UR4, c[0x0][0x8f8] ;  /* 0x00023e0000047ab9 */ /* 0x000fe20000000a00 */
[----:B------:R-:W-:Y:S01]  /*135b0*/  PRMT R8, RZ, 0x7610, R8 ;  /* 0x00007610ff087816 */ /* 0x000fe20000000008 */
[----:B------:R-:W-:Y:S01]  /*135c0*/  IMAD.MOV.U32 R20, RZ, RZ, -0x1 ;  /* 0xffffffffff147424 */ /* 0x000fe200078e00ff */
[----:B------:R-:W-:Y:S01]  /*135d0*/  ISETP.GE.U32.AND P1, PT, R16, UR4, PT ;  /* 0x0000000410007c0c */ /* 0x000fe2000bf26070 */
[----:B------:R-:W-:Y:S01]  /*135e0*/  IMAD.MOV.U32 R12, RZ, RZ, -0x1 ;  /* 0xffffffffff0c7424 */ /* 0x000fe200078e00ff */
[----:B------:R-:W-:Y:S02]  /*135f0*/  MOV R13, 0xffffffff ;  /* 0xffffffff000d7802 */ /* 0x000fe40000000f00 */
[----:B------:R-:W-:-:S13]  /*13600*/  ISETP.GE.U32.AND.EX P1, PT, R17, UR5, PT, P1 ;  /* 0x0000000511007c0c */ /* 0x000fda000bf26110 */
[----:B------:R-:W-:Y:S05]  /*13610*/  @P1 BRA `(.L_x_145) ;  /* 0x0000000400281947 */ /* 0x000fea0003800000 */
[----:B------:R-:W2:Y:S01]  /*13620*/  LDC.64 R20, c[0x0][0x8d0] ;  /* 0x00023400ff147b82 */ /* 0x000ea20000000a00 */
[----:B------:R-:W-:Y:S01]  /*13630*/  MOV R14, R16 ;  /* 0x00000010000e7202 */ /* 0x000fe20000000f00 */
[----:B------:R-:W-:-:S06]  /*13640*/  IMAD.MOV.U32 R15, RZ, RZ, R17 ;  /* 0x000000ffff0f7224 */ /* 0x000fcc00078e0011 */
        /* <DEDUP_REMOVED lines=15> */
.L_x_146:
[----:B------:R-:W2:Y:S01]  /*13740*/  LDC.64 R30, c[0x0][0x8e8] ;  /* 0x00023a00ff1e7b82 */ /* 0x000ea20000000a00 */
[-CC-:B------:R-:W-:Y:S02]  /*13750*/  SHF.R.U64 R23, R14, R8.reuse, R15.reuse ;  /* 0x000000080e177219 */ /* 0x180fe4000000120f */
[----:B------:R-:W-:Y:S02]  /*13760*/  SHF.R.U32.HI R8, RZ, R8, R15 ;  /* 0x00000008ff087219 */ /* 0x000fe4000001160f */
[----:B------:R-:W-:Y:S02]  /*13770*/  IADD3 R13, P1, RZ, -R23, RZ ;  /* 0x80000017ff0d7210 */ /* 0x000fe40007f3e0ff */
[----:B------:R-:W-:Y:S01]  /*13780*/  MOV R34, 0x1 ;  /* 0x0000000100227802 */ /* 0x000fe20000000f00 */
[----:B------:R-:W3:Y:S02]  /*13790*/  LDC R12, c[0x0][0x8c0] ;  /* 0x00023000ff0c7b82 */ /* 0x000ee40000000800 */
[----:B------:R-:W-:-:S04]  /*137a0*/  IMAD.X R11, RZ, RZ, ~R8, P1 ;  /* 0x000000ffff0b7224 */ /* 0x000fc800008e0e08 */
[-C--:B------:R-:W-:Y:S02]  /*137b0*/  IMAD R8, R11, R26.reuse, RZ ;  /* 0x0000001a0b087224 */ /* 0x080fe400078e02ff */
[----:B------:R-:W4:Y:S01]  /*137c0*/  LDC R14, c[0x0][0x8b0] ;  /* 0x00022c00ff0e7b82 */ /* 0x000f220000000800 */
[----:B------:R-:W-:-:S04]  /*137d0*/  IMAD.WIDE.U32 R10, R13, R26, R16 ;  /* 0x0000001a0d0a7225 */ /* 0x000fc800078e0010 */
[----:B------:R-:W-:-:S03]  /*137e0*/  IMAD R13, R13, R27, R8 ;  /* 0x0000001b0d0d7224 */ /* 0x000fc600078e0208 */
[----:B------:R-:W5:Y:S01]  /*137f0*/  LDC R29, c[0x0][0x900] ;  /* 0x00024000ff1d7b82 */ /* 0x000f620000000800 */
[----:B--2---:R-:W-:Y:S02]  /*13800*/  ISETP.NE.U32.AND P1, PT, R30, RZ, PT ;  /* 0x000000ff1e00720c */ /* 0x004fe40003f25070 */
[----:B------:R-:W-:Y:S02]  /*13810*/  IADD3 R11, R11, R13, RZ ;  /* 0x0000000d0b0b7210 */ /* 0x000fe40007ffe0ff */
[----:B------:R-:W-:-:S03]  /*13820*/  ISETP.NE.AND.EX P1, PT, R31, RZ, PT, P1 ;  /* 0x000000ff1f00720c */ /* 0x000fc60003f25310 */
[----:B------:R-:W2:Y:S01]  /*13830*/  LDC R26, c[0x0][0x8a8] ;  /* 0x00022a00ff1a7b82 */ /* 0x000ea20000000800 */
[-CC-:B---3--:R-:W-:Y:S01]  /*13840*/  SHF.R.U64 R20, R10, R12.reuse, R11.reuse ;  /* 0x0000000c0a147219 */ /* 0x188fe2000000120b */
[----:B------:R-:W-:Y:S01]  /*13850*/  IMAD.MOV.U32 R10, RZ, RZ, -0x1 ;  /* 0xffffffffff0a7424 */ /* 0x000fe200078e00ff */
[----:B------:R-:W-:-:S05]  /*13860*/  SHF.R.U32.HI R11, RZ, R12, R11 ;  /* 0x0000000cff0b7219 */ /* 0x000fca000001160b */
[----:B------:R-:W3:Y:S01]  /*13870*/  LDC R28, c[0x0][0x8f0] ;  /* 0x00023c00ff1c7b82 */ /* 0x000ee20000000800 */
[-CC-:B----4-:R-:W-:Y:S02]  /*13880*/  SHF.R.U64 R25, R20, R14.reuse, R11.reuse ;  /* 0x0000000e14197219 */ /* 0x190fe4000000120b */
[----:B------:R-:W-:-:S05]  /*13890*/  SHF.R.U32.HI R8, RZ, R14, R11 ;  /* 0x0000000eff087219 */ /* 0x000fca000001160b */
[----:B------:R-:W4:Y:S01]  /*138a0*/  LDC R32, c[0x0][0x8e0] ;  /* 0x00023800ff207b82 */ /* 0x000f220000000800 */
[-C--:B-----5:R-:W-:Y:S02]  /*138b0*/  SHF.L.U32 R10, R10, R29.reuse, RZ ;  /* 0x0000001d0a0a7219 */ /* 0x0a0fe400000006ff */
[-CC-:B------:R-:W-:Y:S02]  /*138c0*/  SHF.R.U64 R27, R25, R29.reuse, R8.reuse ;  /* 0x0000001d191b7219 */ /* 0x180fe40000001208 */
[----:B------:R-:W-:Y:S02]  /*138d0*/  LOP3.LUT R36, RZ, R10, RZ, 0x33, !PT ;  /* 0x0000000aff247212 */ /* 0x000fe400078e33ff */
[----:B------:R-:W-:Y:S01]  /*138e0*/  SHF.R.U32.HI R11, RZ, R29, R8 ;  /* 0x0000001dff0b7219 */ /* 0x000fe20000011608 */
[----:B------:R-:W1:Y:S01]  /*138f0*/  LDC R33, c[0x0][0x8b8] ;  /* 0x00022e00ff217b82 */ /* 0x000e620000000800 */
[----:B------:R-:W-:Y:S01]  /*13900*/  IMAD.MOV.U32 R10, RZ, RZ, R27 ;  /* 0x000000ffff0a7224 */ /* 0x000fe200078e001b */
[----:B------:R-:W-:Y:S06]  /*13910*/  @!P1 BRA `(.L_x_147) ;  /* 0x0000000000289947 */ /* 0x000fec0003800000 */
        /* <DEDUP_REMOVED lines=10> */
.L_x_147:
[----:B------:R-:W-:Y:S02]  /*139c0*/  ISETP.NE.AND P1, PT, R2, 0x1, PT ;  /* 0x000000010200780c */ /* 0x000fe40003f25270 */
[----:B---3--:R-:W-:Y:S01]  /*139d0*/  SHF.R.U64 R8, R10, R28, R11 ;  /* 0x0000001c0a087219 */ /* 0x008fe2000000120b */
[----:B--2---:R-:W-:Y:S01]  /*139e0*/  VIADD R11, R26, 0xffffffff ;  /* 0xffffffff1a0b7836 */ /* 0x004fe20000000000 */
[----:B------:R-:W-:Y:S02]  /*139f0*/  SHF.L.U32 R34, R34, R29, RZ ;  /* 0x0000001d22227219 */ /* 0x000fe400000006ff */
[----:B------:R-:W-:Y:S02]  /*13a00*/  LOP3.LUT R7, R25, R36, RZ, 0xc0, !PT ;  /* 0x0000002419077212 */ /* 0x000fe400078ec0ff */
[----:B------:R-:W-:Y:S02]  /*13a10*/  IADD3 R10, -R8, RZ, RZ ;  /* 0x000000ff080a7210 */ /* 0x000fe40007ffe1ff */
[----:B------:R-:W-:Y:S01]  /*13a20*/  MOV R12, R23 ;  /* 0x00000017000c7202 */ /* 0x000fe20000000f00 */
[----:B------:R-:W-:Y:S01]  /*13a30*/  IMAD R8, R34, R8, R7 ;  /* 0x0000000822087224 */ /* 0x000fe200078e0207 */
[----:B------:R-:W-:Y:S01]  /*13a40*/  LOP3.LUT R7, R20, R11, RZ, 0xc0, !PT ;  /* 0x0000000b14077212 */ /* 0x000fe200078ec0ff */
[----:B------:R-:W-:-:S02]  /*13a50*/  @P1 IMAD R3, R9, R24, R6 ;  /* 0x0000001809031224 */ /* 0x000fc400078e0206 */
[----:B----4-:R-:W-:Y:S02]  /*13a60*/  IMAD R6, R10, R32, R27 ;  /* 0x000000200a067224 */ /* 0x010fe400078e021b */
[----:B-1----:R-:W-:Y:S02]  /*13a70*/  IMAD R3, R8, R33, R3 ;  /* 0x0000002108037224 */ /* 0x002fe400078e0203 */
[----:B------:R-:W-:Y:S02]  /*13a80*/  IMAD R6, R6, R26, R7 ;  /* 0x0000001a06067224 */ /* 0x000fe400078e0207 */
[----:B------:R-:W-:-:S03]  /*13a90*/  IMAD.MOV.U32 R8, RZ, RZ, 0x1 ;  /* 0x00000001ff087424 */ /* 0x000fc600078e00ff */
[----:B------:R-:W-:Y:S02]  /*13aa0*/  SEL R13, R6, R3, !P1 ;  /* 0x00000003060d7207 */ /* 0x000fe40004800000 */
[----:B------:R-:W-:-:S07]  /*13ab0*/  SEL R20, R3, R6, !P1 ;  /* 0x0000000603147207 */ /* 0x000fce0004800000 */
.L_x_145:
[----:B------:R-:W-:-:S08]  /*13ac0*/  NOP ;  /* 0x0000000000007918 */ /* 0x000fd00000000000 */
[----:B------:R-:W2:-:S00]  /*13ad0*/  USETMAXREG.DEALLOC.CTAPOOL 0x28 ;  /* 0x00000028000079c8 */ /* 0x000e8000080e0500 */
[----:B--2---:R-:W-:-:S13]  /*13ae0*/  ISETP.NE.AND P1, PT, R0, 0x1, PT ;  /* 0x000000010000780c */ /* 0x004fda0003f25270 */
[----:B------:R-:W-:Y:S05]  /*13af0*/  @!P1 BRA `(.L_x_14) ;  /* 0x00000028000c9947 */ /* 0x000fea0003800000 */
[----:B------:R-:W-:Y:S05]  /*13b00*/  @!P4 BRA `(.L_x_148) ;  /* 0x000000180020c947 */ /* 0x000fea0003800000 */
[----:B------:R-:W-:-:S13]  /*13b10*/  ISETP.NE.OR P0, PT, R0, 0x2, P0 ;  /* 0x000000020000780c */ /* 0x000fda0000705670 */
[----:B------:R-:W-:Y:S05]  /*13b20*/  @P0 BRA `(.L_x_14) ;  /* 0x0000002800000947 */ /* 0x000fea0003800000 */
[----:B------:R-:W-:-:S13]  /*13b30*/  LOP3.LUT P1, RZ, R8, 0xff, RZ, 0xc0, !PT ;  /* 0x000000ff08ff7812 */ /* 0x000fda000782c0ff */
[----:B------:R-:W-:Y:S05]  /*13b40*/  @!P1 BRA `(.L_x_149) ;  /* 0x0000000000189947 */ /* 0x000fea0003800000 */
[----:B------:R-:W-:Y:S01]  /*13b50*/  UMOV UR4, 0x400 ;  /* 0x0000040000047882 */ /* 0x000fe20000000000 */
[----:B------:R-:W-:Y:S01]  /*13b60*/  IMAD.MOV.U32 R0, RZ, RZ, RZ ;  /* 0x000000ffff007224 */ /* 0x000fe200078e00ff */
[----:B-1----:R-:W-:-:S04]  /*13b70*/  ULEA UR4, UR37, UR4, 0x18 ;  /* 0x0000000425047291 */ /* 0x002fc8000f8ec03f */
[----:B------:R-:W-:-:S05]  /*13b80*/  SHF.L.U32 R0, R0, 0x1f, RZ ;  /* 0x0000001f00007819 */ /* 0x000fca00000006ff */
[----:B------:R-:W1:Y:S02]  /*13b90*/  SYNCS.PHASECHK.TRANS64.TRYWAIT P0, [UR4+0x88], R0 ;  /* 0x00008800ff0075a7 */ /* 0x000e640008000144 */
[----:B-1----:R-:W-:Y:S05]  /*13ba0*/  @!P0 BRA `(.L_x_150) ;  /* 0x0000002800b88947 */ /* 0x002fea0003800000 */
.L_x_149:
[----:B------:R-:W-:Y:S01]  /*13bb0*/  PRMT R9, RZ, 0x7610, R9 ;  /* 0x00007610ff097816 */ /* 0x000fe20000000009 */
[----:B------:R-:W-:Y:S06]  /*13bc0*/  @P3 BRA `(.L_x_151) ;  /* 0x0000000000243947 */ /* 0x000fec0003800000 */
[----:B------:R-:W-:Y:S02]  /*13bd0*/  ULDC.64 UR4, c[0x0][0x588] ;  /* 0x0001620000047ab9 */ /* 0x000fe40000000a00 */
[----:B------:R-:W-:-:S04]  /*13be0*/  ISETP.NE.U32.AND P0, PT, RZ, UR4, PT ;  /* 0x00000004ff007c0c */ /* 0x000fc8000bf05070 */
[----:B------:R-:W-:-:S13]  /*13bf0*/  ISETP.NE.AND.EX P0, PT, RZ, UR5, PT, P0 ;  /* 0x00000005ff007c0c */ /* 0x000fda000bf05300 */
[----:B------:R-:W-:Y:S05]  /*13c00*/  @!P0 BRA `(.L_x_152) ;  /* 0x00000000000c8947 */ /* 0x000fea0003800000 */
[----:B------:R2:W5:Y:S01]  /*13c10*/  LDG.E R11, desc[UR48][R4.64] ;  /* 0x00000030040b7981 */ /* 0x000562000c1e1900 */
[----:B------:R-:W-:Y:S01]  /*13c20*/  MOV R9, 0x1 ;  /* 0x0000000100097802 */ /* 0x000fe20000000f00 */
[----:B------:R-:W-:Y:S06]  /*13c30*/  BRA `(.L_x_151) ;  /* 0x0000000000087947 */ /* 0x000fec0003800000 */
.L_x_152:
[----:B------:R-:W3:Y:S01]  /*13c40*/  LDC R11, c[0x0][0x580] ;  /* 0x00016000ff0b7b82 */ /* 0x000ee20000000800 */
[----:B------:R-:W-:-:S07]  /*13c50*/  IMAD.MOV.U32 R9, RZ, RZ, 0x1 ;  /* 0x00000001ff097424 */ /* 0x000fce00078e00ff */
.L_x_151:
[----:B------:R-:W-:Y:S05]  /*13c60*/  @!P1 BRA `(.L_x_153) ;  /* 0x0000001400509947 */ /* 0x000fea0003800000 */
[----:B-1----:R-:W1:Y:S01]  /*13c70*/  LDC R0, c[0x0][0x900] ;  /* 0x00024000ff007b82 */ /* 0x002e620000000800 */
[----:B--2---:R-:W-:Y:S01]  /*13c80*/  MOV R5, 0xffffffff ;  /* 0xffffffff00057802 */ /* 0x004fe20000000f00 */
[----:B------:R-:W-:Y:S01]  /*13c90*/  IMAD.MOV.U32 R7, RZ, RZ, 0x1 ;  /* 0x00000001ff077424 */ /* 0x000fe200078e00ff */
[----:B------:R-:W-:Y:S01]  /*13ca0*/  LOP3.LUT R10, R19, 0x2, RZ, 0xfc, !PT ;  /* 0x00000002130a7812 */ /* 0x000fe200078efcff */
[----:B------:R-:W-:Y:S01]  /*13cb0*/  ULDC.64 UR22, c[0x0][0x198] ;  /* 0x0000660000167ab9 */ /* 0x000fe20000000a00 */
[----:B------:R-:W-:Y:S01]  /*13cc0*/  ULDC.64 UR4, c[0x0][0x588] ;  /* 0x0001620000047ab9 */ /* 0x000fe20000000a00 */
[----:B------:R-:W-:Y:S01]  /*13cd0*/  ULDC.64 UR6, c[0x0][0x8f8] ;  /* 0x00023e0000067ab9 */ /* 0x000fe20000000a00 */
[----:B------:R-:W-:Y:S01]  /*13ce0*/  ULDC.64 UR14, c[0x0][0x590] ;  /* 0x00016400000e7ab9 */ /* 0x000fe20000000a00 */
[----:B------:R-:W2:Y:S01]  /*13cf0*/  LDC R3, c[0x0][0x8a8] ;  /* 0x00022a00ff037b82 */ /* 0x000ea20000000800 */
[-C--:B-1----:R-:W-:Y:S02]  /*13d00*/  SHF.L.U32 R5, R5, R0.reuse, RZ ;  /* 0x0000000005057219 */ /* 0x082fe400000006ff */
[----:B------:R-:W-:-:S02]  /*13d10*/  SHF.L.U32 R0, R7, R0, RZ ;  /* 0x0000000007007219 */ /* 0x000fc400000006ff */
[----:B------:R-:W-:Y:S02]  /*13d20*/  LOP3.LUT R8, RZ, R5, RZ, 0x33, !PT ;  /* 0x00000005ff087212 */ /* 0x000fe400078e33ff */
[----:B--2---:R-:W-:-:S07]  /*13d30*/  IADD3 R3, R3, -0x1, RZ ;  /* 0xffffffff03037810 */ /* 0x004fce0007ffe0ff */
.L_x_209:
[----:B------:R-:W-:Y:S02]  /*13d40*/  ISETP.NE.U32.AND P0, PT, RZ, UR14, PT ;  /* 0x0000000eff007c0c */ /* 0x000fe4000bf05070 */
[----:B------:R-:W-:Y:S02]  /*13d50*/  R2UR UR43, R20 ;  /* 0x00000000142b72ca */ /* 0x000fe400000e0000 */
[----:B------:R-:W-:Y:S02]  /*13d60*/  R2UR UR42, R13 ;  /* 0x000000000d2a72ca */ /* 0x000fe400000e0000 */
[----:B------:R-:W-:-:S09]  /*13d70*/  ISETP.NE.AND.EX P0, PT, RZ, UR15, PT, P0 ;  /* 0x0000000fff007c0c */ /* 0x000fd2000bf05300 */
[----:B------:R-:W-:Y:S02]  /*13d80*/  USHF.L.U32 UR43, UR43, 0x7, URZ ;  /* 0x000000072b2b7899 */ /* 0x000fe4000800063f */
[----:B------:R-:W-:Y:S02]  /*13d90*/  USHF.L.U32 UR42, UR42, 0x8, URZ ;  /* 0x000000082a2a7899 */ /* 0x000fe4000800063f */
[----:B--234-:R-:W-:Y:S10]  /*13da0*/  @!P0 BRA `(.L_x_154) ;  /* 0x00000000002c8947 */ /* 0x01cff40003800000 */
[----:B------:R-:W-:-:S04]  /*13db0*/  ISETP.NE.U32.AND P1, PT, RZ, UR4, PT ;  /* 0x00000004ff007c0c */ /* 0x000fc8000bf25070 */
[----:B------:R-:W-:-:S13]  /*13dc0*/  ISETP.NE.AND.EX P1, PT, RZ, UR5, PT, P1 ;  /* 0x00000005ff007c0c */ /* 0x000fda000bf25310 */
[----:B------:R-:W-:Y:S05]  /*13dd0*/  @!P1 BRA `(.L_x_155) ;  /* 0x0000000000189947 */ /* 0x000fea0003800000 */
[----:B------:R-:W1:Y:S01]  /*13de0*/  LDC.64 R4, c[0x0][0x588] ;  /* 0x00016200ff047b82 */ /* 0x000e620000000a00 */
[----:B------:R-:W-:-:S04]  /*13df0*/  IMAD R7, R12, UR14, RZ ;  /* 0x0000000e0c077c24 */ /* 0x000fc8000f8e02ff */
[----:B-1----:R-:W-:-:S05]  /*13e00*/  IMAD.WIDE R4, R7, 0x4, R4 ;  /* 0x0000000407047825 */ /* 0x002fca00078e0204 */
[----:B---3-5:R1:W5:Y:S01]  /*13e10*/  LDG.E R11, desc[UR48][R4.64] ;  /* 0x00000030040b7981 */ /* 0x028362000c1e1900 */
[----:B------:R-:W-:Y:S01]  /*13e20*/  IMAD.MOV.U32 R9, RZ, RZ, 0x1 ;  /* 0x00000001ff097424 */ /* 0x000fe200078e00ff */
[----:B------:R-:W-:Y:S06]  /*13e30*/  BRA `(.L_x_154) ;  /* 0x0000000000087947 */ /* 0x000fec0003800000 */
.L_x_155:
[----:B---3-5:R-:W2:Y:S01]  /*13e40*/  LDC R11, c[0x0][0x580] ;  /* 0x00016000ff0b7b82 */ /* 0x028ea20000000800 */
[----:B------:R-:W-:-:S07]  /*13e50*/  MOV R9, 0x1 ;  /* 0x0000000100097802 */ /* 0x000fce0000000f00 */
.L_x_154:
[----:B------:R-:W-:Y:S05]  /*13e60*/  @!P0 BRA `(.L_x_156) ;  /* 0x00000000001c8947 */ /* 0x000fea0003800000 */
[----:B------:R-:W-:-:S13]  /*13e70*/  LOP3.LUT P2, RZ, R9, 0xff, RZ, 0xc0, !PT ;  /* 0x000000ff09ff7812 */ /* 0x000fda000784c0ff */
[----:B-1----:R-:W1:Y:S02]  /*13e80*/  @!P2 LDC.64 R4, c[0x0][0x588] ;  /* 0x00016200ff04ab82 */ /* 0x002e640000000a00 */
[----:B-1----:R-:W-:-:S04]  /*13e90*/  @!P2 ISETP.NE.U32.AND P0, PT, R4, RZ, PT ;  /* 0x000000ff0400a20c */ /* 0x002fc80003f05070 */
[----:B------:R-:W-:Y:S02]  /*13ea0*/  @!P2 ISETP.NE.AND.EX P1, PT, R5, RZ, PT, P0 ;  /* 0x000000ff0500a20c */ /* 0x000fe40003f25300 */
[----:B--23-5:R-:W-:Y:S02]  /*13eb0*/  @P2 FSETP.EQ.AND P0, PT, R11, RZ, PT ;  /* 0x000000ff0b00220b */ /* 0x02cfe40003f02000 */
[----:B------:R-:W-:Y:S01]  /*13ec0*/  @!P2 PLOP3.LUT P0, PT, P1, PT, PT, 0x8, 0x0 ;  /* 0x000000000000a81c */ /* 0x000fe20000f0e170 */
[----:B------:R-:W-:-:S12]  /*13ed0*/  BRA `(.L_x_157) ;  /* 0x0000000000047947 */ /* 0x000fd80003800000 */
.L_x_156:
[----:B--23-5:R-:W-:-:S13]  /*13ee0*/  FSETP.EQ.AND P0, PT, R11, RZ, PT ;  /* 0x000000ff0b00720b */ /* 0x02cfda0003f02000 */
.L_x_157:
[----:B------:R-:W-:Y:S02]  /*13ef0*/  ISETP.NE.AND P2, PT, R10, 0x3, PT ;  /* 0x000000030a00780c */ /* 0x000fe40003f45270 */
[----:B------:R-:W-:-:S04]  /*13f00*/  ELECT P1, URZ, PT ;  /* 0x00000000003f782f */ /* 0x000fc80003820000 */
[----:B------:R-:W-:-:S07]  /*13f10*/  PLOP3.LUT P0, PT, P1, P0, PT, 0x20, 0x0 ;  /* 0x000000000000781c */ /* 0x000fce0000f00470 */
[----:B------:R-:W-:Y:S06]  /*13f20*/  @!P2 BRA `(.L_x_158) ;  /* 0x000000000004a947 */ /* 0x000fec0003800000 */
[----:B------:R-:W-:Y:S01]  /*13f30*/  BPT.TRAP 0x1 ;  /* 0x000000040000795c */ /* 0x000fe20000300000 */
.L_x_158:
[----:B------:R-:W2:Y:S01]  /*13f40*/  S2UR UR37, SR_CgaCtaId ;  /* 0x00000000002579c3 */ /* 0x000ea20000008800 */
[----:B------:R-:W-:Y:S01]  /*13f50*/  UMOV UR13, 0x400 ;  /* 0x00000400000d7882 */ /* 0x000fe20000000000 */
[----:B-1----:R-:W-:-:S05]  /*13f60*/  IMAD.MOV.U32 R4, RZ, RZ, 0x1 ;  /* 0x00000001ff047424 */ /* 0x002fca00078e00ff */
[----:B------:R-:W-:Y:S01]  /*13f70*/  SHF.L.U32 R4, R4, 0x1f, RZ ;  /* 0x0000001f04047819 */ /* 0x000fe200000006ff */
[----:B--2---:R-:W-:-:S09]  /*13f80*/  ULEA UR13, UR37, UR13, 0x18 ;  /* 0x0000000d250d7291 */ /* 0x004fd2000f8ec03f */
[----:B------:R-:W1:Y:S02]  /*13f90*/  SYNCS.PHASECHK.TRANS64.TRYWAIT P1, [UR13+0x60], R4 ;  /* 0x00006004ff0075a7 */ /* 0x000e64000802014d */
[----:B-1----:R-:W-:Y:S05]  /*13fa0*/  @!P1 BRA `(.L_x_159) ;  /* 0x0000002400d09947 */ /* 0x002fea0003800000 */
.L_x_244:
[----:B------:R-:W-:Y:S04]  /*13fb0*/  BSSY B0, `(.L_x_160) ;  /* 0x000000e000007945 */ /* 0x000fe80003800000 */
[----:B------:R-:W-:Y:S05]  /*13fc0*/  @!P0 BRA `(.L_x_161) ;  /* 0x0000000000308947 */ /* 0x000fea0003800000 */
[----:B------:R-:W-:Y:S01]  /*13fd0*/  R2UR UR44, R12 ;  /* 0x000000000c2c72ca */ /* 0x000fe200000e0000 */
[----:B------:R-:W-:Y:S02]  /*13fe0*/  UIADD3 UR8, UP0, UR22, 0x3f0, URZ ;  /* 0x000003f016087890 */ /* 0x000fe4000ff1e03f */
[----:B------:R-:W-:Y:S02]  /*13ff0*/  UIADD3 UR40, UR13, 0x200, URZ ;  /* 0x000002000d287890 */ /* 0x000fe4000fffe03f */
[----:B------:R-:W-:Y:S02]  /*14000*/  UIADD3 UR41, UR13, 0x40, URZ ;  /* 0x000000400d297890 */ /* 0x000fe4000fffe03f */
[----:B------:R-:W-:Y:S01]  /*14010*/  UIADD3.X UR9, URZ, UR23, URZ, UP0, !UPT ;  /* 0x000000173f097290 */ /* 0x000fe200087fe43f */
[----:B------:R-:W-:Y:S01]  /*14020*/  UMOV UR10, 0x0 ;  /* 0x00000000000a7882 */ /* 0x000fe20000000000 */
[----:B------:R-:W-:-:S07]  /*14030*/  UMOV UR11, 0x10000000 ;  /* 0x10000000000b7882 */ /* 0x000fce0000000000 */
[----:B------:R2:W-:Y:S02]  /*14040*/  UTMALDG.3D [UR40], [UR8], desc[UR10] ;  /* 0x00000a28080075b4 */ /* 0x0005e40008011000 */
[----:B--2---:R-:W-:Y:S05]  /*14050*/  @!P2 BRA `(.L_x_162) ;  /* 0x000000000004a947 */ /* 0x004fea0003800000 */
[----:B------:R-:W-:Y:S01]  /*14060*/  BPT.TRAP 0x1 ;  /* 0x000000040000795c */ /* 0x000fe20000300000 */
.L_x_162:
[----:B-1----:R-:W1:Y:S02]  /*14070*/  LDC R5, c[0x0][0x800] ;  /* 0x00020000ff057b82 */ /* 0x002e640000000800 */
[----:B-1----:R2:W-:Y:S02]  /*14080*/  SYNCS.ARRIVE.TRANS64.RED.A0TR RZ, [UR13+0x40], R5 ;  /* 0x00004005ffff79a7 */ /* 0x0025e4000830040d */
.L_x_161:
[----:B------:R-:W-:Y:S05]  /*14090*/  BSYNC B0 ;  /* 0x0000000000007941 */ /* 0x000fea0003800000 */
.L_x_160:
[----:B------:R-:W-:Y:S05]  /*140a0*/  @!P2 BRA `(.L_x_163) ;  /* 0x000000000004a947 */ /* 0x000fea0003800000 */
[----:B------:R-:W-:Y:S01]  /*140b0*/  BPT.TRAP 0x1 ;  /* 0x000000040000795c */ /* 0x000fe20000300000 */
.L_x_163:
[----:B------:R-:W-:-:S04]  /*140c0*/  UIADD3 UR33, UR13, 0x40, URZ ;  /* 0x000000400d217890 */ /* 0x000fc8000fffe03f */
[----:B------:R-:W-:-:S09]  /*140d0*/  UPRMT UR16, UR37, 0x654, UR33 ;  /* 0x0000065425107896 */ /* 0x000fd20008000021 */
[----:B------:R-:W-:Y:S01]  /*140e0*/  SYNCS.ARRIVE.TRANS64.RED.A1T0 RZ, [UR16], RZ ;  /* 0x000000ffffff79a7 */ /* 0x000fe20008100410 */
[----:B------:R-:W-:Y:S05]  /*140f0*/  @!P2 BRA `(.L_x_164) ;  /* 0x000000000004a947 */ /* 0x000fea0003800000 */
[----:B------:R-:W-:Y:S01]  /*14100*/  BPT.TRAP 0x1 ;  /* 0x000000040000795c */ /* 0x000fe20000300000 */
.L_x_164:
[----:B------:R-:W3:Y:S02]  /*14110*/  SYNCS.PHASECHK.TRANS64.TRYWAIT P1, [UR13+0x68], R4 ;  /* 0x00006804ff0075a7 */ /* 0x000ee4000802014d */
[----:B---3--:R-:W-:Y:S05]  /*14120*/  @!P1 BRA `(.L_x_165) ;  /* 0x0000002400889947 */ /* 0x008fea0003800000 */
.L_x_245:
[----:B------:R-:W-:Y:S04]  /*14130*/  BSSY B0, `(.L_x_166) ;  /* 0x0000010000007945 */ /* 0x000fe80003800000 */
[----:B------:R-:W-:Y:S05]  /*14140*/  @!P0 BRA `(.L_x_167) ;  /* 0x0000000000388947 */ /* 0x000fea0003800000 */
[----:B------:R-:W-:Y:S01]  /*14150*/  UIADD3 UR18, UP0, UR22, 0x3f0, URZ ;  /* 0x000003f016127890 */ /* 0x000fe2000ff1e03f */
[----:B------:R-:W-:Y:S01]  /*14160*/  R2UR UR12, R12 ;  /* 0x000000000c0c72ca */ /* 0x000fe200000e0000 */
[----:B------:R-:W-:Y:S02]  /*14170*/  UIADD3 UR10, UR42, 0x20, URZ ;  /* 0x000000202a0a7890 */ /* 0x000fe4000fffe03f */
[----:B------:R-:W-:Y:S02]  /*14180*/  UIADD3 UR8, UR13, 0x2200, URZ ;  /* 0x000022000d087890 */ /* 0x000fe4000fffe03f */
[----:B------:R-:W-:Y:S02]  /*14190*/  UIADD3 UR9, UR13, 0x48, URZ ;  /* 0x000000480d097890 */ /* 0x000fe4000fffe03f */
[----:B------:R-:W-:Y:S01]  /*141a0*/  UIADD3.X UR19, URZ, UR23, URZ, UP0, !UPT ;  /* 0x000000173f137290 */ /* 0x000fe200087fe43f */
[----:B------:R-:W-:Y:S01]  /*141b0*/  UMOV UR20, 0x0 ;  /* 0x0000000000147882 */ /* 0x000fe20000000000 */
[----:B------:R-:W-:Y:S01]  /*141c0*/  UMOV UR21, 0x10000000 ;  /* 0x1000000000157882 */ /* 0x000fe20000000000 */
[----:B------:R-:W-:-:S06]  /*141d0*/  UMOV UR11, UR43 ;  /* 0x0000002b000b7c82 */ /* 0x000fcc0008000000 */
[----:B------:R3:W-:Y:S02]  /*141e0*/  UTMALDG.3D [UR8], [UR18], desc[UR20] ;  /* 0x00001408120075b4 */ /* 0x0007e40008011000 */
[----:B---3--:R-:W-:Y:S05]  /*141f0*/  @!P2 BRA `(.L_x_168) ;  /* 0x000000000004a947 */ /* 0x008fea0003800000 */
[----:B------:R-:W-:Y:S01]  /*14200*/  BPT.TRAP 0x1 ;  /* 0x000000040000795c */ /* 0x000fe20000300000 */
.L_x_168:
[----:B-12---:R-:W1:Y:S02]  /*14210*/  LDC R5, c[0x0][0x800] ;  /* 0x00020000ff057b82 */ /* 0x006e640000000800 */
[----:B-1----:R3:W-:Y:S02]  /*14220*/  SYNCS.ARRIVE.TRANS64.RED.A0TR RZ, [UR13+0x48], R5 ;  /* 0x00004805ffff79a7 */ /* 0x0027e4000830040d */
.L_x_167:
[----:B------:R-:W-:Y:S05]  /*14230*/  BSYNC B0 ;  /* 0x0000000000007941 */ /* 0x000fea0003800000 */
.L_x_166:
[----:B------:R-:W-:Y:S05]  /*14240*/  @!P2 BRA `(.L_x_169) ;  /* 0x000000000004a947 */ /* 0x000fea0003800000 */
[----:B------:R-:W-:Y:S01]  /*14250*/  BPT.TRAP 0x1 ;  /* 0x000000040000795c */ /* 0x000fe20000300000 */
.L_x_169:
[----:B------:R-:W-:-:S04]  /*14260*/  UIADD3 UR25, UR13, 0x48, URZ ;  /* 0x000000480d197890 */ /* 0x000fc8000fffe03f */
[----:B------:R-:W-:-:S09]  /*14270*/  UPRMT UR18, UR37, 0x654, UR25 ;  /* 0x0000065425127896 */ /* 0x000fd20008000019 */
[----:B------:R-:W-:Y:S01]  /*14280*/  SYNCS.ARRIVE.TRANS64.RED.A1T0 RZ, [UR18], RZ ;  /* 0x000000ffffff79a7 */ /* 0x000fe20008100412 */
[----:B------:R-:W-:Y:S05]  /*14290*/  @!P2 BRA `(.L_x_170) ;  /* 0x000000000004a947 */ /* 0x000fea0003800000 */
[----:B------:R-:W-:Y:S01]  /*142a0*/  BPT.TRAP 0x1 ;  /* 0x000000040000795c */ /* 0x000fe20000300000 */
.L_x_170:
[----:B------:R-:W4:Y:S02]  /*142b0*/  SYNCS.PHASECHK.TRANS64.TRYWAIT P1, [UR13+0x70], R4 ;  /* 0x00007004ff0075a7 */ /* 0x000f24000802014d */
[----:B----4-:R-:W-:Y:S05]  /*142c0*/  @!P1 BRA `(.L_x_171) ;  /* 0x0000002400389947 */ /* 0x010fea0003800000 */
.L_x_246:
        /* <DEDUP_REMOVED lines=12> */
[----:B----4-:R-:W-:Y:S05]  /*14390*/  @!P2 BRA `(.L_x_174) ;  /* 0x000000000004a947 */ /* 0x010fea0003800000 */
[----:B------:R-:W-:Y:S01]  /*143a0*/  BPT.TRAP 0x1 ;  /* 0x000000040000795c */ /* 0x000fe20000300000 */
.L_x_174:
[----:B-123--:R-:W1:Y:S02]  /*143b0*/  LDC R5, c[0x0][0x800] ;  /* 0x00020000ff057b82 */ /* 0x00ee640000000800 */
[----:B-1----:R4:W-:Y:S02]  /*143c0*/  SYNCS.ARRIVE.TRANS64.RED.A0TR RZ, [UR13+0x50], R5 ;  /* 0x00005005ffff79a7 */ /* 0x0029e4000830040d */
.L_x_173:
[----:B------:R-:W-:Y:S05]  /*143d0*/  BSYNC B0 ;  /* 0x0000000000007941 */ /* 0x000fea0003800000 */
.L_x_172:
[----:B------:R-:W-:Y:S05]  /*143e0*/  @!P2 BRA `(.L_x_175) ;  /* 0x000000000004a947 */ /* 0x000fea0003800000 */
[----:B------:R-:W-:Y:S01]  /*143f0*/  BPT.TRAP 0x1 ;  /* 0x000000040000795c */ /* 0x000fe20000300000 */
.L_x_175:
[----:B------:R-:W-:-:S04]  /*14400*/  UIADD3 UR17, UR13, 0x50, URZ ;  /* 0x000000500d117890 */ /* 0x000fc8000fffe03f */
[----:B------:R-:W-:-:S09]  /*14410*/  UPRMT UR21, UR37, 0x654, UR17 ;  /* 0x0000065425157896 */ /* 0x000fd20008000011 */
[----:B------:R-:W-:Y:S01]  /*14420*/  SYNCS.ARRIVE.TRANS64.RED.A1T0 RZ, [UR21], RZ ;  /* 0x000000ffffff79a7 */ /* 0x000fe20008100415 */
[----:B------:R-:W-:Y:S05]  /*14430*/  @!P2 BRA `(.L_x_176) ;  /* 0x000000000004a947 */ /* 0x000fea0003800000 */
[----:B------:R-:W-:Y:S01]  /*14440*/  BPT.TRAP 0x1 ;  /* 0x000000040000795c */ /* 0x000fe20000300000 */
.L_x_176:
[----:B------:R-:W5:Y:S02]  /*14450*/  SYNCS.PHASECHK.TRANS64.TRYWAIT P1, [UR13+0x78], R4 ;  /* 0x00007804ff0075a7 */ /* 0x000f64000802014d */
[----:B-----5:R-:W-:Y:S05]  /*14460*/  @!P1 BRA `(.L_x_177) ;  /* 0x0000002000e89947 */ /* 0x020fea0003800000 */
.L_x_247:
        /* <DEDUP_REMOVED lines=12> */
[----:B-1----:R-:W-:Y:S05]  /*14530*/  @!P2 BRA `(.L_x_180) ;  /* 0x000000000004a947 */ /* 0x002fea0003800000 */
[----:B------:R-:W-:Y:S01]  /*14540*/  BPT.TRAP 0x1 ;  /* 0x000000040000795c */ /* 0x000fe20000300000 */
.L_x_180:
[----:B------:R-:W1:Y:S02]  /*14550*/  LDC R4, c[0x0][0x800] ;  /* 0x00020000ff047b82 */ /* 0x000e640000000800 */
[----:B-1----:R1:W-:Y:S02]  /*14560*/  SYNCS.ARRIVE.TRANS64.RED.A0TR RZ, [UR13+0x58], R4 ;  /* 0x00005804ffff79a7 */ /* 0x0023e4000830040d */
.L_x_179:
[----:B------:R-:W-:Y:S05]  /*14570*/  BSYNC B0 ;  /* 0x0000000000007941 */ /* 0x000fea0003800000 */
.L_x_178:
[----:B------:R-:W-:Y:S05]  /*14580*/  @!P2 BRA `(.L_x_181) ;  /* 0x000000000004a947 */ /* 0x000fea0003800000 */
[----:B------:R-:W-:Y:S01]  /*14590*/  BPT.TRAP 0x1 ;  /* 0x000000040000795c */ /* 0x000fe20000300000 */
.L_x_181:
[----:B------:R-:W-:-:S04]  /*145a0*/  UIADD3 UR9, UR13, 0x58, URZ ;  /* 0x000000580d097890 */ /* 0x000fc8000fffe03f */
[----:B------:R-:W-:-:S09]  /*145b0*/  UPRMT UR29, UR37, 0x654, UR9 ;  /* 0x00000654251d7896 */ /* 0x000fd20008000009 */
[----:B------:R-:W-:Y:S01]  /*145c0*/  SYNCS.ARRIVE.TRANS64.RED.A1T0 RZ, [UR29], RZ ;  /* 0x000000ffffff79a7 */ /* 0x000fe2000810041d */
[----:B------:R-:W-:Y:S05]  /*145d0*/  @!P2 BRA `(.L_x_182) ;  /* 0x000000000004a947 */ /* 0x000fea0003800000 */
[----:B------:R-:W-:Y:S01]  /*145e0*/  BPT.TRAP 0x1 ;  /* 0x000000040000795c */ /* 0x000fe20000300000 */
.L_x_182:
[----:B-1----:R-:W-:-:S04]  /*145f0*/  SHF.L.U32 R4, RZ, 0x1f, RZ ;  /* 0x0000001fff047819 */ /* 0x002fc800000006ff */
[----:B------:R-:W1:Y:S02]  /*14600*/  SYNCS.PHASECHK.TRANS64.TRYWAIT P1, [UR13+0x60], R4 ;  /* 0x00006004ff0075a7 */ /* 0x000e64000802014d */
[----:B-1----:R-:W-:Y:S05]  /*14610*/  @!P1 BRA `(.L_x_183) ;  /* 0x0000002000949947 */ /* 0x002fea0003800000 */
.L_x_248:
        /* <DEDUP_REMOVED lines=13> */
.L_x_186:
[----:B--234-:R-:W1:Y:S02]  /*146f0*/  LDC R5, c[0x0][0x800] ;  /* 0x00020000ff057b82 */ /* 0x01ce640000000800 */
[----:B-1----:R1:W-:Y:S02]  /*14700*/  SYNCS.ARRIVE.TRANS64.RED.A0TR RZ, [UR13+0x40], R5 ;  /* 0x00004005ffff79a7 */ /* 0x0023e4000830040d */
.L_x_185:
[----:B------:R-:W-:Y:S05]  /*14710*/  BSYNC B0 ;  /* 0x0000000000007941 */ /* 0x000fea0003800000 */
.L_x_184:
[----:B------:R-:W-:Y:S05]  /*14720*/  @!P2 BRA `(.L_x_187) ;  /* 0x000000000004a947 */ /* 0x000fea0003800000 */
[----:B------:R-:W-:Y:S01]  /*14730*/  BPT.TRAP 0x1 ;  /* 0x000000040000795c */ /* 0x000fe20000300000 */
.L_x_187:
[----:B------:R-:W-:Y:S01]  /*14740*/  SYNCS.ARRIVE.TRANS64.RED.A1T0 RZ, [UR16], RZ ;  /* 0x000000ffffff79a7 */ /* 0x000fe20008100410 */
[----:B------:R-:W-:Y:S05]  /*14750*/  @!P2 BRA `(.L_x_188) ;  /* 0x000000000004a947 */ /* 0x000fea0003800000 */
[----:B------:R-:W-:Y:S01]  /*14760*/  BPT.TRAP 0x1 ;  /* 0x000000040000795c */ /* 0x000fe20000300000 */
.L_x_188:
[----:B------:R-:W5:Y:S02]  /*14770*/  SYNCS.PHASECHK.TRANS64.TRYWAIT P1, [UR13+0x68], R4 ;  /* 0x00006804ff0075a7 */ /* 0x000f64000802014d */
[----:B-----5:R-:W-:Y:S05]  /*14780*/  @!P1 BRA `(.L_x_189) ;  /* 0x0000002000509947 */ /* 0x020fea0003800000 */
.L_x_249:
        /* <DEDUP_REMOVED lines=13> */
.L_x_192:
[----:B--234-:R-:W1:Y:S02]  /*14860*/  LDC R5, c[0x0][0x800] ;  /* 0x00020000ff057b82 */ /* 0x01ce640000000800 */
[----:B-1----:R1:W-:Y:S02]  /*14870*/  SYNCS.ARRIVE.TRANS64.RED.A0TR RZ, [UR13+0x48], R5 ;  /* 0x00004805ffff79a7 */ /* 0x0023e4000830040d */
.L_x_191:
[----:B------:R-:W-:Y:S05]  /*14880*/  BSYNC B0 ;  /* 0x0000000000007941 */ /* 0x000fea0003800000 */
.L_x_190:
[----:B------:R-:W-:Y:S05]  /*14890*/  @!P2 BRA `(.L_x_193) ;  /* 0x000000000004a947 */ /* 0x000fea0003800000 */
[----:B------:R-:W-:Y:S01]  /*148a0*/  BPT.TRAP 0x1 ;  /* 0x000000040000795c */ /* 0x000fe20000300000 */
.L_x_193:
[----:B------:R-:W-:Y:S01]  /*148b0*/  SYNCS.ARRIVE.TRANS64.RED.A1T0 RZ, [UR18], RZ ;  /* 0x000000ffffff79a7 */ /* 0x000fe20008100412 */
[----:B------:R-:W-:Y:S05]  /*148c0*/  @!P2 BRA `(.L_x_194) ;  /* 0x000000000004a947 */ /* 0x000fea0003800000 */
[----:B------:R-:W-:Y:S01]  /*148d0*/  BPT.TRAP 0x1 ;  /* 0x000000040000795c */ /* 0x000fe20000300000 */
.L_x_194:
[----:B------:R-:W5:Y:S02]  /*148e0*/  SYNCS.PHASECHK.TRANS64.TRYWAIT P1, [UR13+0x70], R4 ;  /* 0x00007004ff0075a7 */ /* 0x000f64000802014d */
[----:B-----5:R-:W-:Y:S05]  /*148f0*/  @!P1 BRA `(.L_x_195) ;  /* 0x00000020000c9947 */ /* 0x020fea0003800000 */
.L_x_250:
        /* <DEDUP_REMOVED lines=13> */
.L_x_198:
[----:B--234-:R-:W1:Y:S02]  /*149d0*/  LDC R5, c[0x0][0x800] ;  /* 0x00020000ff057b82 */ /* 0x01ce640000000800 */
[----:B-1----:R1:W-:Y:S02]  /*149e0*/  SYNCS.ARRIVE.TRANS64.RED.A0TR RZ, [UR13+0x50], R5 ;  /* 0x00005005ffff79a7 */ /* 0x0023e4000830040d */
.L_x_197:
[----:B------:R-:W-:Y:S05]  /*149f0*/  BSYNC B0 ;  /* 0x0000000000007941 */ /* 0x000fea0003800000 */
.L_x_196:
[----:B------:R-:W-:Y:S05]  /*14a00*/  @!P2 BRA `(.L_x_199) ;  /* 0x000000000004a947 */ /* 0x000fea0003800000 */
[----:B------:R-:W-:Y:S01]  /*14a10*/  BPT.TRAP 0x1 ;  /* 0x000000040000795c */ /* 0x000fe20000300000 */
.L_x_199:
[----:B------:R-:W-:Y:S01]  /*14a20*/  SYNCS.ARRIVE.TRANS64.RED.A1T0 RZ, [UR21], RZ ;  /* 0x000000ffffff79a7 */ /* 0x000fe20008100415 */
[----:B------:R-:W-:Y:S05]  /*14a30*/  @!P2 BRA `(.L_x_200) ;  /* 0x000000000004a947 */ /* 0x000fea0003800000 */
[----:B------:R-:W-:Y:S01]  /*14a40*/  BPT.TRAP 0x1 ;  /* 0x000000040000795c */ /* 0x000fe20000300000 */
.L_x_200:
[----:B------:R-:W5:Y:S02]  /*14a50*/  SYNCS.PHASECHK.TRANS64.TRYWAIT P1, [UR13+0x78], R4 ;  /* 0x00007804ff0075a7 */ /* 0x000f64000802014d */
[----:B-----5:R-:W-:Y:S05]  /*14a60*/  @!P1 BRA `(.L_x_201) ;  /* 0x0000001c00c89947 */ /* 0x020fea0003800000 */
.L_x_251:
        /* <DEDUP_REMOVED lines=13> */
.L_x_204:
[----:B------:R-:W1:Y:S02]  /*14b40*/  LDC R4, c[0x0][0x800] ;  /* 0x00020000ff047b82 */ /* 0x000e640000000800 */
[----:B-1----:R1:W-:Y:S02]  /*14b50*/  SYNCS.ARRIVE.TRANS64.RED.A0TR RZ, [UR13+0x58], R4 ;  /* 0x00005804ffff79a7 */ /* 0x0023e4000830040d */
.L_x_203:
[----:B------:R-:W-:Y:S05]  /*14b60*/  BSYNC B0 ;  /* 0x0000000000007941 */ /* 0x000fea0003800000 */
.L_x_202:
[----:B------:R-:W-:Y:S05]  /*14b70*/  @!P2 BRA `(.L_x_205) ;  /* 0x000000000004a947 */ /* 0x000fea0003800000 */
[----:B------:R-:W-:Y:S01]  /*14b80*/  BPT.TRAP 0x1 ;  /* 0x000000040000795c */ /* 0x000fe20000300000 */
.L_x_205:
[----:B------:R-:W-:Y:S01]  /*14b90*/  IADD3 R16, P0, R16, UR46, RZ ;  /* 0x0000002e10107c10 */ /* 0x000fe2000ff1e0ff */
[----:B------:R-:W-:Y:S01]  /*14ba0*/  SYNCS.ARRIVE.TRANS64.RED.A1T0 RZ, [UR29], RZ ;  /* 0x000000ffffff79a7 */ /* 0x000fe2000810041d */
[----:B-1----:R-:W-:Y:S01]  /*14bb0*/  PRMT R4, RZ, 0x7610, R4 ;  /* 0x00007610ff047816 */ /* 0x002fe20000000004 */
[----:B------:R-:W-:Y:S01]  /*14bc0*/  IMAD.MOV.U32 R13, RZ, RZ, -0x1 ;  /* 0xffffffffff0d7424 */ /* 0x000fe200078e00ff */
[----:B------:R-:W-:Y:S02]  /*14bd0*/  IADD3.X R17, R17, UR38, RZ, P0, !PT ;  /* 0x0000002611117c10 */ /* 0x000fe400087fe4ff */
[----:B------:R-:W-:Y:S02]  /*14be0*/  ISETP.GE.U32.AND P0, PT, R16, UR6, PT ;  /* 0x0000000610007c0c */ /* 0x000fe4000bf06070 */
[----:B------:R-:W-:Y:S02]  /*14bf0*/  MOV R20, 0xffffffff ;  /* 0xffffffff00147802 */ /* 0x000fe40000000f00 */
[----:B------:R-:W-:-:S02]  /*14c00*/  ISETP.GE.U32.AND.EX P0, PT, R17, UR7, PT, P0 ;  /* 0x0000000711007c0c */ /* 0x000fc4000bf06100 */
[----:B------:R-:W-:-:S11]  /*14c10*/  MOV R12, 0xffffffff ;  /* 0xffffffff000c7802 */ /* 0x000fd60000000f00 */
[----:B------:R-:W-:Y:S05]  /*14c20*/  @P0 BRA `(.L_x_206) ;  /* 0x0000000400580947 */ /* 0x000fea0003800000 */
[----:B------:R-:W1:Y:S01]  /*14c30*/  S2R R15, SR_CTAID.X ;  /* 0x00000000000f7919 */ /* 0x000e620000002500 */
[----:B------:R-:W5:Y:S01]  /*14c40*/  LDC.64 R12, c[0x0][0x8d0] ;  /* 0x00023400ff0c7b82 */ /* 0x000f620000000a00 */
[----:B------:R-:W-:Y:S01]  /*14c50*/  ULDC UR8, c[0x0][0x150] ;  /* 0x0000540000087ab9 */ /* 0x000fe20000000800 */
[----:B------:R-:W-:Y:S01]  /*14c60*/  IMAD.MOV.U32 R7, RZ, RZ, R16 ;  /* 0x000000ffff077224 */ /* 0x000fe200078e0010 */
[----:B------:R-:W2:Y:S01]  /*14c70*/  S2R R18, SR_CTAID.Y ;  /* 0x0000000000127919 */ /* 0x000ea20000002600 */
[----:B------:R-:W-:-:S04]  /*14c80*/  MOV R21, R17 ;  /* 0x0000001100157202 */ /* 0x000fc80000000f00 */
[----:B------:R-:W2:Y:S08]  /*14c90*/  LDC R22, c[0x0][0x144] ;  /* 0x00005100ff167b82 */ /* 0x000eb00000000800 */
[----:B------:R-:W3:Y:S01]  /*14ca0*/  LDC R20, c[0x0][0x8d8] ;  /* 0x00023600ff147b82 */ /* 0x000ee20000000800 */
[----:B-----5:R-:W-:-:S04]  /*14cb0*/  ISETP.NE.U32.AND P0, PT, R12, RZ, PT ;  /* 0x000000ff0c00720c */ /* 0x020fc80003f05070 */
[----:B------:R-:W-:Y:S02]  /*14cc0*/  ISETP.NE.AND.EX P0, PT, R13, RZ, PT, P0 ;  /* 0x000000ff0d00720c */ /* 0x000fe40003f05300 */
[----:B-1----:R-:W-:Y:S02]  /*14cd0*/  I2FP.F32.U32 R4, R15 ;  /* 0x0000000f00047245 */ /* 0x002fe40000201000 */
[----:B--2---:R-:W-:-:S03]  /*14ce0*/  I2FP.F32.U32 R23, R18 ;  /* 0x0000001200177245 */ /* 0x004fc60000201000 */
[----:B------:R-:W-:-:S04]  /*14cf0*/  FMUL R4, R4, UR8 ;  /* 0x0000000804047c20 */ /* 0x000fc80008400000 */
[----:B------:R1:W2:Y:S02]  /*14d00*/  F2I.U32.TRUNC.NTZ R14, R4 ;  /* 0x00000004000e7305 */ /* 0x0002a4000020f000 */
[----:B---3--:R-:W-:Y:S05]  /*14d10*/  @!P0 BRA `(.L_x_207) ;  /* 0x0000000000308947 */ /* 0x008fea0003800000 */
[----:B----4-:R-:W3:Y:S02]  /*14d20*/  LDC R5, c[0x0][0x8dc] ;  /* 0x00023700ff057b82 */ /* 0x010ee40000000800 */
[----:B---3--:R-:W-:-:S05]  /*14d30*/  IADD3 R5, P0, R16, R5, RZ ;  /* 0x0000000510057210 */ /* 0x008fca0007f1e0ff */
[----:B------:R-:W-:-:S04]  /*14d40*/  IMAD.X R21, RZ, RZ, R17, P0 ;  /* 0x000000ffff157224 */ /* 0x000fc800000e0611 */
[----:B------:R-:W-:-:S04]  /*14d50*/  IMAD.WIDE.U32 R6, R21, R12, RZ ;  /* 0x0000000c15067225 */ /* 0x000fc800078e00ff */
[----:B------:R-:W-:-:S04]  /*14d60*/  IMAD.WIDE.U32 R6, P0, R5, R13, R6 ;  /* 0x0000000d05067225 */ /* 0x000fc80007800006 */
[----:B-1----:R-:W-:-:S04]  /*14d70*/  IMAD.WIDE.U32 R4, R5, R12, RZ ;  /* 0x0000000c05047225 */ /* 0x002fc800078e00ff */
[----:B------:R-:W-:Y:S01]  /*14d80*/  IMAD.MOV.U32 R4, RZ, RZ, R7 ;  /* 0x000000ffff047224 */ /* 0x000fe200078e0007 */
[----:B------:R-:W-:Y:S02]  /*14d90*/  IADD3 RZ, P1, R5, R6, RZ ;  /* 0x0000000605ff7210 */ /* 0x000fe40007f3e0ff */
[----:B------:R-:W-:-:S03]  /*14da0*/  IADD3.X R5, RZ, RZ, RZ, P0, !PT ;  /* 0x000000ffff057210 */ /* 0x000fc600007fe4ff */
[----:B------:R-:W-:-:S04]  /*14db0*/  IMAD.WIDE.U32.X R4, R21, R13, R4, P1 ;  /* 0x0000000d15047225 */ /* 0x000fc800008e0404 */
[----:B------:R-:W-:Y:S01]  /*14dc0*/  IMAD.MOV.U32 R21, RZ, RZ, R5 ;  /* 0x000000ffff157224 */ /* 0x000fe200078e0005 */
[----:B------:R-:W-:-:S07]  /*14dd0*/  MOV R7, R4 ;  /* 0x0000000400077202 */ /* 0x000fce0000000f00 */
.L_x_207:
[----:B------:R-:W-:Y:S01]  /*14de0*/  ULDC UR8, c[0x0][0x154] ;  /* 0x0000550000087ab9 */ /* 0x000fe20000000800 */
[----:B------:R-:W3:Y:S01]  /*14df0*/  LDC R13, c[0x0][0x148] ;  /* 0x00005200ff0d7b82 */ /* 0x000ee20000000800 */
[----:B------:R-:W-:Y:S01]  /*14e00*/  FMUL R23, R23, UR8 ;  /* 0x0000000817177c20 */ /* 0x000fe20008400000 */
[----:B------:R-:W-:Y:S02]  /*14e10*/  ISETP.NE.AND P2, PT, R2, 0x1, PT ;  /* 0x000000010200780c */ /* 0x000fe40003f45270 */
[----:B--2---:R-:W-:Y:S02]  /*14e20*/  IADD3 R6, -R14, RZ, RZ ;  /* 0x000000ff0e067210 */ /* 0x004fe40007ffe1ff */
[-CC-:B------:R-:W-:Y:S01]  /*14e30*/  SHF.R.U64 R14, R7, R20.reuse, R21.reuse ;  /* 0x00000014070e7219 */ /* 0x180fe20000001215 */
[----:B------:R-:W2:Y:S01]  /*14e40*/  F2I.U32.TRUNC.NTZ R23, R23 ;  /* 0x0000001700177305 */ /* 0x000ea2000020f000 */
[----:B-1--4-:R-:W1:Y:S01]  /*14e50*/  LDC.64 R4, c[0x0][0x8c8] ;  /* 0x00023200ff047b82 */ /* 0x012e620000000a00 */
[----:B------:R-:W-:Y:S01]  /*14e60*/  SHF.R.U32.HI R20, RZ, R20, R21 ;  /* 0x00000014ff147219 */ /* 0x000fe20000011615 */
[----:B------:R-:W-:Y:S01]  /*14e70*/  IMAD R15, R22, R6, R15 ;  /* 0x00000006160f7224 */ /* 0x000fe200078e020f */
[----:B------:R-:W-:-:S05]  /*14e80*/  IADD3 R21, P0, RZ, -R14, RZ ;  /* 0x8000000eff157210 */ /* 0x000fca0007f1e0ff */
[----:B------:R-:W-:Y:S01]  /*14e90*/  IMAD.X R7, RZ, RZ, ~R20, P0 ;  /* 0x000000ffff077224 */ /* 0x000fe200000e0e14 */
[----:B------:R-:W4:Y:S01]  /*14ea0*/  LDC R24, c[0x0][0x8c0] ;  /* 0x00023000ff187b82 */ /* 0x000f220000000800 */
[----:B--2---:R-:W-:-:S07]  /*14eb0*/  IADD3 R12, -R23, RZ, RZ ;  /* 0x000000ff170c7210 */ /* 0x004fce0007ffe1ff */
[----:B------:R-:W2:Y:S01]  /*14ec0*/  LDC R27, c[0x0][0x900] ;  /* 0x00024000ff1b7b82 */ /* 0x000ea20000000800 */
[----:B---3--:R-:W-:Y:S02]  /*14ed0*/  @P2 IMAD R15, R13, R12, R18 ;  /* 0x0000000c0d0f2224 */ /* 0x008fe400078e0212 */
[----:B-1----:R-:W-:-:S05]  /*14ee0*/  IMAD R6, R7, R4, RZ ;  /* 0x0000000407067224 */ /* 0x002fca00078e02ff */
[----:B------:R-:W1:Y:S01]  /*14ef0*/  LDC.64 R12, c[0x0][0x8e8] ;  /* 0x00023a00ff0c7b82 */ /* 0x000e620000000a00 */
[C---:B------:R-:W-:Y:S02]  /*14f00*/  IMAD R7, R21.reuse, R5, R6 ;  /* 0x0000000515077224 */ /* 0x040fe400078e0206 */
[----:B------:R-:W-:-:S05]  /*14f10*/  IMAD.WIDE.U32 R4, R21, R4, R16 ;  /* 0x0000000415047225 */ /* 0x000fca00078e0010 */
[----:B------:R-:W3:Y:S01]  /*14f20*/  LDC R6, c[0x0][0x8b0] ;  /* 0x00022c00ff067b82 */ /* 0x000ee20000000800 */
[----:B------:R-:W-:-:S05]  /*14f30*/  IMAD.IADD R5, R5, 0x1, R7 ;  /* 0x0000000105057824 */ /* 0x000fca00078e0207 */
[-CC-:B----4-:R-:W-:Y:S02]  /*14f40*/  SHF.R.U64 R22, R4, R24.reuse, R5.reuse ;  /* 0x0000001804167219 */ /* 0x190fe40000001205 */
[----:B------:R-:W4:Y:S01]  /*14f50*/  LDC R25, c[0x0][0x8f0] ;  /* 0x00023c00ff197b82 */ /* 0x000f220000000800 */
[----:B------:R-:W-:-:S07]  /*14f60*/  SHF.R.U32.HI R5, RZ, R24, R5 ;  /* 0x00000018ff057219 */ /* 0x000fce0000011605 */
[----:B------:R-:W4:Y:S01]  /*14f70*/  LDC R21, c[0x0][0x8e0] ;  /* 0x00023800ff157b82 */ /* 0x000f220000000800 */
[----:B-1----:R-:W-:-:S04]  /*14f80*/  ISETP.NE.U32.AND P0, PT, R12, RZ, PT ;  /* 0x000000ff0c00720c */ /* 0x002fc80003f05070 */
[----:B------:R-:W-:-:S03]  /*14f90*/  ISETP.NE.AND.EX P0, PT, R13, RZ, PT, P0 ;  /* 0x000000ff0d00720c */ /* 0x000fc60003f05300 */
[----:B------:R-:W1:Y:S01]  /*14fa0*/  LDC R20, c[0x0][0x8b8] ;  /* 0x00022e00ff147b82 */ /* 0x000e620000000800 */
[-CC-:B---3--:R-:W-:Y:S02]  /*14fb0*/  SHF.R.U64 R23, R22, R6.reuse, R5.reuse ;  /* 0x0000000616177219 */ /* 0x188fe40000001205 */
[----:B------:R-:W-:-:S04]  /*14fc0*/  SHF.R.U32.HI R4, RZ, R6, R5 ;  /* 0x00000006ff047219 */ /* 0x000fc80000011605 */
[-CC-:B--2---:R-:W-:Y:S01]  /*14fd0*/  SHF.R.U64 R24, R23, R27.reuse, R4.reuse ;  /* 0x0000001b17187219 */ /* 0x184fe20000001204 */
[----:B------:R-:W2:Y:S01]  /*14fe0*/  LDC R18, c[0x0][0x8a8] ;  /* 0x00022a00ff127b82 */ /* 0x000ea20000000800 */
[----:B------:R-:W-:Y:S02]  /*14ff0*/  SHF.R.U32.HI R27, RZ, R27, R4 ;  /* 0x0000001bff1b7219 */ /* 0x000fe40000011604 */
[----:B------:R-:W-:-:S03]  /*15000*/  MOV R4, R24 ;  /* 0x0000001800047202 */ /* 0x000fc60000000f00 */
[----:B------:R-:W-:Y:S01]  /*15010*/  IMAD.MOV.U32 R5, RZ, RZ, R27 ;  /* 0x000000ffff057224 */ /* 0x000fe200078e001b */
[----:B------:R-:W-:Y:S06]  /*15020*/  @!P0 BRA `(.L_x_208) ;  /* 0x0000000000288947 */ /* 0x000fec0003800000 */
[----:B------:R-:W3:Y:S02]  /*15030*/  LDC R5, c[0x0][0x8f4] ;  /* 0x00023d00ff057b82 */ /* 0x000ee40000000800 */
[----:B---3--:R-:W-:-:S04]  /*15040*/  IADD3 R5, P0, R24, R5, RZ ;  /* 0x0000000518057210 */ /* 0x008fc80007f1e0ff */
[----:B------:R-:W-:-:S05]  /*15050*/  IADD3.X R27, RZ, R27, RZ, P0, !PT ;  /* 0x0000001bff1b7210 */ /* 0x000fca00007fe4ff */
[----:B------:R-:W-:-:S04]  /*15060*/  IMAD.WIDE.U32 R6, R27, R12, RZ ;  /* 0x0000000c1b067225 */ /* 0x000fc800078e00ff */
[----:B------:R-:W-:-:S04]  /*15070*/  IMAD.WIDE.U32 R6, P0, R5, R13, R6 ;  /* 0x0000000d05067225 */ /* 0x000fc80007800006 */
[----:B------:R-:W-:Y:S01]  /*15080*/  IMAD.WIDE.U32 R4, R5, R12, RZ ;  /* 0x0000000c05047225 */ /* 0x000fe200078e00ff */
[----:B------:R-:W-:-:S04]  /*15090*/  MOV R4, R7 ;  /* 0x0000000700047202 */ /* 0x000fc80000000f00 */
[----:B------:R-:W-:Y:S01]  /*150a0*/  IADD3 RZ, P1, R5, R6, RZ ;  /* 0x0000000605ff7210 */ /* 0x000fe20007f3e0ff */
[----:B------:R-:W-:-:S04]  /*150b0*/  IMAD.X R5, RZ, RZ, RZ, P0 ;  /* 0x000000ffff057224 */ /* 0x000fc800000e06ff */
[----:B------:R-:W-:-:S08]  /*150c0*/  IMAD.WIDE.U32.X R4, R27, R13, R4, P1 ;  /* 0x0000000d1b047225 */ /* 0x000fd000008e0404 */
.L_x_208:
[----:B----4-:R-:W-:Y:S01]  /*150d0*/  SHF.R.U64 R25, R4, R25, R5 ;  /* 0x0000001904197219 */ /* 0x010fe20000001205 */
[----:B------:R-:W-:Y:S01]  /*150e0*/  IMAD.MOV.U32 R12, RZ, RZ, R14 ;  /* 0x000000ffff0c7224 */ /* 0x000fe200078e000e */
[----:B------:R-:W-:Y:S02]  /*150f0*/  LOP3.LUT R23, R23, R8, RZ, 0xc0, !PT ;  /* 0x0000000817177212 */ /* 0x000fe400078ec0ff */
[----:B------:R-:W-:Y:S01]  /*15100*/  LOP3.LUT R22, R22, R3, RZ, 0xc0, !PT ;  /* 0x0000000316167212 */ /* 0x000fe200078ec0ff */
[----:B------:R-:W-:Y:S02]  /*15110*/  IMAD.MOV R4, RZ, RZ, -R25 ;  /* 0x000000ffff047224 */ /* 0x000fe400078e0a19 */
[----:B------:R-:W-:Y:S02]  /*15120*/  IMAD R23, R0, R25, R23 ;  /* 0x0000001900177224 */ /* 0x000fe400078e0217 */
[----:B------:R-:W-:Y:S01]  /*15130*/  IMAD R21, R4, R21, R24 ;  /* 0x0000001504157224 */ /* 0x000fe200078e0218 */
[----:B------:R-:W-:Y:S01]  /*15140*/  MOV R4, 0x1 ;  /* 0x0000000100047802 */ /* 0x000fe20000000f00 */
[----:B-1----:R-:W-:-:S02]  /*15150*/  IMAD R20, R23, R20, R15 ;  /* 0x0000001417147224 */ /* 0x002fc400078e020f */
[----:B--2---:R-:W-:-:S05]  /*15160*/  IMAD R21, R21, R18, R22 ;  /* 0x0000001215157224 */ /* 0x004fca00078e0216 */
[----:B------:R-:W-:Y:S02]  /*15170*/  SEL R13, R21, R20, !P2 ;  /* 0x00000014150d7207 */ /* 0x000fe40005000000 */
[----:B------:R-:W-:-:S07]  /*15180*/  SEL R20, R20, R21, !P2 ;  /* 0x0000001514147207 */ /* 0x000fce0005000000 */
.L_x_206:
[----:B------:R-:W-:-:S13]  /*15190*/  LOP3.LUT P0, RZ, R4, 0xff, RZ, 0xc0, !PT ;  /* 0x000000ff04ff7812 */ /* 0x000fda000780c0ff */
[----:B------:R-:W-:Y:S05]  /*151a0*/  @P0 BRA `(.L_x_209) ;  /* 0xffffffe800e40947 */ /* 0x000fea000383ffff */
.L_x_153:
[----:B------:R-:W-:-:S13]  /*151b0*/  ELECT P0, URZ, PT ;  /* 0x00000000003f782f */ /* 0x000fda0003800000 */
[----:B------:R-:W-:Y:S05]  /*151c0*/  @!P0 BRA `(.L_x_14) ;  /* 0x0000001000588947 */ /* 0x000fea0003800000 */
[----:B------:R-:W-:-:S04]  /*151d0*/  LOP3.LUT R19, R19, 0x2, RZ, 0xfc, !PT ;  /* 0x0000000213137812 */ /* 0x000fc800078efcff */
[----:B------:R-:W-:-:S13]  /*151e0*/  ISETP.NE.AND P1, PT, R19, 0x3, PT ;  /* 0x000000031300780c */ /* 0x000fda0003f25270 */
[----:B------:R-:W-:Y:S05]  /*151f0*/  @!P1 BRA `(.L_x_210) ;  /* 0x0000000000049947 */ /* 0x000fea0003800000 */
[----:B-1----:R-:W-:Y:S01]  /*15200*/  BPT.TRAP 0x1 ;  /* 0x000000040000795c */ /* 0x002fe20000300000 */
.L_x_210:
[----:B-1----:R-:W-:Y:S01]  /*15210*/  MOV R0, 0x400 ;  /* 0x0000040000007802 */ /* 0x002fe20000000f00 */
[----:B------:R-:W-:Y:S01]  /*15220*/  IMAD.MOV.U32 R2, RZ, RZ, 0x1 ;  /* 0x00000001ff027424 */ /* 0x000fe200078e00ff */
[----:B------:R-:W-:-:S04]  /*15230*/  MOV R3, UR37 ;  /* 0x0000002500037c02 */ /* 0x000fc80008000f00 */
[----:B------:R-:W-:Y:S02]  /*15240*/  LEA R0, R3, R0, 0x18 ;  /* 0x0000000003007211 */ /* 0x000fe400078ec0ff */
[----:B------:R-:W-:-:S04]  /*15250*/  SHF.L.U32 R3, R2, 0x1f, RZ ;  /* 0x0000001f02037819 */ /* 0x000fc800000006ff */
[----:B------:R-:W1:Y:S02]  /*15260*/  SYNCS.PHASECHK.TRANS64.TRYWAIT P0, [R0+URZ+0x60], R3 ;  /* 0x00006003000075a7 */ /* 0x000e64000800017f */
[----:B-1----:R-:W-:Y:S05]  /*15270*/  @!P0 BRA `(.L_x_211) ;  /* 0x0000001400dc8947 */ /* 0x002fea0003800000 */
.L_x_252:
[----:B------:R-:W-:Y:S05]  /*15280*/  @!P1 BRA `(.L_x_212) ;  /* 0x0000000000049947 */ /* 0x000fea0003800000 */
[----:B------:R-:W-:Y:S01]  /*15290*/  BPT.TRAP 0x1 ;  /* 0x000000040000795c */ /* 0x000fe20000300000 */
.L_x_212:
[----:B------:R-:W1:Y:S02]  /*152a0*/  SYNCS.PHASECHK.TRANS64.TRYWAIT P0, [R0+URZ+0x68], R3 ;  /* 0x00006803000075a7 */ /* 0x000e64000800017f */
[----:B-1----:R-:W-:Y:S05]  /*152b0*/  @!P0 BRA `(.L_x_213) ;  /* 0x0000001400e08947 */ /* 0x002fea0003800000 */
.L_x_253:
[----:B------:R-:W-:Y:S05]  /*152c0*/  @!P1 BRA `(.L_x_214) ;  /* 0x0000000000049947 */ /* 0x000fea0003800000 */
[----:B------:R-:W-:Y:S01]  /*152d0*/  BPT.TRAP 0x1 ;  /* 0x000000040000795c */ /* 0x000fe20000300000 */
.L_x_214:
[----:B------:R-:W1:Y:S02]  /*152e0*/  SYNCS.PHASECHK.TRANS64.TRYWAIT P0, [R0+URZ+0x70], R3 ;  /* 0x00007003000075a7 */ /* 0x000e64000800017f */
[----:B-1----:R-:W-:Y:S05]  /*152f0*/  @!P0 BRA `(.L_x_215) ;  /* 0x0000001400e48947 */ /* 0x002fea0003800000 */
.L_x_254:
[----:B------:R-:W-:Y:S05]  /*15300*/  @!P1 BRA `(.L_x_216) ;  /* 0x0000000000049947 */ /* 0x000fea0003800000 */
[----:B------:R-:W-:Y:S01]  /*15310*/  BPT.TRAP 0x1 ;  /* 0x000000040000795c */ /* 0x000fe20000300000 */
.L_x_216:
[----:B------:R-:W-:-:S04]  /*15320*/  MOV R3, 0x1 ;  /* 0x0000000100037802 */ /* 0x000fc80000000f00 */
[----:B------:R-:W-:-:S07]  /*15330*/  SHF.L.U32 R3, R3, 0x1f, RZ ;  /* 0x0000001f03037819 */ /* 0x000fce00000006ff */
.L_x_217:
[----:B------:R1:W1:Y:S02]  /*15340*/  SYNCS.PHASECHK.TRANS64.TRYWAIT P0, [R0+URZ+0x78], R3 ;  /* 0x00007803000075a7 */ /* 0x000264000800017f */
[----:B-1----:R-:W-:Y:S05]  /*15350*/  @!P0 NANOSLEEP.SYNCS 0x989680 ;  /* 0x009896800000895d */ /* 0x002fea0003900000 */
[----:B------:R-:W1:Y:S02]  /*15360*/  @!P0 SYNCS.PHASECHK.TRANS64 P0, [R0+URZ+0x78], R3 ;  /* 0x00007803000085a7 */ /* 0x000e64000800007f */
[----:B-1----:R-:W-:Y:S05]  /*15370*/  @P0 BRA `(.L_x_14) ;  /* 0x0000000c00ec0947 */ /* 0x002fea0003800000 */
[----:B------:R-:W-:Y:S05]  /*15380*/  BRA `(.L_x_217) ;  /* 0xfffffffc00ec7947 */ /* 0x000fea000383ffff */
.L_x_148:
[----:B------:R-:W-:Y:S01]  /*15390*/  LOP3.LUT P0, RZ, R8, 0xff, RZ, 0xc0, !PT ;  /* 0x000000ff08ff7812 */ /* 0x000fe2000780c0ff */
[----:B------:R-:W-:Y:S01]  /*153a0*/  IMAD.MOV.U32 R10, RZ, RZ, 0x1 ;  /* 0x00000001ff0a7424 */ /* 0x000fe200078e00ff */
[----:B------:R-:W-:-:S11]  /*153b0*/  MOV R9, RZ ;  /* 0x000000ff00097202 */ /* 0x000fd60000000f00 */
[----:B------:R-:W-:Y:S05]  /*153c0*/  @!P0 BRA `(.L_x_218) ;  /* 0x0000000c00248947 */ /* 0x000fea0003800000 */
[----:B------:R-:W2:Y:S01]  /*153d0*/  LDC R0, c[0x0][0x28c] ;  /* 0x0000a300ff007b82 */ /* 0x000ea20000000800 */
[----:B------:R-:W-:Y:S01]  /*153e0*/  ULDC UR6, c[0x0][0x900] ;  /* 0x0002400000067ab9 */ /* 0x000fe20000000800 */
[----:B------:R-:W-:Y:S01]  /*153f0*/  UMOV UR7, 0xffffffff ;  /* 0xffffffff00077882 */ /* 0x000fe20000000000 */
[----:B------:R-:W-:Y:S01]  /*15400*/  BSSY B0, `(.L_x_218) ;  /* 0x00000c5000007945 */ /* 0x000fe20003800000 */
[----:B-1----:R-:W-:Y:S01]  /*15410*/  USHF.L.U32 UR4, UR37, 0x7, URZ ;  /* 0x0000000725047899 */ /* 0x002fe2000800063f */
[----:B------:R-:W-:Y:S01]  /*15420*/  LOP3.LUT R11, R22, 0x2, RZ, 0xfc, !PT ;  /* 0x00000002160b7812 */ /* 0x000fe200078efcff */
[----:B------:R-:W-:Y:S01]  /*15430*/  USHF.L.U32 UR7, UR7, UR6, URZ ;  /* 0x0000000607077299 */ /* 0x000fe2000800063f */
[----:B------:R-:W-:Y:S01]  /*15440*/  IMAD.MOV.U32 R10, RZ, RZ, 0x1 ;  /* 0x00000001ff0a7424 */ /* 0x000fe200078e00ff */
[----:B------:R-:W-:Y:S01]  /*15450*/  MOV R9, RZ ;  /* 0x000000ff00097202 */ /* 0x000fe20000000f00 */
[----:B------:R-:W-:Y:S01]  /*15460*/  ULDC UR5, c[0x0][0x8a8] ;  /* 0x00022a0000057ab9 */ /* 0x000fe20000000800 */
[----:B------:R-:W-:Y:S01]  /*15470*/  UMOV UR8, 0x1 ;  /* 0x0000000100087882 */ /* 0x000fe20000000000 */
[----:B------:R-:W-:-:S02]  /*15480*/  USHF.L.U32 UR22, UR37, 0xd, URZ ;  /* 0x0000000d25167899 */ /* 0x000fc4000800063f */
[----:B------:R-:W-:Y:S02]  /*15490*/  ULOP3.LUT UR4, UR4, 0x80, URZ, 0xc0, !UPT ;  /* 0x0000008004047892 */ /* 0x000fe4000f8ec03f */
[----:B------:R-:W-:Y:S02]  /*154a0*/  UIADD3 UR5, UR5, -0x1, URZ ;  /* 0xffffffff05057890 */ /* 0x000fe4000fffe03f */
[----:B------:R-:W-:Y:S02]  /*154b0*/  USHF.L.U32 UR18, UR8, UR6, URZ ;  /* 0x0000000608127299 */ /* 0x000fe4000800063f */
[----:B------:R-:W-:Y:S01]  /*154c0*/  ULOP3.LUT UR17, URZ, UR7, URZ, 0x33, !UPT ;  /* 0x000000073f117292 */ /* 0x000fe2000f8e333f */
[----:B------:R-:W-:Y:S01]  /*154d0*/  ULDC.64 UR20, c[0x0][0x198] ;  /* 0x0000660000147ab9 */ /* 0x000fe20000000a00 */
[----:B--2---:R-:W-:-:S05]  /*154e0*/  VIADD R0, R0, 0x3f ;  /* 0x0000003f00007836 */ /* 0x004fca0000000000 */
[----:B------:R-:W-:-:S04]  /*154f0*/  SHF.R.S32.HI R3, RZ, 0x1f, R0 ;  /* 0x0000001fff037819 */ /* 0x000fc80000011400 */
[----:B------:R-:W-:Y:S02]  /*15500*/  LEA.HI R3, R3, R0, RZ, 0x6 ;  /* 0x0000000003037211 */ /* 0x000fe400078f30ff */
[----:B------:R-:W-:Y:S02]  /*15510*/  MOV R0, 0x1 ;  /* 0x0000000100007802 */ /* 0x000fe40000000f00 */
[--C-:B------:R-:W-:Y:S02]  /*15520*/  SHF.R.S32.HI R8, RZ, 0x6, R3.reuse ;  /* 0x00000006ff087819 */ /* 0x100fe40000011403 */
[----:B------:R-:W-:-:S03]  /*15530*/  PRMT R3, R0, 0x7610, R3 ;  /* 0x0000761000037816 */ /* 0x000fc60000000003 */
[----:B------:R-:W-:-:S07]  /*15540*/  VIADD R0, R8, 0x1 ;  /* 0x0000000108007836 */ /* 0x000fce0000000000 */
.L_x_229:
[----:B------:R-:W-:-:S03]  /*15550*/  UMOV UR6, 0xffffffff ;  /* 0xffffffff00067882 */ /* 0x000fc60000000000 */
[----:B------:R-:W-:Y:S05]  /*15560*/  BRA.DIV UR6, `(.L_x_219) ;  /* 0x00000016065c7947 */ /* 0x000fea000b800000 */
[----:B------:R-:W-:-:S13]  /*15570*/  ELECT P6, URZ, PT ;  /* 0x00000000003f782f */ /* 0x000fda00038c0000 */
.L_x_257:
[----:B------:R-:W1:Y:S01]  /*15580*/  LDC R4, c[0x0][0x28c] ;  /* 0x0000a300ff047b82 */ /* 0x000e620000000800 */
[----:B------:R-:W-:Y:S01]  /*15590*/  BSSY B1, `(.L_x_220) ;  /* 0x0000038000017945 */ /* 0x000fe20003800000 */
[----:B-1----:R-:W-:-:S13]  /*155a0*/  ISETP.LT.OR P6, PT, R4, 0x1, !P6 ;  /* 0x000000010400780c */ /* 0x002fda00077c1670 */
[----:B------:R-:W-:Y:S05]  /*155b0*/  @P6 BRA `(.L_x_221) ;  /* 0x0000000000d46947 */ /* 0x000fea0003800000 */
[----:B------:R-:W-:Y:S01]  /*155c0*/  LEA R15, R13, UR4, 0x8 ;  /* 0x000000040d0f7c11 */ /* 0x000fe2000f8e40ff */
[----:B------:R-:W-:Y:S01]  /*155d0*/  IMAD.MOV.U32 R21, RZ, RZ, RZ ;  /* 0x000000ffff157224 */ /* 0x000fe200078e00ff */
[----:B------:R-:W-:Y:S01]  /*155e0*/  SHF.L.U32 R20, R20, 0x7, RZ ;  /* 0x0000000714147819 */ /* 0x000fe200000006ff */
[----:B------:R-:W-:Y:S01]  /*155f0*/  IMAD.MOV.U32 R5, RZ, RZ, R10 ;  /* 0x000000ffff057224 */ /* 0x000fe200078e000a */
[----:B------:R-:W-:Y:S02]  /*15600*/  MOV R4, R0 ;  /* 0x0000000000047202 */ /* 0x000fe40000000f00 */
[----:B------:R-:W-:-:S07]  /*15610*/  MOV R6, R9 ;  /* 0x0000000900067202 */ /* 0x000fce0000000f00 */
.L_x_224:
[----:B------:R-:W1:Y:S01]  /*15620*/  S2R R14, SR_CgaCtaId ;  /* 0x00000000000e7919 */ /* 0x000e620000008800 */
[----:B------:R-:W-:Y:S02]  /*15630*/  MOV R7, 0x400 ;  /* 0x0000040000077802 */ /* 0x000fe40000000f00 */
[----:B------:R-:W-:-:S13]  /*15640*/  LOP3.LUT P1, RZ, R18, 0x7f, RZ, 0xc0, !PT ;  /* 0x0000007f12ff7812 */ /* 0x000fda000782c0ff */
[----:B------:R-:W2:Y:S01]  /*15650*/  @!P1 LDC R13, c[0x0][0x500] ;  /* 0x00014000ff0d9b82 */ /* 0x000ea20000000800 */
[----:B-1----:R-:W-:Y:S02]  /*15660*/  LEA R19, R14, R7, 0x18 ;  /* 0x000000070e137211 */ /* 0x002fe400078ec0ff */
[----:B------:R-:W-:-:S03]  /*15670*/  SHF.L.U32 R7, R5, 0x1f, RZ ;  /* 0x0000001f05077819 */ /* 0x000fc600000006ff */
[----:B------:R-:W-:-:S04]  /*15680*/  IMAD R14, R6, 0x8, R19 ;  /* 0x00000008060e7824 */ /* 0x000fc800078e0213 */
[----:B------:R-:W1:Y:S02]  /*15690*/  SYNCS.PHASECHK.TRANS64.TRYWAIT P0, [R14+URZ+0x20], R7 ;  /* 0x000020070e0075a7 */ /* 0x000e64000800017f */
[----:B-12---:R-:W-:Y:S05]  /*156a0*/  @!P0 BRA `(.L_x_222) ;  /* 0x00000014002c8947 */ /* 0x006fea0003800000 */
.L_x_258:
[----:B-1----:R-:W-:Y:S01]  /*156b0*/  PRMT R7, R11, 0x9910, RZ ;  /* 0x000099100b077816 */ /* 0x002fe200000000ff */
[----:B------:R1:W-:Y:S03]  /*156c0*/  @!P1 SYNCS.ARRIVE.TRANS64 RZ, [R14+URZ], R13 ;  /* 0x0000000d0eff99a7 */ /* 0x0003e6000800003f */
[----:B------:R-:W-:-:S13]  /*156d0*/  ISETP.NE.AND P0, PT, R7, 0x2, PT ;  /* 0x000000020700780c */ /* 0x000fda0003f05270 */
[----:B-1----:R-:W-:Y:S05]  /*156e0*/  @P0 BRA `(.L_x_223) ;  /* 0x0000000000040947 */ /* 0x002fea0003800000 */
[----:B------:R-:W-:Y:S01]  /*156f0*/  BPT.TRAP 0x1 ;  /* 0x000000040000795c */ /* 0x000fe20000300000 */
.L_x_223:
[----:B------:R-:W-:Y:S01]  /*15700*/  R2UR UR7, R6 ;  /* 0x00000000060772ca */ /* 0x000fe200000e0000 */
[----:B------:R-:W-:Y:S01]  /*15710*/  VIADD R4, R4, 0xffffffff ;  /* 0xffffffff04047836 */ /* 0x000fe20000000000 */
[----:B------:R-:W-:Y:S01]  /*15720*/  R2UR UR13, R19 ;  /* 0x00000000130d72ca */ /* 0x000fe200000e0000 */
[----:B------:R-:W-:Y:S01]  /*15730*/  UIADD3 UR6, UP0, UR20, 0xf0, URZ ;  /* 0x000000f014067890 */ /* 0x000fe2000ff1e03f */
[----:B------:R-:W-:Y:S01]  /*15740*/  R2UR UR9, R14 ;  /* 0x000000000e0972ca */ /* 0x000fe200000e0000 */
[----:B------:R-:W-:Y:S01]  /*15750*/  UIADD3 UR24, UP1, UR20, 0x1f0, URZ ;  /* 0x000001f014187890 */ /* 0x000fe2000ff3e03f */
[----:B------:R-:W-:Y:S01]  /*15760*/  R2UR UR11, R20 ;  /* 0x00000000140b72ca */ /* 0x000fe200000e0000 */
[----:B------:R-:W-:Y:S01]  /*15770*/  UMOV UR14, 0x0 ;  /* 0x00000000000e7882 */ /* 0x000fe20000000000 */
[----:B------:R-:W-:Y:S01]  /*15780*/  R2UR UR10, R21 ;  /* 0x00000000150a72ca */ /* 0x000fe200000e0000 */
[----:B------:R-:W-:Y:S01]  /*15790*/  UIADD3.X UR25, URZ, UR21, URZ, UP1, !UPT ;  /* 0x000000153f197290 */ /* 0x000fe20008ffe43f */
[----:B------:R-:W-:Y:S01]  /*157a0*/  R2UR UR12, R12 ;  /* 0x000000000c0c72ca */ /* 0x000fe200000e0000 */
[----:B------:R-:W-:Y:S01]  /*157b0*/  UMOV UR15, 0x10000000 ;  /* 0x10000000000f7882 */ /* 0x000fe20000000000 */
[----:B------:R-:W-:Y:S01]  /*157c0*/  R2UR UR19, R15 ;  /* 0x000000000f1372ca */ /* 0x000fe200000e0000 */
[----:B------:R-:W-:Y:S01]  /*157d0*/  USHF.L.U32 UR7, UR7, 0xe, URZ ;  /* 0x0000000e07077899 */ /* 0x000fe2000800063f */
[----:B------:R-:W-:Y:S01]  /*157e0*/  ISETP.GT.AND P1, PT, R4, 0x1, PT ;  /* 0x000000010400780c */ /* 0x000fe20003f24270 */
[----:B------:R-:W-:Y:S01]  /*157f0*/  UMOV UR23, 0x30000 ;  /* 0x0003000000177882 */ /* 0x000fe20000000000 */
[----:B------:R-:W-:Y:S01]  /*15800*/  IADD3 R6, R6, 0x1, RZ ;  /* 0x0000000106067810 */ /* 0x000fe20007ffe0ff */
[----:B------:R-:W-:Y:S01]  /*15810*/  ULOP3.LUT UR8, UR7, 0x2000, UR22, 0xf8, !UPT ;  /* 0x0000200007087892 */ /* 0x000fe2000f8ef816 */
[----:B------:R-:W-:-:S02]  /*15820*/  IADD3 R21, R21, 0x40, RZ ;  /* 0x0000004015157810 */ /* 0x000fc40007ffe0ff */
[C---:B------:R-:W-:Y:S01]  /*15830*/  ISETP.NE.AND P0, PT, R6.reuse, 0x4, PT ;  /* 0x000000040600780c */ /* 0x040fe20003f05270 */
[----:B------:R-:W-:Y:S02]  /*15840*/  ULEA UR8, UR8, UR13, 0x1 ;  /* 0x0000000d08087291 */ /* 0x000fe4000f8e083f */
[----:B------:R-:W-:Y:S01]  /*15850*/  UIADD3 UR13, UR13, 0x8400, UR7 ;  /* 0x000084000d0d7890 */ /* 0x000fe2000fffe007 */
[----:B------:R-:W-:Y:S01]  /*15860*/  SEL R14, RZ, 0x1, P0 ;  /* 0x00000001ff0e7807 */ /* 0x000fe20000000000 */
[----:B------:R-:W-:Y:S01]  /*15870*/  UIADD3.X UR7, URZ, UR21, URZ, UP0, !UPT ;  /* 0x000000153f077290 */ /* 0x000fe200087fe43f */
[----:B------:R-:W-:Y:S01]  /*15880*/  SEL R6, R6, RZ, P0 ;  /* 0x000000ff06067207 */ /* 0x000fe20000000000 */
[----:B------:R-:W-:Y:S01]  /*15890*/  UIADD3 UR16, UR8, 0x18400, URZ ;  /* 0x0001840008107890 */ /* 0x000fe2000fffe03f */
[----:B------:R-:W-:Y:S02]  /*158a0*/  LOP3.LUT R5, R5, R14, RZ, 0x3c, !PT ;  /* 0x0000000e05057212 */ /* 0x000fe400078e3cff */
[----:B------:R-:W-:-:S04]  /*158b0*/  UMOV UR8, UR13 ;  /* 0x0000000d00087c82 */ /* 0x000fc80008000000 */
[----:B------:R1:W-:Y:S02]  /*158c0*/  UTMALDG.3D [UR8], [UR6], desc[UR14] ;  /* 0x00000e08060075b4 */ /* 0x0003e40008011000 */
[----:B-1----:R-:W-:Y:S01]  /*158d0*/  UMOV UR8, UR16 ;  /* 0x0000001000087c82 */ /* 0x002fe20008000000 */
[----:B------:R-:W-:Y:S02]  /*158e0*/  UMOV UR11, UR19 ;  /* 0x00000013000b7c82 */ /* 0x000fe40008000000 */
[----:B------:R1:W-:Y:S02]  /*158f0*/  UTMALDG.3D.MULTICAST [UR8], [UR24], UR23, desc[UR14] ;  /* 0x00000e08180073b4 */ /* 0x0003e40008011817 */
[----:B-1----:R-:W-:Y:S05]  /*15900*/  @P1 BRA `(.L_x_224) ;  /* 0xfffffffc00441947 */ /* 0x002fea000383ffff */
.L_x_221:
[----:B------:R-:W-:Y:S05]  /*15910*/  BSYNC B1 ;  /* 0x0000000000017941 */ /* 0x000fea0003800000 */
.L_x_220:
[----:B------:R-:W-:Y:S01]  /*15920*/  LOP3.LUT P1, RZ, R3, 0xff, RZ, 0xc0, !PT ;  /* 0x000000ff03ff7812 */ /* 0x000fe2000782c0ff */
[----:B------:R-:W-:Y:S01]  /*15930*/  IMAD.IADD R9, R8, 0x1, R9 ;  /* 0x0000000108097824 */ /* 0x000fe200078e0209 */
[----:B------:R-:W-:Y:S01]  /*15940*/  IADD3 R16, P2, R16, UR46, RZ ;  /* 0x0000002e10107c10 */ /* 0x000fe2000ff5e0ff */
[----:B------:R-:W-:Y:S01]  /*15950*/  ULDC.64 UR6, c[0x0][0x8f8] ;  /* 0x00023e0000067ab9 */ /* 0x000fe20000000a00 */
[----:B------:R-:W-:Y:S01]  /*15960*/  BSSY B1, `(.L_x_225) ;  /* 0x000006c000017945 */ /* 0x000fe20003800000 */
[----:B------:R-:W-:Y:S01]  /*15970*/  MOV R20, 0xffffffff ;  /* 0xffffffff00147802 */ /* 0x000fe20000000f00 */
[----:B------:R-:W-:Y:S01]  /*15980*/  IMAD.MOV.U32 R13, RZ, RZ, -0x1 ;  /* 0xffffffffff0d7424 */ /* 0x000fe200078e00ff */
[----:B------:R-:W-:Y:S02]  /*15990*/  SHF.R.U32.HI R3, RZ, 0x2, R9 ;  /* 0x00000002ff037819 */ /* 0x000fe40000011609 */
[----:B------:R-:W-:Y:S02]  /*159a0*/  ISETP.GT.U32.AND P0, PT, R9, 0x3, PT ;  /* 0x000000030900780c */ /* 0x000fe40003f04070 */
[----:B------:R-:W-:-:S02]  /*159b0*/  LOP3.LUT R3, R3, 0x1, RZ, 0xc0, !PT ;  /* 0x0000000103037812 */ /* 0x000fc400078ec0ff */
[----:B------:R-:W1:Y:S01]  /*159c0*/  @P1 S2R R5, SR_CgaCtaId ;  /* 0x0000000000051919 */ /* 0x000e620000008800 */
[----:B------:R-:W-:Y:S02]  /*159d0*/  @P1 MOV R4, 0x400 ;  /* 0x0000040000041802 */ /* 0x000fe40000000f00 */
[----:B------:R-:W-:Y:S02]  /*159e0*/  ISETP.LT.U32.AND P0, PT, R8, 0x4, P0 ;  /* 0x000000040800780c */ /* 0x000fe40000701070 */
[----:B------:R-:W-:Y:S02]  /*159f0*/  IADD3.X R17, R17, UR38, RZ, P2, !PT ;  /* 0x0000002611117c10 */ /* 0x000fe400097fe4ff */
[----:B------:R-:W-:Y:S02]  /*15a00*/  ISETP.GE.U32.AND P2, PT, R16, UR6, PT ;  /* 0x0000000610007c0c */ /* 0x000fe4000bf46070 */
[----:B------:R-:W-:Y:S02]  /*15a10*/  MOV R12, 0xffffffff ;  /* 0xffffffff000c7802 */ /* 0x000fe40000000f00 */
[----:B------:R-:W-:-:S02]  /*15a20*/  LOP3.LUT R9, R9, 0x3, RZ, 0xc0, !PT ;  /* 0x0000000309097812 */ /* 0x000fc400078ec0ff */
[----:B-1----:R-:W-:-:S04]  /*15a30*/  @P1 LEA R4, R5, R4, 0x18 ;  /* 0x0000000405041211 */ /* 0x002fc800078ec0ff */
[----:B------:R1:W-:Y:S01]  /*15a40*/  @P1 SYNCS.ARRIVE.TRANS64.A1T0 RZ, [R4+URZ+0x88], RZ ;  /* 0x000088ff04ff19a7 */ /* 0x0003e2000810003f */
[----:B------:R-:W-:Y:S02]  /*15a50*/  ISETP.NE.U32.AND P1, PT, R3, 0x1, PT ;  /* 0x000000010300780c */ /* 0x000fe40003f25070 */
[----:B------:R-:W-:Y:S02]  /*15a60*/  SEL R3, RZ, 0x1, !P0 ;  /* 0x00000001ff037807 */ /* 0x000fe40004000000 */
[----:B------:R-:W-:Y:S02]  /*15a70*/  ISETP.GE.U32.AND.EX P0, PT, R17, UR7, PT, P2 ;  /* 0x0000000711007c0c */ /* 0x000fe4000bf06120 */
[----:B------:R-:W-:-:S04]  /*15a80*/  ISETP.GT.U32.AND P1, PT, R8, 0x3, !P1 ;  /* 0x000000030800780c */ /* 0x000fc80004f24070 */
[----:B-1----:R-:W-:-:S04]  /*15a90*/  SEL R4, RZ, 0x1, !P1 ;  /* 0x00000001ff047807 */ /* 0x002fc80004800000 */
[--C-:B------:R-:W-:Y:S02]  /*15aa0*/  LOP3.LUT R10, R4, R10, R3.reuse, 0x96, !PT ;  /* 0x0000000a040a7212 */ /* 0x100fe400078e9603 */
[----:B------:R-:W-:Y:S02]  /*15ab0*/  PRMT R4, RZ, 0x7610, R4 ;  /* 0x00007610ff047816 */ /* 0x000fe40000000004 */
[----:B------:R-:W-:Y:S01]  /*15ac0*/  PRMT R3, RZ, 0x7610, R3 ;  /* 0x00007610ff037816 */ /* 0x000fe20000000003 */
[----:B------:R-:W-:Y:S06]  /*15ad0*/  @P0 BRA `(.L_x_226) ;  /* 0x0000000400500947 */ /* 0x000fec0003800000 */
[----:B------:R-:W1:Y:S01]  /*15ae0*/  S2R R13, SR_CTAID.X ;  /* 0x00000000000d7919 */ /* 0x000e620000002500 */
[----:B------:R-:W-:Y:S01]  /*15af0*/  ULDC.64 UR6, c[0x0][0x8d0] ;  /* 0x0002340000067ab9 */ /* 0x000fe20000000a00 */
[----:B------:R-:W2:Y:S01]  /*15b00*/  LDC R20, c[0x0][0x144] ;  /* 0x00005100ff147b82 */ /* 0x000ea20000000800 */
[----:B------:R-:W-:Y:S01]  /*15b10*/  ISETP.NE.U32.AND P0, PT, RZ, UR6, PT ;  /* 0x00000006ff007c0c */ /* 0x000fe2000bf05070 */
[----:B------:R-:W3:Y:S01]  /*15b20*/  S2R R12, SR_CTAID.Y ;  /* 0x00000000000c7919 */ /* 0x000ee20000002600 */
[----:B------:R-:W-:Y:S01]  /*15b30*/  ULDC UR8, c[0x0][0x150] ;  /* 0x0000540000087ab9 */ /* 0x000fe20000000800 */
[----:B------:R-:W-:Y:S01]  /*15b40*/  ULDC UR9, c[0x0][0x8d8] ;  /* 0x0002360000097ab9 */ /* 0x000fe20000000800 */
[----:B------:R-:W-:Y:S01]  /*15b50*/  ISETP.NE.AND.EX P0, PT, RZ, UR7, PT, P0 ;  /* 0x00000007ff007c0c */ /* 0x000fe2000bf05300 */
[----:B------:R-:W-:Y:S01]  /*15b60*/  IMAD.MOV.U32 R4, RZ, RZ, R16 ;  /* 0x000000ffff047224 */ /* 0x000fe200078e0010 */
[----:B-1----:R-:W-:-:S05]  /*15b70*/  I2FP.F32.U32 R5, R13 ;  /* 0x0000000d00057245 */ /* 0x002fca0000201000 */
[----:B------:R-:W-:Y:S01]  /*15b80*/  FMUL R19, R5, UR8 ;  /* 0x0000000805137c20 */ /* 0x000fe20008400000 */
[----:B------:R-:W-:-:S05]  /*15b90*/  MOV R5, R17 ;  /* 0x0000001100057202 */ /* 0x000fca0000000f00 */
[----:B---3--:R-:W-:Y:S05]  /*15ba0*/  @!P0 BRA `(.L_x_227) ;  /* 0x0000000000288947 */ /* 0x008fea0003800000 */
[----:B------:R-:W-:Y:S02]  /*15bb0*/  ULDC UR8, c[0x0][0x8dc] ;  /* 0x0002370000087ab9 */ /* 0x000fe40000000800 */
[----:B------:R-:W-:-:S05]  /*15bc0*/  IADD3 R5, P0, R16, UR8, RZ ;  /* 0x0000000810057c10 */ /* 0x000fca000ff1e0ff */
[----:B------:R-:W-:-:S04]  /*15bd0*/  IMAD.X R15, RZ, RZ, R17, P0 ;  /* 0x000000ffff0f7224 */ /* 0x000fc800000e0611 */
[----:B------:R-:W-:-:S04]  /*15be0*/  IMAD.WIDE.U32 R6, R15, UR6, RZ ;  /* 0x000000060f067c25 */ /* 0x000fc8000f8e00ff */
[----:B------:R-:W-:-:S04]  /*15bf0*/  IMAD.WIDE.U32 R6, P0, R5, UR7, R6 ;  /* 0x0000000705067c25 */ /* 0x000fc8000f800006 */
[----:B------:R-:W-:-:S04]  /*15c00*/  IMAD.WIDE.U32 R4, R5, UR6, RZ ;  /* 0x0000000605047c25 */ /* 0x000fc8000f8e00ff */
[----:B------:R-:W-:Y:S01]  /*15c10*/  IMAD.MOV.U32 R4, RZ, RZ, R7 ;  /* 0x000000ffff047224 */ /* 0x000fe200078e0007 */
[----:B------:R-:W-:Y:S02]  /*15c20*/  IADD3 RZ, P1, R5, R6, RZ ;  /* 0x0000000605ff7210 */ /* 0x000fe40007f3e0ff */
[----:B------:R-:W-:-:S03]  /*15c30*/  IADD3.X R5, RZ, RZ, RZ, P0, !PT ;  /* 0x000000ffff057210 */ /* 0x000fc600007fe4ff */
[----:B------:R-:W-:-:S08]  /*15c40*/  IMAD.WIDE.U32.X R4, R15, UR7, R4, P1 ;  /* 0x000000070f047c25 */ /* 0x000fd000088e0404 */
.L_x_227:
[--C-:B------:R-:W-:Y:S01]  /*15c50*/  SHF.R.U64 R14, R4, UR9, R5.reuse ;  /* 0x00000009040e7c19 */ /* 0x100fe20008001205 */
[----:B------:R-:W1:Y:S01]  /*15c60*/  F2I.U32.TRUNC.NTZ R19, R19 ;  /* 0x0000001300137305 */ /* 0x000e62000020f000 */
[----:B------:R-:W-:Y:S01]  /*15c70*/  SHF.R.U32.HI R4, RZ, UR9, R5 ;  /* 0x00000009ff047c19 */ /* 0x000fe20008011605 */
[----:B------:R-:W-:Y:S01]  /*15c80*/  ULDC.64 UR6, c[0x0][0x8c8] ;  /* 0x0002320000067ab9 */ /* 0x000fe20000000a00 */
[----:B------:R-:W-:Y:S01]  /*15c90*/  IADD3 R7, P0, RZ, -R14, RZ ;  /* 0x8000000eff077210 */ /* 0x000fe20007f1e0ff */
[----:B------:R-:W-:Y:S01]  /*15ca0*/  ULDC.64 UR8, c[0x0][0x8e8] ;  /* 0x00023a0000087ab9 */ /* 0x000fe20000000a00 */
[----:B------:R-:W3:Y:S02]  /*15cb0*/  LDC R21, c[0x0][0x148] ;  /* 0x00005200ff157b82 */ /* 0x000ee40000000800 */
[----:B------:R-:W-:Y:S02]  /*15cc0*/  IADD3.X R4, RZ, ~R4, RZ, P0, !PT ;  /* 0x80000004ff047210 */ /* 0x000fe400007fe4ff */
[----:B------:R-:W-:-:S03]  /*15cd0*/  ISETP.NE.U32.AND P0, PT, RZ, UR8, PT ;  /* 0x00000008ff007c0c */ /* 0x000fc6000bf05070 */
[----:B------:R-:W-:Y:S01]  /*15ce0*/  IMAD R6, R4, UR6, RZ ;  /* 0x0000000604067c24 */ /* 0x000fe2000f8e02ff */
[----:B------:R-:W-:Y:S01]  /*15cf0*/  ISETP.NE.AND.EX P0, PT, RZ, UR9, PT, P0 ;  /* 0x00000009ff007c0c */ /* 0x000fe2000bf05300 */
[----:B------:R-:W-:Y:S01]  /*15d00*/  IMAD.WIDE.U32 R4, R7, UR6, R16 ;  /* 0x0000000607047c25 */ /* 0x000fe2000f8e0010 */
[----:B------:R-:W-:-:S03]  /*15d10*/  ULDC UR6, c[0x0][0x8c0] ;  /* 0x0002300000067ab9 */ /* 0x000fc60000000800 */
[----:B------:R-:W-:Y:S01]  /*15d20*/  IMAD R7, R7, UR7, R6 ;  /* 0x0000000707077c24 */ /* 0x000fe2000f8e0206 */
[----:B------:R-:W-:Y:S01]  /*15d30*/  ULDC UR7, c[0x0][0x154] ;  /* 0x0000550000077ab9 */ /* 0x000fe20000000800 */
[----:B-1----:R-:W-:-:S03]  /*15d40*/  IMAD.MOV R6, RZ, RZ, -R19 ;  /* 0x000000ffff067224 */ /* 0x002fc600078e0a13 */
[----:B------:R-:W-:Y:S01]  /*15d50*/  IADD3 R5, R5, R7, RZ ;  /* 0x0000000705057210 */ /* 0x000fe20007ffe0ff */
[----:B--2---:R-:W-:Y:S01]  /*15d60*/  IMAD R13, R20, R6, R13 ;  /* 0x00000006140d7224 */ /* 0x004fe200078e020d */
[----:B------:R-:W-:Y:S02]  /*15d70*/  I2FP.F32.U32 R6, R12 ;  /* 0x0000000c00067245 */ /* 0x000fe40000201000 */
[--C-:B------:R-:W-:Y:S02]  /*15d80*/  SHF.R.U64 R15, R4, UR6, R5.reuse ;  /* 0x00000006040f7c19 */ /* 0x100fe40008001205 */
[----:B------:R-:W-:Y:S01]  /*15d90*/  SHF.R.U32.HI R4, RZ, UR6, R5 ;  /* 0x00000006ff047c19 */ /* 0x000fe20008011605 */
[----:B------:R-:W-:Y:S01]  /*15da0*/  FMUL R6, R6, UR7 ;  /* 0x0000000706067c20 */ /* 0x000fe20008400000 */
[----:B------:R-:W-:Y:S02]  /*15db0*/  ULDC UR6, c[0x0][0x8b0] ;  /* 0x00022c0000067ab9 */ /* 0x000fe40000000800 */
[--C-:B------:R-:W-:Y:S01]  /*15dc0*/  SHF.R.U64 R20, R15, UR6, R4.reuse ;  /* 0x000000060f147c19 */ /* 0x100fe20008001204 */
[----:B------:R1:W2:Y:S01]  /*15dd0*/  F2I.U32.TRUNC.NTZ R24, R6 ;  /* 0x0000000600187305 */ /* 0x0002a2000020f000 */
[----:B------:R-:W-:Y:S01]  /*15de0*/  SHF.R.U32.HI R5, RZ, UR6, R4 ;  /* 0x00000006ff057c19 */ /* 0x000fe20008011604 */
[----:B------:R-:W-:-:S03]  /*15df0*/  ULDC UR6, c[0x0][0x900] ;  /* 0x0002400000067ab9 */ /* 0x000fc60000000800 */
[--C-:B------:R-:W-:Y:S02]  /*15e00*/  SHF.R.U64 R19, R20, UR6, R5.reuse ;  /* 0x0000000614137c19 */ /* 0x100fe40008001205 */
[----:B------:R-:W-:-:S03]  /*15e10*/  SHF.R.U32.HI R23, RZ, UR6, R5 ;  /* 0x00000006ff177c19 */ /* 0x000fc60008011605 */
[----:B------:R-:W-:Y:S01]  /*15e20*/  IMAD.MOV.U32 R4, RZ, RZ, R19 ;  /* 0x000000ffff047224 */ /* 0x000fe200078e0013 */
[----:B------:R-:W-:Y:S01]  /*15e30*/  MOV R5, R23 ;  /* 0x0000001700057202 */ /* 0x000fe20000000f00 */
[----:B-1----:R-:W-:Y:S06]  /*15e40*/  @!P0 BRA `(.L_x_228) ;  /* 0x0000000000288947 */ /* 0x002fec0003800000 */
        /* <DEDUP_REMOVED lines=10> */
.L_x_228:
[----:B------:R-:W-:Y:S01]  /*15ef0*/  ISETP.NE.AND P0, PT, R2, 0x1, PT ;  /* 0x000000010200780c */ /* 0x000fe20003f05270 */
[----:B------:R-:W-:Y:S01]  /*15f00*/  ULDC UR6, c[0x0][0x8f0] ;  /* 0x00023c0000067ab9 */ /* 0x000fe20000000800 */
[----:B--2---:R-:W-:Y:S01]  /*15f10*/  IADD3 R24, -R24, RZ, RZ ;  /* 0x000000ff18187210 */ /* 0x004fe20007ffe1ff */
[----:B------:R-:W-:Y:S01]  /*15f20*/  ULDC UR7, c[0x0][0x8b8] ;  /* 0x00022e0000077ab9 */ /* 0x000fe20000000800 */
[----:B------:R-:W-:Y:S01]  /*15f30*/  SHF.R.U64 R5, R4, UR6, R5 ;  /* 0x0000000604057c19 */ /* 0x000fe20008001205 */
[----:B------:R-:W-:Y:S01]  /*15f40*/  ULDC UR6, c[0x0][0x8e0] ;  /* 0x0002380000067ab9 */ /* 0x000fe20000000800 */
[----:B------:R-:W-:Y:S02]  /*15f50*/  LOP3.LUT R20, R20, UR17, RZ, 0xc0, !PT ;  /* 0x0000001114147c12 */ /* 0x000fe4000f8ec0ff */
[----:B------:R-:W-:Y:S01]  /*15f60*/  LOP3.LUT R6, R15, UR5, RZ, 0xc0, !PT ;  /* 0x000000050f067c12 */ /* 0x000fe2000f8ec0ff */
[----:B------:R-:W-:Y:S02]  /*15f70*/  IMAD.MOV R4, RZ, RZ, -R5 ;  /* 0x000000ffff047224 */ /* 0x000fe400078e0a05 */
[----:B------:R-:W-:-:S02]  /*15f80*/  IMAD R20, R5, UR18, R20 ;  /* 0x0000001205147c24 */ /* 0x000fc4000f8e0214 */
[----:B---3--:R-:W-:Y:S02]  /*15f90*/  @P0 IMAD R13, R21, R24, R12 ;  /* 0x00000018150d0224 */ /* 0x008fe400078e020c */
[----:B------:R-:W-:Y:S01]  /*15fa0*/  IMAD R19, R4, UR6, R19 ;  /* 0x0000000604137c24 */ /* 0x000fe2000f8e0213 */
[----:B------:R-:W-:Y:S01]  /*15fb0*/  ULDC UR6, c[0x0][0x8a8] ;  /* 0x00022a0000067ab9 */ /* 0x000fe20000000800 */
[----:B------:R-:W-:Y:S01]  /*15fc0*/  IMAD R20, R20, UR7, R13 ;  /* 0x0000000714147c24 */ /* 0x000fe2000f8e020d */
[----:B------:R-:W-:Y:S01]  /*15fd0*/  MOV R4, 0x1 ;  /* 0x0000000100047802 */ /* 0x000fe20000000f00 */
[----:B------:R-:W-:Y:S02]  /*15fe0*/  IMAD R19, R19, UR6, R6 ;  /* 0x0000000613137c24 */ /* 0x000fe4000f8e0206 */
[----:B------:R-:W-:-:S03]  /*15ff0*/  IMAD.MOV.U32 R12, RZ, RZ, R14 ;  /* 0x000000ffff0c7224 */ /* 0x000fc600078e000e */
[----:B------:R-:W-:Y:S02]  /*16000*/  SEL R13, R19, R20, !P0 ;  /* 0x00000014130d7207 */ /* 0x000fe40004000000 */
[----:B------:R-:W-:-:S07]  /*16010*/  SEL R20, R20, R19, !P0 ;  /* 0x0000001314147207 */ /* 0x000fce0004000000 */
.L_x_226:
[----:B------:R-:W-:Y:S05]  /*16020*/  BSYNC B1 ;  /* 0x0000000000017941 */ /* 0x000fea0003800000 */
.L_x_225:
[----:B------:R-:W-:-:S13]  /*16030*/  LOP3.LUT P0, RZ, R4, 0xff, RZ, 0xc0, !PT ;  /* 0x000000ff04ff7812 */ /* 0x000fda000780c0ff */
[----:B------:R-:W-:Y:S05]  /*16040*/  @P0 BRA `(.L_x_229) ;  /* 0xfffffff400400947 */ /* 0x000fea000383ffff */
[----:B------:R-:W-:Y:S05]  /*16050*/  BSYNC B0 ;  /* 0x0000000000007941 */ /* 0x000fea0003800000 */
.L_x_218:
[----:B------:R-:W-:-:S03]  /*16060*/  UMOV UR6, 0xffffffff ;  /* 0xffffffff00067882 */ /* 0x000fc60000000000 */
[----:B------:R-:W-:Y:S05]  /*16070*/  BRA.DIV UR6, `(.L_x_230) ;  /* 0x0000000a06cc7947 */ /* 0x000fea000b800000 */
[----:B------:R-:W-:-:S13]  /*16080*/  ELECT P6, URZ, PT ;  /* 0x00000000003f782f */ /* 0x000fda00038c0000 */
.L_x_261:
[----:B------:R-:W-:Y:S05]  /*16090*/  @!P6 BRA `(.L_x_14) ;  /* 0x0000000000a4e947 */ /* 0x000fea0003800000 */
[----:B------:R-:W-:-:S04]  /*160a0*/  LOP3.LUT R22, R22, 0x2, RZ, 0xfc, !PT ;  /* 0x0000000216167812 */ /* 0x000fc800078efcff */
[----:B------:R-:W-:-:S13]  /*160b0*/  ISETP.NE.AND P0, PT, R22, 0x3, PT ;  /* 0x000000031600780c */ /* 0x000fda0003f05270 */
[----:B------:R-:W-:Y:S05]  /*160c0*/  @!P0 BRA `(.L_x_231) ;  /* 0x0000000000048947 */ /* 0x000fea0003800000 */
[----:B-1----:R-:W-:Y:S01]  /*160d0*/  BPT.TRAP 0x1 ;  /* 0x000000040000795c */ /* 0x002fe20000300000 */
.L_x_231:
[----:B------:R-:W2:Y:S01]  /*160e0*/  S2R R3, SR_CgaCtaId ;  /* 0x0000000000037919 */ /* 0x000ea20000008800 */
[----:B------:R-:W-:Y:S02]  /*160f0*/  MOV R0, 0x400 ;  /* 0x0000040000007802 */ /* 0x000fe40000000f00 */
[----:B------:R-:W-:Y:S02]  /*16100*/  SHF.L.U32 R2, R10, 0x1f, RZ ;  /* 0x0000001f0a027819 */ /* 0x000fe400000006ff */
[----:B--2---:R-:W-:-:S04]  /*16110*/  LEA R0, R3, R0, 0x18 ;  /* 0x0000000003007211 */ /* 0x004fc800078ec0ff */
[----:B------:R-:W-:-:S05]  /*16120*/  IADD3 R0, R0, 0x20, RZ ;  /* 0x0000002000007810 */ /* 0x000fca0007ffe0ff */
[C---:B------:R-:W-:Y:S01]  /*16130*/  IMAD R5, R9.reuse, 0x8, R0 ;  /* 0x0000000809057824 */ /* 0x040fe200078e0200 */
[----:B------:R-:W-:-:S03]  /*16140*/  IADD3 R9, R9, 0x1, RZ ;  /* 0x0000000109097810 */ /* 0x000fc60007ffe0ff */
[----:B------:R-:W2:Y:S01]  /*16150*/  SYNCS.PHASECHK.TRANS64.TRYWAIT P0, [R5+URZ], R2 ;  /* 0x00000002050075a7 */ /* 0x000ea2000800017f */
[----:B------:R-:W-:-:S04]  /*16160*/  ISETP.NE.AND P1, PT, R9, 0x4, PT ;  /* 0x000000040900780c */ /* 0x000fc80003f25270 */
[----:B------:R-:W-:Y:S02]  /*16170*/  SEL R3, RZ, 0x1, P1 ;  /* 0x00000001ff037807 */ /* 0x000fe40000800000 */
[----:B------:R-:W-:Y:S02]  /*16180*/  SEL R9, R9, RZ, P1 ;  /* 0x000000ff09097207 */ /* 0x000fe40000800000 */
[----:B------:R-:W-:-:S03]  /*16190*/  LOP3.LUT R10, R10, R3, RZ, 0x3c, !PT ;  /* 0x000000030a0a7212 */ /* 0x000fc600078e3cff */
[----:B------:R-:W-:Y:S01]  /*161a0*/  IMAD R7, R9, 0x8, R0 ;  /* 0x0000000809077824 */ /* 0x000fe200078e0200 */
[----:B------:R-:W-:Y:S01]  /*161b0*/  SHF.L.U32 R4, R10, 0x1f, RZ ;  /* 0x0000001f0a047819 */ /* 0x000fe200000006ff */
[----:B--2---:R-:W-:Y:S06]  /*161c0*/  @!P0 BRA `(.L_x_232) ;  /* 0x0000000800988947 */ /* 0x004fec0003800000 */
.L_x_262:
[----:B------:R-:W3:Y:S01]  /*161d0*/  SYNCS.PHASECHK.TRANS64.TRYWAIT P0, [R7+URZ], R4 ;  /* 0x00000004070075a7 */ /* 0x000ee2000800017f */
[----:B--2---:R-:W-:-:S04]  /*161e0*/  IADD3 R2, R9, 0x1, RZ ;  /* 0x0000000109027810 */ /* 0x004fc80007ffe0ff */
[----:B------:R-:W-:-:S04]  /*161f0*/  ISETP.NE.AND P1, PT, R2, 0x4, PT ;  /* 0x000000040200780c */ /* 0x000fc80003f25270 */
[----:B------:R-:W-:Y:S02]  /*16200*/  SEL R3, RZ, 0x1, P1 ;  /* 0x00000001ff037807 */ /* 0x000fe40000800000 */
[----:B------:R-:W-:Y:S02]  /*16210*/  SEL R9, R2, RZ, P1 ;  /* 0x000000ff02097207 */ /* 0x000fe40000800000 */
[----:B------:R-:W-:-:S03]  /*16220*/  LOP3.LUT R11, R10, R3, RZ, 0x3c, !PT ;  /* 0x000000030a0b7212 */ /* 0x000fc600078e3cff */
[----:B------:R-:W-:Y:S01]  /*16230*/  IMAD R6, R9, 0x8, R0 ;  /* 0x0000000809067824 */ /* 0x000fe200078e0200 */
[----:B------:R-:W-:Y:S01]  /*16240*/  SHF.L.U32 R5, R11, 0x1f, RZ ;  /* 0x0000001f0b057819 */ /* 0x000fe200000006ff */
[----:B---3--:R-:W-:Y:S06]  /*16250*/  @!P0 BRA `(.L_x_233) ;  /* 0x0000000800888947 */ /* 0x008fec0003800000 */
.L_x_263:
[----:B------:R-:W3:Y:S01]  /*16260*/  SYNCS.PHASECHK.TRANS64.TRYWAIT P0, [R6+URZ], R5 ;  /* 0x00000005060075a7 */ /* 0x000ee2000800017f */
[----:B------:R-:W-:-:S04]  /*16270*/  IADD3 R2, R9, 0x1, RZ ;  /* 0x0000000109027810 */ /* 0x000fc80007ffe0ff */
[----:B------:R-:W-:-:S04]  /*16280*/  ISETP.NE.AND P1, PT, R2, 0x4, PT ;  /* 0x000000040200780c */ /* 0x000fc80003f25270 */
[----:B--2---:R-:W-:Y:S02]  /*16290*/  SEL R4, RZ, 0x1, P1 ;  /* 0x00000001ff047807 */ /* 0x004fe40000800000 */
[----:B------:R-:W-:Y:S02]  /*162a0*/  SEL R3, R2, RZ, P1 ;  /* 0x000000ff02037207 */ /* 0x000fe40000800000 */
[----:B------:R-:W-:Y:S01]  /*162b0*/  LOP3.LUT R4, R11, R4, RZ, 0x3c, !PT ;  /* 0x000000040b047212 */ /* 0x000fe200078e3cff */
[----:B---3--:R-:W-:Y:S06]  /*162c0*/  @!P0 BRA `(.L_x_234) ;  /* 0x0000000800808947 */ /* 0x008fec0003800000 */
.L_x_264:
[----:B------:R-:W-:Y:S01]  /*162d0*/  IMAD R3, R3, 0x8, R0 ;  /* 0x0000000803037824 */ /* 0x000fe200078e0200 */
[----:B------:R-:W-:-:S07]  /*162e0*/  SHF.L.U32 R0, R4, 0x1f, RZ ;  /* 0x0000001f04007819 */ /* 0x000fce00000006ff */
.L_x_235:
[----:B---3--:R3:W4:Y:S02]  /*162f0*/  SYNCS.PHASECHK.TRANS64.TRYWAIT P0, [R3+URZ], R0 ;  /* 0x00000000030075a7 */ /* 0x008724000800017f */
[----:B----4-:R-:W-:Y:S05]  /*16300*/  @!P0 NANOSLEEP.SYNCS 0x989680 ;  /* 0x009896800000895d */ /* 0x010fea0003900000 */
[----:B------:R-:W4:Y:S02]  /*16310*/  @!P0 SYNCS.PHASECHK.TRANS64 P0, [R3+URZ], R0 ;  /* 0x00000000030085a7 */ /* 0x000f24000800007f */
[----:B----4-:R-:W-:Y:S05]  /*16320*/  @!P0 BRA `(.L_x_235) ;  /* 0xfffffffc00f08947 */ /* 0x010fea000383ffff */
.L_x_14:
[----:B-1----:R-:W-:Y:S05]  /*16330*/  BSYNC B6 ;  /* 0x0000000000067941 */ /* 0x002fea0003800000 */
.L_x_12:
[----:B------:R-:W-:Y:S05]  /*16340*/  EXIT ;  /* 0x000000000000794d */ /* 0x000fea0003800000 */
.L_x_27:
[----:B---3--:R3:W4:Y:S02]  /*16350*/  SYNCS.PHASECHK.TRANS64.TRYWAIT P1, [R4+URZ], R3 ;  /* 0x00000003040075a7 */ /* 0x008724000802017f */
[----:B----4-:R-:W-:Y:S05]  /*16360*/  @!P1 NANOSLEEP.SYNCS 0x989680 ;  /* 0x009896800000995d */ /* 0x010fea0003900000 */
[----:B------:R-:W4:Y:S02]  /*16370*/  @!P1 SYNCS.PHASECHK.TRANS64 P1, [R4+URZ], R3 ;  /* 0x00000003040095a7 */ /* 0x000f24000802007f */
[----:B----4-:R-:W-:Y:S05]  /*16380*/  @!P1 BRA `(.L_x_27) ;  /* 0xfffffffc00f09947 */ /* 0x010fea000383ffff */
[----:B------:R-:W-:Y:S05]  /*16390*/  BRA `(.L_x_26) ;  /* 0xfffffeb400a07947 */ /* 0x000fea000383ffff */
.L_x_32:
[----:B---3--:R-:W-:-:S04]  /*163a0*/  MOV R5, UR4 ;  /* 0x0000000400057c02 */ /* 0x008fc80008000f00 */
[----:B------:R3:W4:Y:S03]  /*163b0*/  SYNCS.PHASECHK.TRANS64.TRYWAIT P1, [R5+URZ], R4 ;  /* 0x00000004050075a7 */ /* 0x000726000802017f */
[----:B----4-:R-:W-:Y:S05]  /*163c0*/  @!P1 NANOSLEEP.SYNCS 0x989680 ;  /* 0x009896800000995d */ /* 0x010fea0003900000 */
[----:B------:R-:W4:Y:S02]  /*163d0*/  @!P1 SYNCS.PHASECHK.TRANS64 P1, [R5+URZ], R4 ;  /* 0x00000004050095a7 */ /* 0x000f24000802007f */
[----:B----4-:R-:W-:Y:S05]  /*163e0*/  @!P1 BRA `(.L_x_32) ;  /* 0xfffffffc00ec9947 */ /* 0x010fea000383ffff */
[----:B------:R-:W-:Y:S05]  /*163f0*/  BRA `(.L_x_31) ;  /* 0xfffffeb800647947 */ /* 0x000fea000383ffff */
.L_x_53:
[----:B-1----:R-:W-:-:S04]  /*16400*/  IMAD.U32 R4, RZ, RZ, UR43 ;  /* 0x0000002bff047e24 */ /* 0x002fc8000f8e00ff */
[----:B------:R1:W2:Y:S03]  /*16410*/  SYNCS.PHASECHK.TRANS64.TRYWAIT P3, [R4+URZ+0x40], R3 ;  /* 0x00004003040075a7 */ /* 0x0002a6000806017f */
[----:B--2---:R-:W-:Y:S05]  /*16420*/  @!P3 NANOSLEEP.SYNCS 0x989680 ;  /* 0x009896800000b95d */ /* 0x004fea0003900000 */
[----:B------:R-:W2:Y:S02]  /*16430*/  @!P3 SYNCS.PHASECHK.TRANS64 P3, [R4+URZ+0x40], R3 ;  /* 0x000040030400b5a7 */ /* 0x000ea4000806007f */
[----:B--2---:R-:W-:Y:S05]  /*16440*/  @!P3 BRA `(.L_x_53) ;  /* 0xfffffffc00ecb947 */ /* 0x004fea000383ffff */
[----:B------:R-:W-:Y:S05]  /*16450*/  BRA `(.L_x_236) ;  /* 0xfffffec400387947 */ /* 0x000fea000383ffff */
.L_x_64:
[----:B-1----:R1:W2:Y:S02]  /*16460*/  SYNCS.PHASECHK.TRANS64.TRYWAIT P3, [R4+URZ+0x40], R5 ;  /* 0x00004005040075a7 */ /* 0x0022a4000806017f */
[----:B--2---:R-:W-:Y:S05]  /*16470*/  @!P3 NANOSLEEP.SYNCS 0x989680 ;  /* 0x009896800000b95d */ /* 0x004fea0003900000 */
[----:B------:R-:W2:Y:S02]  /*16480*/  @!P3 SYNCS.PHASECHK.TRANS64 P3, [R4+URZ+0x40], R5 ;  /* 0x000040050400b5a7 */ /* 0x000ea4000806007f */
[----:B--2---:R-:W-:Y:S05]  /*16490*/  @!P3 BRA `(.L_x_64) ;  /* 0xfffffffc00f0b947 */ /* 0x004fea000383ffff */
[----:B------:R-:W-:Y:S05]  /*164a0*/  BRA `(.L_x_237) ;  /* 0xfffffee400dc7947 */ /* 0x000fea000383ffff */
.L_x_75:
[----:B-1----:R1:W2:Y:S02]  /*164b0*/  SYNCS.PHASECHK.TRANS64.TRYWAIT P4, [R4+URZ+0x40], R5 ;  /* 0x00004005040075a7 */ /* 0x0022a4000808017f */
[----:B--2---:R-:W-:Y:S05]  /*164c0*/  @!P4 NANOSLEEP.SYNCS 0x989680 ;  /* 0x009896800000c95d */ /* 0x004fea0003900000 */
[----:B------:R-:W2:Y:S02]  /*164d0*/  @!P4 SYNCS.PHASECHK.TRANS64 P4, [R4+URZ+0x40], R5 ;  /* 0x000040050400c5a7 */ /* 0x000ea4000808007f */
[----:B--2---:R-:W-:Y:S05]  /*164e0*/  @!P4 BRA `(.L_x_75) ;  /* 0xfffffffc00f0c947 */ /* 0x004fea000383ffff */
[----:B------:R-:W-:Y:S05]  /*164f0*/  BRA `(.L_x_238) ;  /* 0xffffff0400d87947 */ /* 0x000fea000383ffff */
.L_x_86:
[----:B-1----:R1:W2:Y:S02]  /*16500*/  SYNCS.PHASECHK.TRANS64.TRYWAIT P4, [R5+URZ+0x40], R4 ;  /* 0x00004004050075a7 */ /* 0x0022a4000808017f */
[----:B--2---:R-:W-:Y:S05]  /*16510*/  @!P4 NANOSLEEP.SYNCS 0x989680 ;  /* 0x009896800000c95d */ /* 0x004fea0003900000 */
[----:B------:R-:W2:Y:S02]  /*16520*/  @!P4 SYNCS.PHASECHK.TRANS64 P4, [R5+URZ+0x40], R4 ;  /* 0x000040040500c5a7 */ /* 0x000ea4000808007f */
[----:B--2---:R-:W-:Y:S05]  /*16530*/  @!P4 BRA `(.L_x_86) ;  /* 0xfffffffc00f0c947 */ /* 0x004fea000383ffff */
[----:B------:R-:W-:Y:S05]  /*16540*/  BRA `(.L_x_239) ;  /* 0xffffff2400d87947 */ /* 0x000fea000383ffff */
.L_x_97:
[----:B-1----:R1:W2:Y:S02]  /*16550*/  SYNCS.PHASECHK.TRANS64.TRYWAIT P4, [R4+URZ+0x40], R5 ;  /* 0x00004005040075a7 */ /* 0x0022a4000808017f */
[----:B--2---:R-:W-:Y:S05]  /*16560*/  @!P4 NANOSLEEP.SYNCS 0x989680 ;  /* 0x009896800000c95d */ /* 0x004fea0003900000 */
[----:B------:R-:W2:Y:S02]  /*16570*/  @!P4 SYNCS.PHASECHK.TRANS64 P4, [R4+URZ+0x40], R5 ;  /* 0x000040050400c5a7 */ /* 0x000ea4000808007f */
[----:B--2---:R-:W-:Y:S05]  /*16580*/  @!P4 BRA `(.L_x_97) ;  /* 0xfffffffc00f0c947 */ /* 0x004fea000383ffff */
[----:B------:R-:W-:Y:S05]  /*16590*/  BRA `(.L_x_240) ;  /* 0xffffff4400d87947 */ /* 0x000fea000383ffff */
.L_x_108:
[----:B-1----:R1:W2:Y:S02]  /*165a0*/  SYNCS.PHASECHK.TRANS64.TRYWAIT P4, [R4+URZ+0x40], R5 ;  /* 0x00004005040075a7 */ /* 0x0022a4000808017f */
[----:B--2---:R-:W-:Y:S05]  /*165b0*/  @!P4 NANOSLEEP.SYNCS 0x989680 ;  /* 0x009896800000c95d */ /* 0x004fea0003900000 */
[----:B------:R-:W2:Y:S02]  /*165c0*/  @!P4 SYNCS.PHASECHK.TRANS64 P4, [R4+URZ+0x40], R5 ;  /* 0x000040050400c5a7 */ /* 0x000ea4000808007f */
[----:B--2---:R-:W-:Y:S05]  /*165d0*/  @!P4 BRA `(.L_x_108) ;  /* 0xfffffffc00f0c947 */ /* 0x004fea000383ffff */
[----:B------:R-:W-:Y:S05]  /*165e0*/  BRA `(.L_x_241) ;  /* 0xffffff6400d07947 */ /* 0x000fea000383ffff */
.L_x_119:
[----:B-1----:R1:W2:Y:S02]  /*165f0*/  SYNCS.PHASECHK.TRANS64.TRYWAIT P4, [R4+URZ+0x40], R5 ;  /* 0x00004005040075a7 */ /* 0x0022a4000808017f */
[----:B--2---:R-:W-:Y:S05]  /*16600*/  @!P4 NANOSLEEP.SYNCS 0x989680 ;  /* 0x009896800000c95d */ /* 0x004fea0003900000 */
[----:B------:R-:W2:Y:S02]  /*16610*/  @!P4 SYNCS.PHASECHK.TRANS64 P4, [R4+URZ+0x40], R5 ;  /* 0x000040050400c5a7 */ /* 0x000ea4000808007f */
[----:B--2---:R-:W-:Y:S05]  /*16620*/  @!P4 BRA `(.L_x_119) ;  /* 0xfffffffc00f0c947 */ /* 0x004fea000383ffff */
[----:B------:R-:W-:Y:S05]  /*16630*/  BRA `(.L_x_242) ;  /* 0xffffff8400c87947 */ /* 0x000fea000383ffff */
.L_x_130:
[----:B-1----:R1:W2:Y:S02]  /*16640*/  SYNCS.PHASECHK.TRANS64.TRYWAIT P3, [R5+URZ+0x40], R32 ;  /* 0x00004020050075a7 */ /* 0x0022a4000806017f */
[----:B--2---:R-:W-:Y:S05]  /*16650*/  @!P3 NANOSLEEP.SYNCS 0x989680 ;  /* 0x009896800000b95d */ /* 0x004fea0003900000 */
[----:B------:R-:W2:Y:S02]  /*16660*/  @!P3 SYNCS.PHASECHK.TRANS64 P3, [R5+URZ+0x40], R32 ;  /* 0x000040200500b5a7 */ /* 0x000ea4000806007f */
[----:B--2---:R-:W-:Y:S05]  /*16670*/  @!P3 BRA `(.L_x_130) ;  /* 0xfffffffc00f0b947 */ /* 0x004fea000383ffff */
[----:B------:R-:W-:Y:S05]  /*16680*/  BRA `(.L_x_243) ;  /* 0xffffffa400b47947 */ /* 0x000fea000383ffff */
.L_x_150:
[----:B-1----:R-:W-:-:S04]  /*16690*/  MOV R3, UR4 ;  /* 0x0000000400037c02 */ /* 0x002fc80008000f00 */
[----:B------:R1:W2:Y:S03]  /*166a0*/  SYNCS.PHASECHK.TRANS64.TRYWAIT P0, [R3+URZ+0x88], R0 ;  /* 0x00008800030075a7 */ /* 0x0002a6000800017f */
[----:B--2---:R-:W-:Y:S05]  /*166b0*/  @!P0 NANOSLEEP.SYNCS 0x989680 ;  /* 0x009896800000895d */ /* 0x004fea0003900000 */
[----:B------:R-:W2:Y:S02]  /*166c0*/  @!P0 SYNCS.PHASECHK.TRANS64 P0, [R3+URZ+0x88], R0 ;  /* 0x00008800030085a7 */ /* 0x000ea4000800007f */
[----:B--2---:R-:W-:Y:S05]  /*166d0*/  @!P0 BRA `(.L_x_150) ;  /* 0xfffffffc00ec8947 */ /* 0x004fea000383ffff */
[----:B------:R-:W-:Y:S05]  /*166e0*/  BRA `(.L_x_149) ;  /* 0xffffffd400307947 */ /* 0x000fea000383ffff */
.L_x_159:
[----:B-1----:R-:W-:-:S04]  /*166f0*/  IMAD.U32 R5, RZ, RZ, UR13 ;  /* 0x0000000dff057e24 */ /* 0x002fc8000f8e00ff */
[----:B------:R1:W2:Y:S03]  /*16700*/  SYNCS.PHASECHK.TRANS64.TRYWAIT P1, [R5+URZ+0x60], R4 ;  /* 0x00006004050075a7 */ /* 0x0002a6000802017f */
[----:B--2---:R-:W-:Y:S05]  /*16710*/  @!P1 NANOSLEEP.SYNCS 0x989680 ;  /* 0x009896800000995d */ /* 0x004fea0003900000 */
[----:B------:R-:W2:Y:S02]  /*16720*/  @!P1 SYNCS.PHASECHK.TRANS64 P1, [R5+URZ+0x60], R4 ;  /* 0x00006004050095a7 */ /* 0x000ea4000802007f */
[----:B--2---:R-:W-:Y:S05]  /*16730*/  @!P1 BRA `(.L_x_159) ;  /* 0xfffffffc00ec9947 */ /* 0x004fea000383ffff */
[----:B------:R-:W-:Y:S05]  /*16740*/  BRA `(.L_x_244) ;  /* 0xffffffd800187947 */ /* 0x000fea000383ffff */
.L_x_165:
[----:B-12---:R-:W-:-:S04]  /*16750*/  MOV R5, UR13 ;  /* 0x0000000d00057c02 */ /* 0x006fc80008000f00 */
[----:B------:R1:W2:Y:S03]  /*16760*/  SYNCS.PHASECHK.TRANS64.TRYWAIT P1, [R5+URZ+0x68], R4 ;  /* 0x00006804050075a7 */ /* 0x0002a6000802017f */
[----:B--2---:R-:W-:Y:S05]  /*16770*/  @!P1 NANOSLEEP.SYNCS 0x989680 ;  /* 0x009896800000995d */ /* 0x004fea0003900000 */
[----:B------:R-:W2:Y:S02]  /*16780*/  @!P1 SYNCS.PHASECHK.TRANS64 P1, [R5+URZ+0x68], R4 ;  /* 0x00006804050095a7 */ /* 0x000ea4000802007f */
[----:B--2---:R-:W-:Y:S05]  /*16790*/  @!P1 BRA `(.L_x_165) ;  /* 0xfffffffc00ec9947 */ /* 0x004fea000383ffff */
[----:B------:R-:W-:Y:S05]  /*167a0*/  BRA `(.L_x_245) ;  /* 0xffffffd800607947 */ /* 0x000fea000383ffff */
.L_x_171:
[----:B-123--:R-:W-:-:S04]  /*167b0*/  IMAD.U32 R5, RZ, RZ, UR13 ;  /* 0x0000000dff057e24 */ /* 0x00efc8000f8e00ff */
[----:B------:R1:W2:Y:S03]  /*167c0*/  SYNCS.PHASECHK.TRANS64.TRYWAIT P1, [R5+URZ+0x70], R4 ;  /* 0x00007004050075a7 */ /* 0x0002a6000802017f */
[----:B--2---:R-:W-:Y:S05]  /*167d0*/  @!P1 NANOSLEEP.SYNCS 0x989680 ;  /* 0x009896800000995d */ /* 0x004fea0003900000 */
[----:B------:R-:W2:Y:S02]  /*167e0*/  @!P1 SYNCS.PHASECHK.TRANS64 P1, [R5+URZ+0x70], R4 ;  /* 0x00007004050095a7 */ /* 0x000ea4000802007f */
[----:B--2---:R-:W-:Y:S05]  /*167f0*/  @!P1 BRA `(.L_x_171) ;  /* 0xfffffffc00ec9947 */ /* 0x004fea000383ffff */
[----:B------:R-:W-:Y:S05]  /*16800*/  BRA `(.L_x_246) ;  /* 0xffffffd800b07947 */ /* 0x000fea000383ffff */
.L_x_177:
[----:B-1234-:R-:W-:-:S04]  /*16810*/  MOV R5, UR13 ;  /* 0x0000000d00057c02 */ /* 0x01efc80008000f00 */
[----:B------:R1:W2:Y:S03]  /*16820*/  SYNCS.PHASECHK.TRANS64.TRYWAIT P1, [R5+URZ+0x78], R4 ;  /* 0x00007804050075a7 */ /* 0x0002a6000802017f */
[----:B--2---:R-:W-:Y:S05]  /*16830*/  @!P1 NANOSLEEP.SYNCS 0x989680 ;  /* 0x009896800000995d */ /* 0x004fea0003900000 */
[----:B------:R-:W2:Y:S02]  /*16840*/  @!P1 SYNCS.PHASECHK.TRANS64 P1, [R5+URZ+0x78], R4 ;  /* 0x00007804050095a7 */ /* 0x000ea4000802007f */
[----:B--2---:R-:W-:Y:S05]  /*16850*/  @!P1 BRA `(.L_x_177) ;  /* 0xfffffffc00ec9947 */ /* 0x004fea000383ffff */
[----:B------:R-:W-:Y:S05]  /*16860*/  BRA `(.L_x_247) ;  /* 0xffffffdc00007947 */ /* 0x000fea000383ffff */
.L_x_183:
[----:B-1234-:R-:W-:-:S04]  /*16870*/  IMAD.U32 R5, RZ, RZ, UR13 ;  /* 0x0000000dff057e24 */ /* 0x01efc8000f8e00ff */
[----:B------:R1:W2:Y:S03]  /*16880*/  SYNCS.PHASECHK.TRANS64.TRYWAIT P1, [R5+URZ+0x60], R4 ;  /* 0x00006004050075a7 */ /* 0x0002a6000802017f */
[----:B--2---:R-:W-:Y:S05]  /*16890*/  @!P1 NANOSLEEP.SYNCS 0x989680 ;  /* 0x009896800000995d */ /* 0x004fea0003900000 */
[----:B------:R-:W2:Y:S02]  /*168a0*/  @!P1 SYNCS.PHASECHK.TRANS64 P1, [R5+URZ+0x60], R4 ;  /* 0x00006004050095a7 */ /* 0x000ea4000802007f */
[----:B--2---:R-:W-:Y:S05]  /*168b0*/  @!P1 BRA `(.L_x_183) ;  /* 0xfffffffc00ec9947 */ /* 0x004fea000383ffff */
[----:B------:R-:W-:Y:S05]  /*168c0*/  BRA `(.L_x_248) ;  /* 0xffffffdc00547947 */ /* 0x000fea000383ffff */
.L_x_189:
[----:B-1234-:R-:W-:-:S04]  /*168d0*/  MOV R5, UR13 ;  /* 0x0000000d00057c02 */ /* 0x01efc80008000f00 */
[----:B------:R1:W2:Y:S03]  /*168e0*/  SYNCS.PHASECHK.TRANS64.TRYWAIT P1, [R5+URZ+0x68], R4 ;  /* 0x00006804050075a7 */ /* 0x0002a6000802017f */
[----:B--2---:R-:W-:Y:S05]  /*168f0*/  @!P1 NANOSLEEP.SYNCS 0x989680 ;  /* 0x009896800000995d */ /* 0x004fea0003900000 */
[----:B------:R-:W2:Y:S02]  /*16900*/  @!P1 SYNCS.PHASECHK.TRANS64 P1, [R5+URZ+0x68], R4 ;  /* 0x00006804050095a7 */ /* 0x000ea4000802007f */
[----:B--2---:R-:W-:Y:S05]  /*16910*/  @!P1 BRA `(.L_x_189) ;  /* 0xfffffffc00ec9947 */ /* 0x004fea000383ffff */
[----:B------:R-:W-:Y:S05]  /*16920*/  BRA `(.L_x_249) ;  /* 0xffffffdc00987947 */ /* 0x000fea000383ffff */
.L_x_195:
[----:B-1234-:R-:W-:-:S04]  /*16930*/  IMAD.U32 R5, RZ, RZ, UR13 ;  /* 0x0000000dff057e24 */ /* 0x01efc8000f8e00ff */
[----:B------:R1:W2:Y:S03]  /*16940*/  SYNCS.PHASECHK.TRANS64.TRYWAIT P1, [R5+URZ+0x70], R4 ;  /* 0x00007004050075a7 */ /* 0x0002a6000802017f */
[----:B--2---:R-:W-:Y:S05]  /*16950*/  @!P1 NANOSLEEP.SYNCS 0x989680 ;  /* 0x009896800000995d */ /* 0x004fea0003900000 */
[----:B------:R-:W2:Y:S02]  /*16960*/  @!P1 SYNCS.PHASECHK.TRANS64 P1, [R5+URZ+0x70], R4 ;  /* 0x00007004050095a7 */ /* 0x000ea4000802007f */
[----:B--2---:R-:W-:Y:S05]  /*16970*/  @!P1 BRA `(.L_x_195) ;  /* 0xfffffffc00ec9947 */ /* 0x004fea000383ffff */
[----:B------:R-:W-:Y:S05]  /*16980*/  BRA `(.L_x_250) ;  /* 0xffffffdc00dc7947 */ /* 0x000fea000383ffff */
.L_x_201:
[----:B-1234-:R-:W-:-:S04]  /*16990*/  MOV R5, UR13 ;  /* 0x0000000d00057c02 */ /* 0x01efc80008000f00 */
[----:B------:R1:W2:Y:S03]  /*169a0*/  SYNCS.PHASECHK.TRANS64.TRYWAIT P1, [R5+URZ+0x78], R4 ;  /* 0x00007804050075a7 */ /* 0x0002a6000802017f */
[----:B--2---:R-:W-:Y:S05]  /*169b0*/  @!P1 NANOSLEEP.SYNCS 0x989680 ;  /* 0x009896800000995d */ /* 0x004fea0003900000 */
[----:B------:R-:W2:Y:S02]  /*169c0*/  @!P1 SYNCS.PHASECHK.TRANS64 P1, [R5+URZ+0x78], R4 ;  /* 0x00007804050095a7 */ /* 0x000ea4000802007f */
[----:B--2---:R-:W-:Y:S05]  /*169d0*/  @!P1 BRA `(.L_x_201) ;  /* 0xfffffffc00ec9947 */ /* 0x004fea000383ffff */
[----:B------:R-:W-:Y:S05]  /*169e0*/  BRA `(.L_x_251) ;  /* 0xffffffe000207947 */ /* 0x000fea000383ffff */
.L_x_211:
[----:B------:R1:W1:Y:S02]  /*169f0*/  SYNCS.PHASECHK.TRANS64.TRYWAIT P0, [R0+URZ+0x60], R3 ;  /* 0x00006003000075a7 */ /* 0x000264000800017f */
[----:B-1----:R-:W-:Y:S05]  /*16a00*/  @!P0 NANOSLEEP.SYNCS 0x989680 ;  /* 0x009896800000895d */ /* 0x002fea0003900000 */
[----:B------:R-:W1:Y:S02]  /*16a10*/  @!P0 SYNCS.PHASECHK.TRANS64 P0, [R0+URZ+0x60], R3 ;  /* 0x00006003000085a7 */ /* 0x000e64000800007f */
[----:B-1----:R-:W-:Y:S05]  /*16a20*/  @!P0 BRA `(.L_x_211) ;  /* 0xfffffffc00f08947 */ /* 0x002fea000383ffff */
[----:B------:R-:W-:Y:S05]  /*16a30*/  BRA `(.L_x_252) ;  /* 0xffffffe800107947 */ /* 0x000fea000383ffff */
.L_x_213:
[----:B------:R1:W1:Y:S02]  /*16a40*/  SYNCS.PHASECHK.TRANS64.TRYWAIT P0, [R0+URZ+0x68], R3 ;  /* 0x00006803000075a7 */ /* 0x000264000800017f */
[----:B-1----:R-:W-:Y:S05]  /*16a50*/  @!P0 NANOSLEEP.SYNCS 0x989680 ;  /* 0x009896800000895d */ /* 0x002fea0003900000 */
[----:B------:R-:W1:Y:S02]  /*16a60*/  @!P0 SYNCS.PHASECHK.TRANS64 P0, [R0+URZ+0x68], R3 ;  /* 0x00006803000085a7 */ /* 0x000e64000800007f */
[----:B-1----:R-:W-:Y:S05]  /*16a70*/  @!P0 BRA `(.L_x_213) ;  /* 0xfffffffc00f08947 */ /* 0x002fea000383ffff */
[----:B------:R-:W-:Y:S05]  /*16a80*/  BRA `(.L_x_253) ;  /* 0xffffffe8000c7947 */ /* 0x000fea000383ffff */
.L_x_215:
[----:B------:R1:W1:Y:S02]  /*16a90*/  SYNCS.PHASECHK.TRANS64.TRYWAIT P0, [R0+URZ+0x70], R3 ;  /* 0x00007003000075a7 */ /* 0x000264000800017f */
[----:B-1----:R-:W-:Y:S05]  /*16aa0*/  @!P0 NANOSLEEP.SYNCS 0x989680 ;  /* 0x009896800000895d */ /* 0x002fea0003900000 */
[----:B------:R-:W1:Y:S02]  /*16ab0*/  @!P0 SYNCS.PHASECHK.TRANS64 P0, [R0+URZ+0x70], R3 ;  /* 0x00007003000085a7 */ /* 0x000e64000800007f */
[----:B-1----:R-:W-:Y:S05]  /*16ac0*/  @!P0 BRA `(.L_x_215) ;  /* 0xfffffffc00f08947 */ /* 0x002fea000383ffff */
[----:B------:R-:W-:Y:S05]  /*16ad0*/  BRA `(.L_x_254) ;  /* 0xffffffe800087947 */ /* 0x000fea000383ffff */
.L_x_219:
[----:B------:R-:W-:Y:S01]  /*16ae0*/  BSSY B1, `(.L_x_255) ;  /* 0x0000006000017945 */ /* 0x000fe20003800000 */
[----:B------:R-:W-:-:S07]  /*16af0*/  IMAD.MOV.U32 R15, RZ, RZ, -0x1 ;  /* 0xffffffffff0f7424 */ /* 0x000fce00078e00ff */
[----:B------:R-:W-:Y:S05]  /*16b00*/  WARPSYNC.COLLECTIVE R15, `(.L_x_256) ;  /* 0x000000000f0c7348 */ /* 0x000fea0003c00000 */
[----:B------:R-:W-:Y:S02]  /*16b10*/  ELECT P6, UR62, PT ;  /* 0x00000000003e782f */ /* 0x000fe400038c0000 */
[----:B------:R-:W-:Y:S01]  /*16b20*/  MOV R14, UR62 ;  /* 0x0000003e000e7c02 */ /* 0x000fe20008000f00 */
[----:B------:R-:W-:Y:S10]  /*16b30*/  ENDCOLLECTIVE ;  /* 0x000000000000791b */ /* 0x000ff40003800000 */
.L_x_256:
[----:B------:R-:W-:Y:S05]  /*16b40*/  BSYNC B1 ;  /* 0x0000000000017941 */ /* 0x000fea0003800000 */
.L_x_255:
[----:B------:R-:W-:Y:S05]  /*16b50*/  BRA `(.L_x_257) ;  /* 0xffffffe800887947 */ /* 0x000fea000383ffff */
.L_x_222:
[----:B-1----:R1:W2:Y:S02]  /*16b60*/  SYNCS.PHASECHK.TRANS64.TRYWAIT P0, [R14+URZ+0x20], R7 ;  /* 0x000020070e0075a7 */ /* 0x0022a4000800017f */
[----:B--2---:R-:W-:Y:S05]  /*16b70*/  @!P0 NANOSLEEP.SYNCS 0x989680 ;  /* 0x009896800000895d */ /* 0x004fea0003900000 */
[----:B------:R-:W2:Y:S02]  /*16b80*/  @!P0 SYNCS.PHASECHK.TRANS64 P0, [R14+URZ+0x20], R7 ;  /* 0x000020070e0085a7 */ /* 0x000ea4000800007f */
[----:B--2---:R-:W-:Y:S05]  /*16b90*/  @!P0 BRA `(.L_x_222) ;  /* 0xfffffffc00f08947 */ /* 0x004fea000383ffff */
[----:B------:R-:W-:Y:S05]  /*16ba0*/  BRA `(.L_x_258) ;  /* 0xffffffe800c07947 */ /* 0x000fea000383ffff */
.L_x_230:
[----:B------:R-:W-:Y:S01]  /*16bb0*/  BSSY B0, `(.L_x_259) ;  /* 0x0000006000007945 */ /* 0x000fe20003800000 */
[----:B------:R-:W-:-:S07]  /*16bc0*/  MOV R15, 0xffffffff ;  /* 0xffffffff000f7802 */ /* 0x000fce0000000f00 */
[----:B-1----:R-:W-:Y:S05]  /*16bd0*/  WARPSYNC.COLLECTIVE R15, `(.L_x_260) ;  /* 0x000000000f0c7348 */ /* 0x002fea0003c00000 */
[----:B------:R-:W-:Y:S02]  /*16be0*/  ELECT P6, UR62, PT ;  /* 0x00000000003e782f */ /* 0x000fe400038c0000 */
[----:B------:R-:W-:Y:S01]  /*16bf0*/  MOV R14, UR62 ;  /* 0x0000003e000e7c02 */ /* 0x000fe20008000f00 */
[----:B-1----:R-:W-:Y:S10]  /*16c00*/  ENDCOLLECTIVE ;  /* 0x000000000000791b */ /* 0x002ff40003800000 */
.L_x_260:
[----:B------:R-:W-:Y:S05]  /*16c10*/  BSYNC B0 ;  /* 0x0000000000007941 */ /* 0x000fea0003800000 */
.L_x_259:
[----:B------:R-:W-:Y:S05]  /*16c20*/  BRA `(.L_x_261) ;  /* 0xfffffff400187947 */ /* 0x000fea000383ffff */
.L_x_232:
[----:B--2---:R2:W3:Y:S02]  /*16c30*/  SYNCS.PHASECHK.TRANS64.TRYWAIT P0, [R5+URZ], R2 ;  /* 0x00000002050075a7 */ /* 0x0044e4000800017f */
[----:B---3--:R-:W-:Y:S05]  /*16c40*/  @!P0 NANOSLEEP.SYNCS 0x989680 ;  /* 0x009896800000895d */ /* 0x008fea0003900000 */
[----:B------:R-:W3:Y:S02]  /*16c50*/  @!P0 SYNCS.PHASECHK.TRANS64 P0, [R5+URZ], R2 ;  /* 0x00000002050085a7 */ /* 0x000ee4000800007f */
[----:B---3--:R-:W-:Y:S05]  /*16c60*/  @!P0 BRA `(.L_x_232) ;  /* 0xfffffffc00f08947 */ /* 0x008fea000383ffff */
[----:B------:R-:W-:Y:S05]  /*16c70*/  BRA `(.L_x_262) ;  /* 0xfffffff400547947 */ /* 0x000fea000383ffff */
.L_x_233:
[----:B--2---:R2:W3:Y:S02]  /*16c80*/  SYNCS.PHASECHK.TRANS64.TRYWAIT P0, [R7+URZ], R4 ;  /* 0x00000004070075a7 */ /* 0x0044e4000800017f */
[----:B---3--:R-:W-:Y:S05]  /*16c90*/  @!P0 NANOSLEEP.SYNCS 0x989680 ;  /* 0x009896800000895d */ /* 0x008fea0003900000 */
[----:B------:R-:W3:Y:S02]  /*16ca0*/  @!P0 SYNCS.PHASECHK.TRANS64 P0, [R7+URZ], R4 ;  /* 0x00000004070085a7 */ /* 0x000ee4000800007f */
[----:B---3--:R-:W-:Y:S05]  /*16cb0*/  @!P0 BRA `(.L_x_233) ;  /* 0xfffffffc00f08947 */ /* 0x008fea000383ffff */
[----:B------:R-:W-:Y:S05]  /*16cc0*/  BRA `(.L_x_263) ;  /* 0xfffffff400647947 */ /* 0x000fea000383ffff */
.L_x_234:
[----:B--2---:R2:W3:Y:S02]  /*16cd0*/  SYNCS.PHASECHK.TRANS64.TRYWAIT P0, [R6+URZ], R5 ;  /* 0x00000005060075a7 */ /* 0x0044e4000800017f */
[----:B---3--:R-:W-:Y:S05]  /*16ce0*/  @!P0 NANOSLEEP.SYNCS 0x989680 ;  /* 0x009896800000895d */ /* 0x008fea0003900000 */
[----:B------:R-:W3:Y:S02]  /*16cf0*/  @!P0 SYNCS.PHASECHK.TRANS64 P0, [R6+URZ], R5 ;  /* 0x00000005060085a7 */ /* 0x000ee4000800007f */
[----:B---3--:R-:W-:Y:S05]  /*16d00*/  @!P0 BRA `(.L_x_234) ;  /* 0xfffffffc00f08947 */ /* 0x008fea000383ffff */
[----:B------:R-:W-:Y:S05]  /*16d10*/  BRA `(.L_x_264) ;  /* 0xfffffff4006c7947 */ /* 0x000fea000383ffff */
.L_x_265:
[----:B------:R-:W-:-:S00]  /*16d20*/  BRA `(.L_x_265) ;  /* 0xfffffffc00fc7947 */ /* 0x000fc0000383ffff */
[----:B------:R-:W-:-:S00]  /*16d30*/  NOP ;  /* 0x0000000000007918 */ /* 0x000fc00000000000 */
        /* <DEDUP_REMOVED lines=12> */
.L_x_266:


//--------------------- .nv.global.init           --------------------------
	.section	.nv.global.init,"aw",@progbits
.nv.global.init:
	.type		$str$22,@object
	.size		$str$22,($str$26 - $str$22)
$str$22:
        /*0000*/ 	.byte	0x6b, 0x5f, 0x74, 0x69, 0x6c, 0x65, 0x5f, 0x63, 0x6f, 0x75, 0x6e, 0x74, 0x20, 0x3e, 0x3d, 0x20
        /*0010*/ 	.byte	0x31, 0x00
	.type		$str$26,@object
	.size		$str$26,($str$27 - $str$26)
$str$26:
        /*0012*/ 	.byte	0x28, 0x61, 0x64, 0x64, 0x72, 0x65, 0x73, 0x73, 0x20, 0x26, 0x20, 0x6d, 0x61, 0x73, 0x6b, 0x29
        /*0022*/ 	.byte	0x20, 0x3d, 0x3d, 0x20, 0x30, 0x00
	.type		$str$27,@object
	.size		$str$27,($str$23 - $str$27)
$str$27:
        /*0028*/ 	.byte	0x2f, 0x74, 0x6d, 0x70, 0x2f, 0x63, 0x75, 0x74, 0x6c, 0x61, 0x73, 0x73, 0x5f, 0x73, 0x77, 0x65
        /*0038*/ 	.byte	0x65, 0x70, 0x5f, 0x73, 0x72, 0x63, 0x2f, 0x69, 0x6e, 0x63, 0x6c, 0x75, 0x64, 0x65, 0x2f, 0x63
        /*0048*/ 	.byte	0x75, 0x74, 0x65, 0x2f, 0x70, 0x6f, 0x69, 0x6e, 0x74, 0x65, 0x72, 0x5f, 0x66, 0x6c, 0x61, 0x67
        /*0058*/ 	.byte	0x67, 0x65, 0x64, 0x2e, 0x68, 0x70, 0x70, 0x00
	.type		$str$23,@object
	.size		$str$23,(__unnamed_2 - $str$23)
$str$23:
        /*0060*/ 	.byte	0x2f, 0x74, 0x6d, 0x70, 0x2f, 0x63, 0x75, 0x74, 0x6c, 0x61, 0x73, 0x73, 0x5f, 0x73, 0x77, 0x65
        /*0070*/ 	.byte	0x65, 0x70, 0x5f, 0x73, 0x72, 0x63, 0x2f, 0x69, 0x6e, 0x63, 0x6c, 0x75, 0x64, 0x65, 0x2f, 0x63
        /*0080*/ 	.byte	0x75, 0x74, 0x6c, 0x61, 0x73, 0x73, 0x2f, 0x67, 0x65, 0x6d, 0x6d, 0x2f, 0x63, 0x6f, 0x6c, 0x6c
        /*0090*/ 	.byte	0x65, 0x63, 0x74, 0x69, 0x76, 0x65, 0x2f, 0x73, 0x6d, 0x39, 0x30, 0x5f, 0x6d, 0x6d, 0x61, 0x5f
        /*00a0*/ 	.byte	0x74, 0x6d, 0x61, 0x5f, 0x67, 0x6d, 0x6d, 0x61, 0x5f, 0x73, 0x73, 0x5f, 0x77, 0x61, 0x72, 0x70
        /*00b0*/ 	.byte	0x73, 0x70, 0x65, 0x63, 0x69, 0x61, 0x6c, 0x69, 0x7a, 0x65, 0x64, 0x2e, 0x68, 0x70, 0x70, 0x00
	.type		__unnamed_2,@object
	.size		__unnamed_2,(__unnamed_1 - __unnamed_2)
__unnamed_2:
        /*00c0*/ 	.byte	0x61, 0x75, 0x74, 0x6f, 0x20, 0x63, 0x75, 0x74, 0x65, 0x3a, 0x3a, 0x61, 0x73, 0x5f, 0x70, 0x6f
        /* <DEDUP_REMOVED lines=27> */
        /*0280*/ 	.byte	0x3c, 0x34, 0x30, 0x39, 0x36, 0x3e, 0x3e, 0x3e, 0x3e, 0x3e, 0x5d, 0x00
	.type		__unnamed_1,@object
	.size		__unnamed_1,(.L_0 - __unnamed_1)
__unnamed_1:
        /* <DEDUP_REMOVED lines=182> */
.L_0:


//--------------------- .nv.shared._ZN7cutlass13device_kernelINS_4gemm6kernel13GemmUniversalIN4cute5tupleIJiiiiEEENS1_10collective13CollectiveMmaINS1_34MainloopSm90TmaGmmaWarpSpecializedILi4ENS5_IJNS4_1CILi2EEENSA_ILi1EEESC_EEENS1_35KernelTmaWarpSpecializedCooperativeEEENS5_IJNSA_ILi128EEENSA_ILi256EEENSA_ILi64EEEEEENS_10bfloat16_tENS5_IJlSC_lEEESK_SL_NS4_8TiledMMAINS4_8MMA_AtomIJNS4_4SM904GMMA28MMA_64x256x16_F32BF16BF16_SSILNSP_5MajorE0ELSR_0ELNSP_7ScaleInE1ELSS_1EEEEEENS4_6LayoutISD_NS5_IJSC_NSA_ILi0EEESW_EEEEENS5_IJNS4_10UnderscoreESZ_SZ_EEEEENS4_13SM90_TMA_LOADENS4_14ComposedLayoutINS4_7SwizzleILi3ELi4ELi3EEENS4_18smem_ptr_flag_bitsILi16EEENSV_INS5_IJNSA_ILi8EEESI_EEENS5_IJSI_SC_EEEEEEEvNS4_8identityENS4_23SM90_TMA_LOAD_MULTICASTES1C_vS1D_EENS_8epilogue10collective18CollectiveEpilogueINS1G_22Sm90TmaWarpSpecializedILi4ELi2ELi16ELb1ELb0EEEJSJ_NS5_IJSG_NSA_ILi32EEEEEESK_SL_SK_SL_NS1G_6fusion15FusionCallbacksIS1K_NS1N_13LinCombEltActINS1G_6thread4GELUESK_fSK_fLNS_15FloatRoundStyleE2EEESJ_S1M_JEEES12_NS13_INS14_ILi2ELi4ELi3EEES17_NSV_INS5_IJS18_S1L_EEENS5_IJS1L_SC_EEEEEEENS4_17SM75_U32x4_LDSM_NENS4_14SM90_TMA_STOREES1Z_NS4_17SM90_U32x4_STSM_NENS4_9Copy_AtomIJS22_NS_6half_tEEEEvEEEvvEEEEvNT_6ParamsE --------------------------
	.section	.nv.shared._ZN7cutlass13device_kernelINS_4gemm6kernel13GemmUniversalIN4cute5tupleIJiiiiEEENS1_10collective13CollectiveMmaINS1_34MainloopSm90TmaGmmaWarpSpecializedILi4ENS5_IJNS4_1CILi2EEENSA_ILi1EEESC_EEENS1_35KernelTmaWarpSpecializedCooperativeEEENS5_IJNSA_ILi128EEENSA_ILi256EEENSA_ILi64EEEEEENS_10bfloat16_tENS5_IJlSC_lEEESK_SL_NS4_8TiledMMAINS4_8MMA_AtomIJNS4_4SM904GMMA28MMA_64x256x16_F32BF16BF16_SSILNSP_5MajorE0ELSR_0ELNSP_7ScaleInE1ELSS_1EEEEEENS4_6LayoutISD_NS5_IJSC_NSA_ILi0EEESW_EEEEENS5_IJNS4_10UnderscoreESZ_SZ_EEEEENS4_13SM90_TMA_LOADENS4_14ComposedLayoutINS4_7SwizzleILi3ELi4ELi3EEENS4_18smem_ptr_flag_bitsILi16EEENSV_INS5_IJNSA_ILi8EEESI_EEENS5_IJSI_SC_EEEEEEEvNS4_8identityENS4_23SM90_TMA_LOAD_MULTICASTES1C_vS1D_EENS_8epilogue10collective18CollectiveEpilogueINS1G_22Sm90TmaWarpSpecializedILi4ELi2ELi16ELb1ELb0EEEJSJ_NS5_IJSG_NSA_ILi32EEEEEESK_SL_SK_SL_NS1G_6fusion15FusionCallbacksIS1K_NS1N_13LinCombEltActINS1G_6thread4GELUESK_fSK_fLNS_15FloatRoundStyleE2EEESJ_S1M_JEEES12_NS13_INS14_ILi2ELi4ELi3EEES17_NSV_INS5_IJS18_S1L_EEENS5_IJS1L_SC_EEEEEEENS4_17SM75_U32x4_LDSM_NENS4_14SM90_TMA_STOREES1Z_NS4_17SM90_U32x4_STSM_NENS4_9Copy_AtomIJS22_NS_6half_tEEEEvEEEvvEEEEvNT_6ParamsE,"aw",@nobits
	.sectionflags	@""
	.align	16
	.zero		1024


//--------------------- .nv.shared.reserved.0     --------------------------
	.section	.nv.shared.reserved.0,"aw",@nobits
	.weak		__nv_reservedSMEM_offset_0_alias
	.size		__nv_reservedSMEM_offset_0_alias, 0, 0
	.other		__nv_reservedSMEM_offset_0_alias,@"STO_CUDA_RESERVED_SHARED STV_DEFAULT"
__nv_reservedSMEM_offset_0_alias:
	.zero		0


//--------------------- .nv.global                --------------------------
	.section	.nv.global,"aw",@nobits
.nv.global:
	.type		_ZN39_INTERNAL_81702341_4_k_cu_48f88514_29754cute1_E,@object
	.size		_ZN39_INTERNAL_81702341_4_k_cu_48f88514_29754cute1_E,(_ZN39_INTERNAL_81702341_4_k_cu_48f88514_29754cuda3std3__45__cpo6cbeginE - _ZN39_INTERNAL_81702341_4_k_cu_48f88514_29754cute1_E)
_ZN39_INTERNAL_81702341_4_k_cu_48f88514_29754cute1_E:
	.zero		1
	.type		_ZN39_INTERNAL_81702341_4_k_cu_48f88514_29754cuda3std3__45__cpo6cbeginE,@object
	.size		_ZN39_INTERNAL_81702341_4_k_cu_48f88514_29754cuda3std3__45__cpo6cbeginE,(_ZN39_INTERNAL_81702341_4_k_cu_48f88514_29754cuda3std3__48in_placeE - _ZN39_INTERNAL_81702341_4_k_cu_48f88514_29754cuda3std3__45__cpo6cbeginE)
_ZN39_INTERNAL_81702341_4_k_cu_48f88514_29754cuda3std3__45__cpo6cbeginE:
	.zero		1
	.type		_ZN39_INTERNAL_81702341_4_k_cu_48f88514_29754cuda3std3__48in_placeE,@object
	.size		_ZN39_INTERNAL_81702341_4_k_cu_48f88514_29754cuda3std3__48in_placeE,(_ZN39_INTERNAL_81702341_4_k_cu_48f88514_29754cuda3std6ranges3__45__cpo9iter_moveE - _ZN39_INTERNAL_81702341_4_k_cu_48f88514_29754cuda3std3__48in_placeE)
_ZN39_INTERNAL_81702341_4_k_cu_48f88514_29754cuda3std3__48in_placeE:
	.zero		1
	.type		_ZN39_INTERNAL_81702341_4_k_cu_48f88514_29754cuda3std6ranges3__45__cpo9iter_moveE,@object
	.size		_ZN39_INTERNAL_81702341_4_k_cu_48f88514_29754cuda3std6ranges3__45__cpo9iter_moveE,(_ZN39_INTERNAL_81702341_4_k_cu_48f88514_29754cuda3std3__45__cpo5beginE - _ZN39_INTERNAL_81702341_4_k_cu_48f88514_29754cuda3std6ranges3__45__cpo9iter_moveE)
_ZN39_INTERNAL_81702341_4_k_cu_48f88514_29754cuda3std6ranges3__45__cpo9iter_moveE:
	.zero		1
	.type		_ZN39_INTERNAL_81702341_4_k_cu_48f88514_29754cuda3std3__45__cpo5beginE,@object
	.size		_ZN39_INTERNAL_81702341_4_k_cu_48f88514_29754cuda3std3__45__cpo5beginE,(_ZN39_INTERNAL_81702341_4_k_cu_48f88514_29754cuda3std3__441_GLOBAL__N__81702341_4_k_cu_48f88514_29756ignoreE - _ZN39_INTERNAL_81702341_4_k_cu_48f88514_29754cuda3std3__45__cpo5beginE)
_ZN39_INTERNAL_81702341_4_k_cu_48f88514_29754cuda3std3__45__cpo5beginE:
	.zero		1
	.type		_ZN39_INTERNAL_81702341_4_k_cu_48f88514_29754cuda3std3__441_GLOBAL__N__81702341_4_k_cu_48f88514_29756ignoreE,@object
	.size		_ZN39_INTERNAL_81702341_4_k_cu_48f88514_29754cuda3std3__441_GLOBAL__N__81702341_4_k_cu_48f88514_29756ignoreE,(_ZN39_INTERNAL_81702341_4_k_cu_48f88514_29754cute7productE - _ZN39_INTERNAL_81702341_4_k_cu_48f88514_29754cuda3std3__441_GLOBAL__N__81702341_4_k_cu_48f88514_29756ignoreE)
_ZN39_INTERNAL_81702341_4_k_cu_48f88514_29754cuda3std3__441_GLOBAL__N__81702341_4_k_cu_48f88514_29756ignoreE:
	.zero		1
	.type		_ZN39_INTERNAL_81702341_4_k_cu_48f88514_29754cute7productE,@object
	.size		_ZN39_INTERNAL_81702341_4_k_cu_48f88514_29754cute7productE,(_ZN39_INTERNAL_81702341_4_k_cu_48f88514_29754cuda3std3__45__cpo3endE - _ZN39_INTERNAL_81702341_4_k_cu_48f88514_29754cute7productE)
_ZN39_INTERNAL_81702341_4_k_cu_48f88514_29754cute7productE:
	.zero		1
	.type		_ZN39_INTERNAL_81702341_4_k_cu_48f88514_29754cuda3std3__45__cpo3endE,@object
	.size		_ZN39_INTERNAL_81702341_4_k_cu_48f88514_29754cuda3std3__45__cpo3endE,(_ZN39_INTERNAL_81702341_4_k_cu_48f88514_29754cuda3std3__419piecewise_constructE - _ZN39_INTERNAL_81702341_4_k_cu_48f88514_29754cuda3std3__45__cpo3endE)
_ZN39_INTERNAL_81702341_4_k_cu_48f88514_29754cuda3std3__45__cpo3endE:
	.zero		1
	.type		_ZN39_INTERNAL_81702341_4_k_cu_48f88514_29754cuda3std3__419piecewise_constructE,@object
	.size		_ZN39_INTERNAL_81702341_4_k_cu_48f88514_29754cuda3std3__419piecewise_constructE,(_ZN39_INTERNAL_81702341_4_k_cu_48f88514_29754cuda3std3__45__cpo4cendE - _ZN39_INTERNAL_81702341_4_k_cu_48f88514_29754cuda3std3__419piecewise_constructE)
_ZN39_INTERNAL_81702341_4_k_cu_48f88514_29754cuda3std3__419piecewise_constructE:
	.zero		1
	.type		_ZN39_INTERNAL_81702341_4_k_cu_48f88514_29754cuda3std3__45__cpo4cendE,@object
	.size		_ZN39_INTERNAL_81702341_4_k_cu_48f88514_29754cuda3std3__45__cpo4cendE,(_ZN39_INTERNAL_81702341_4_k_cu_48f88514_29754cuda3std6ranges3__45__cpo4swapE - _ZN39_INTERNAL_81702341_4_k_cu_48f88514_29754cuda3std3__45__cpo4cendE)
_ZN39_INTERNAL_81702341_4_k_cu_48f88514_29754cuda3std3__45__cpo4cendE:
	.zero		1
	.type		_ZN39_INTERNAL_81702341_4_k_cu_48f88514_29754cuda3std6ranges3__45__cpo4swapE,@object
	.size		_ZN39_INTERNAL_81702341_4_k_cu_48f88514_29754cuda3std6ranges3__45__cpo4swapE,(.L_9 - _ZN39_INTERNAL_81702341_4_k_cu_48f88514_29754cuda3std6ranges3__45__cpo4swapE)
_ZN39_INTERNAL_81702341_4_k_cu_48f88514_29754cuda3std6ranges3__45__cpo4swapE:
	.zero		1
.L_9:


//--------------------- .nv.constant0._ZN7cutlass13device_kernelINS_4gemm6kernel13GemmUniversalIN4cute5tupleIJiiiiEEENS1_10collective13CollectiveMmaINS1_34MainloopSm90TmaGmmaWarpSpecializedILi4ENS5_IJNS4_1CILi2EEENSA_ILi1EEESC_EEENS1_35KernelTmaWarpSpecializedCooperativeEEENS5_IJNSA_ILi128EEENSA_ILi256EEENSA_ILi64EEEEEENS_10bfloat16_tENS5_IJlSC_lEEESK_SL_NS4_8TiledMMAINS4_8MMA_AtomIJNS4_4SM904GMMA28MMA_64x256x16_F32BF16BF16_SSILNSP_5MajorE0ELSR_0ELNSP_7ScaleInE1ELSS_1EEEEEENS4_6LayoutISD_NS5_IJSC_NSA_ILi0EEESW_EEEEENS5_IJNS4_10UnderscoreESZ_SZ_EEEEENS4_13SM90_TMA_LOADENS4_14ComposedLayoutINS4_7SwizzleILi3ELi4ELi3EEENS4_18smem_ptr_flag_bitsILi16EEENSV_INS5_IJNSA_ILi8EEESI_EEENS5_IJSI_SC_EEEEEEEvNS4_8identityENS4_23SM90_TMA_LOAD_MULTICASTES1C_vS1D_EENS_8epilogue10collective18CollectiveEpilogueINS1G_22Sm90TmaWarpSpecializedILi4ELi2ELi16ELb1ELb0EEEJSJ_NS5_IJSG_NSA_ILi32EEEEEESK_SL_SK_SL_NS1G_6fusion15FusionCallbacksIS1K_NS1N_13LinCombEltActINS1G_6thread4GELUESK_fSK_fLNS_15FloatRoundStyleE2EEESJ_S1M_JEEES12_NS13_INS14_ILi2ELi4ELi3EEES17_NSV_INS5_IJS18_S1L_EEENS5_IJS1L_SC_EEEEEEENS4_17SM75_U32x4_LDSM_NENS4_14SM90_TMA_STOREES1Z_NS4_17SM90_U32x4_STSM_NENS4_9Copy_AtomIJS22_NS_6half_tEEEEvEEEvvEEEEvNT_6ParamsE --------------------------
	.section	.nv.constant0._ZN7cutlass13device_kernelINS_4gemm6kernel13GemmUniversalIN4cute5tupleIJiiiiEEENS1_10collective13CollectiveMmaINS1_34MainloopSm90TmaGmmaWarpSpecializedILi4ENS5_IJNS4_1CILi2EEENSA_ILi1EEESC_EEENS1_35KernelTmaWarpSpecializedCooperativeEEENS5_IJNSA_ILi128EEENSA_ILi256EEENSA_ILi64EEEEEENS_10bfloat16_tENS5_IJlSC_lEEESK_SL_NS4_8TiledMMAINS4_8MMA_AtomIJNS4_4SM904GMMA28MMA_64x256x16_F32BF16BF16_SSILNSP_5MajorE0ELSR_0ELNSP_7ScaleInE1ELSS_1EEEEEENS4_6LayoutISD_NS5_IJSC_NSA_ILi0EEESW_EEEEENS5_IJNS4_10UnderscoreESZ_SZ_EEEEENS4_13SM90_TMA_LOADENS4_14ComposedLayoutINS4_7SwizzleILi3ELi4ELi3EEENS4_18smem_ptr_flag_bitsILi16EEENSV_INS5_IJNSA_ILi8EEESI_EEENS5_IJSI_SC_EEEEEEEvNS4_8identityENS4_23SM90_TMA_LOAD_MULTICASTES1C_vS1D_EENS_8epilogue10collective18CollectiveEpilogueINS1G_22Sm90TmaWarpSpecializedILi4ELi2ELi16ELb1ELb0EEEJSJ_NS5_IJSG_NSA_ILi32EEEEEESK_SL_SK_SL_NS1G_6fusion15FusionCallbacksIS1K_NS1N_13LinCombEltActINS1G_6thread4GELUESK_fSK_fLNS_15FloatRoundStyleE2EEESJ_S1M_JEEES12_NS13_INS14_ILi2ELi4ELi3EEES17_NSV_INS5_IJS18_S1L_EEENS5_IJS1L_SC_EEEEEEENS4_17SM75_U32x4_LDSM_NENS4_14SM90_TMA_STOREES1Z_NS4_17SM90_U32x4_STSM_NENS4_9Copy_AtomIJS22_NS_6half_tEEEEvEEEvvEEEEvNT_6ParamsE,"a",@progbits
	.sectionflags	@""
	.align	4
.nv.constant0._ZN7cutlass13device_kernelINS_4gemm6kernel13GemmUniversalIN4cute5tupleIJiiiiEEENS1_10collective13CollectiveMmaINS1_34MainloopSm90TmaGmmaWarpSpecializedILi4ENS5_IJNS4_1CILi2EEENSA_ILi1EEESC_EEENS1_35KernelTmaWarpSpecializedCooperativeEEENS5_IJNSA_ILi128EEENSA_ILi256EEENSA_ILi64EEEEEENS_10bfloat16_tENS5_IJlSC_lEEESK_SL_NS4_8TiledMMAINS4_8MMA_AtomIJNS4_4SM904GMMA28MMA_64x256x16_F32BF16BF16_SSILNSP_5MajorE0ELSR_0ELNSP_7ScaleInE1ELSS_1EEEEEENS4_6LayoutISD_NS5_IJSC_NSA_ILi0EEESW_EEEEENS5_IJNS4_10UnderscoreESZ_SZ_EEEEENS4_13SM90_TMA_LOADENS4_14ComposedLayoutINS4_7SwizzleILi3ELi4ELi3EEENS4_18smem_ptr_flag_bitsILi16EEENSV_INS5_IJNSA_ILi8EEESI_EEENS5_IJSI_SC_EEEEEEEvNS4_8identityENS4_23SM90_TMA_LOAD_MULTICASTES1C_vS1D_EENS_8epilogue10collective18CollectiveEpilogueINS1G_22Sm90TmaWarpSpecializedILi4ELi2ELi16ELb1ELb0EEEJSJ_NS5_IJSG_NSA_ILi32EEEEEESK_SL_SK_SL_NS1G_6fusion15FusionCallbacksIS1K_NS1N_13LinCombEltActINS1G_6thread4GELUESK_fSK_fLNS_15FloatRoundStyleE2EEESJ_S1M_JEEES12_NS13_INS14_ILi2ELi4ELi3EEES17_NSV_INS5_IJS18_S1L_EEENS5_IJS1L_SC_EEEEEEENS4_17SM75_U32x4_LDSM_NENS4_14SM90_TMA_STOREES1Z_NS4_17SM90_U32x4_STSM_NENS4_9Copy_AtomIJS22_NS_6half_tEEEEvEEEvvEEEEvNT_6ParamsE:
	.zero		2432


//--------------------- SYMBOLS --------------------------

	.type		.nv.reservedSmem.offset0,@object
	.size		.nv.reservedSmem.offset0,0x4
	.type		__assertfail,@function
